	.target	sm_90a

	.elftype	@"ET_EXEC"


//--------------------- .note.nv.tkinfo           --------------------------
	.section	.note.nv.tkinfo,"",@"SHT_NOTE"
	.sectionflags	@"SHF_NOTE_NV_TKINFO"
	.tkinfo
        /*0018*/ 	.word	0x00000002
        /*0030*/ 	.string	""
        /*0030*/ 	.string	"ptxas"
        /*0030*/ 	.string	"Cuda compilation tools, release 13.0, V13.0.88"
        /*0030*/ 	.string	"Build cuda_13.0.r13.0/compiler.36424714_0"
        /*0030*/ 	.string	"-arch sm_90a -m 64 "



//--------------------- .note.nv.cuinfo           --------------------------
	.section	.note.nv.cuinfo,"",@"SHT_NOTE"
	.sectionflags	@"SHF_NOTE_NV_CUINFO"
        /*0018*/ 	.short	0x0002
        /*001a*/ 	.short	0x005a
        /*001c*/ 	.short	0x0082
	.zero		2


//--------------------- .nv.info                  --------------------------
	.section	.nv.info,"",@"SHT_CUDA_INFO"
	.align	4


	//----- nvinfo : EIATTR_REGCOUNT
	.align		4
        /*0000*/ 	.byte	0x04, 0x2f
        /*0002*/ 	.short	(.L_15 - .L_14)
	.align		4
.L_14:
        /*0004*/ 	.word	index@(_ZN7cutlass13device_kernelINS_4gemm6kernel13GemmUniversalINS1_17GroupProblemShapeIN4cute5tupleIJiiiEEEEENS1_10collective13CollectiveMmaINS1_39MainloopSm90ArrayTmaGmmaWarpSpecializedILi2ENS6_IJNS5_1CILi1EEESD_SD_EEENS1_43KernelPtrArrayTmaWarpSpecializedCooperativeEEENS6_IJNSC_ILi128EEENSC_ILi256EEESH_EEENS_6half_tEPNS6_IJlSD_NSC_ILi0EEEEEESK_SN_NS5_8TiledMMAINS5_8MMA_AtomIJNS5_4SM904GMMA26MMA_64x256x16_F32F16F16_SSILNSR_5MajorE0ELST_0ELNSR_7ScaleInE1ELSU_1EEEEEENS5_6LayoutINS6_IJNSC_ILi2EEESD_SD_EEENS6_IJSD_SL_SL_EEEEENS6_IJNS5_10UnderscoreES12_S12_EEEEENS5_13SM90_TMA_LOADENS5_14ComposedLayoutINS5_7SwizzleILi3ELi4ELi3EEENS5_18smem_ptr_flag_bitsILi16EEENSX_INS6_IJNSC_ILi8EEENSC_ILi64EEEEEENS6_IJS1C_SD_EEEEEEEvNS5_8identityES15_S1G_vS1H_EENS_8epilogue10collective18CollectiveEpilogueINS1J_30Sm90PtrArrayTmaWarpSpecializedILi4ELi2ELi16ELb1ELb0ELi2EEEJSJ_NS6_IJSH_NSC_ILi32EEEEEESK_PNS6_IJSD_lSL_EEESK_S1R_NS1J_6fusion15FusionCallbacksIS1N_NS1S_17LinearCombinationISK_fSK_fLNS_15FloatRoundStyleE2EEESJ_S1P_JEEES15_NS16_IS18_S1A_NSX_INS6_IJS1C_S1B_EEENS6_IJSD_S1C_EEEEEEENS5_17SM75_U16x8_LDSM_TENS5_14SM90_TMA_STOREES21_NS5_17SM90_U16x8_STSM_TENS5_9Copy_AtomIJNS5_17SM90_U32x4_STSM_NESK_EEEvEEEvvEEEEvNT_6ParamsE)
        /*0008*/ 	.word	0x000000a8


	//----- nvinfo : EIATTR_FRAME_SIZE
	.align		4
.L_15:
        /*000c*/ 	.byte	0x04, 0x11
        /*000e*/ 	.short	(.L_17 - .L_16)
	.align		4
.L_16:
        /*0010*/ 	.word	index@($__internal_0_$__cuda_sm20_div_u64)
        /*0014*/ 	.word	0x00000000


	//----- nvinfo : EIATTR_FRAME_SIZE
	.align		4
.L_17:
        /*0018*/ 	.byte	0x04, 0x11
        /*001a*/ 	.short	(.L_19 - .L_18)
	.align		4
.L_18:
        /*001c*/ 	.word	index@(_ZN7cutlass13device_kernelINS_4gemm6kernel13GemmUniversalINS1_17GroupProblemShapeIN4cute5tupleIJiiiEEEEENS1_10collective13CollectiveMmaINS1_39MainloopSm90ArrayTmaGmmaWarpSpecializedILi2ENS6_IJNS5_1CILi1EEESD_SD_EEENS1_43KernelPtrArrayTmaWarpSpecializedCooperativeEEENS6_IJNSC_ILi128EEENSC_ILi256EEESH_EEENS_6half_tEPNS6_IJlSD_NSC_ILi0EEEEEESK_SN_NS5_8TiledMMAINS5_8MMA_AtomIJNS5_4SM904GMMA26MMA_64x256x16_F32F16F16_SSILNSR_5MajorE0ELST_0ELNSR_7ScaleInE1ELSU_1EEEEEENS5_6LayoutINS6_IJNSC_ILi2EEESD_SD_EEENS6_IJSD_SL_SL_EEEEENS6_IJNS5_10UnderscoreES12_S12_EEEEENS5_13SM90_TMA_LOADENS5_14ComposedLayoutINS5_7SwizzleILi3ELi4ELi3EEENS5_18smem_ptr_flag_bitsILi16EEENSX_INS6_IJNSC_ILi8EEENSC_ILi64EEEEEENS6_IJS1C_SD_EEEEEEEvNS5_8identityES15_S1G_vS1H_EENS_8epilogue10collective18CollectiveEpilogueINS1J_30Sm90PtrArrayTmaWarpSpecializedILi4ELi2ELi16ELb1ELb0ELi2EEEJSJ_NS6_IJSH_NSC_ILi32EEEEEESK_PNS6_IJSD_lSL_EEESK_S1R_NS1J_6fusion15FusionCallbacksIS1N_NS1S_17LinearCombinationISK_fSK_fLNS_15FloatRoundStyleE2EEESJ_S1P_JEEES15_NS16_IS18_S1A_NSX_INS6_IJS1C_S1B_EEENS6_IJSD_S1C_EEEEEEENS5_17SM75_U16x8_LDSM_TENS5_14SM90_TMA_STOREES21_NS5_17SM90_U16x8_STSM_TENS5_9Copy_AtomIJNS5_17SM90_U32x4_STSM_NESK_EEEvEEEvvEEEEvNT_6ParamsE)
        /*0020*/ 	.word	0x00000000


	//----- nvinfo : EIATTR_MIN_STACK_SIZE
	.align		4
.L_19:
        /*0024*/ 	.byte	0x04, 0x12
        /*0026*/ 	.short	(.L_21 - .L_20)
	.align		4
.L_20:
        /*0028*/ 	.word	index@(_ZN7cutlass13device_kernelINS_4gemm6kernel13GemmUniversalINS1_17GroupProblemShapeIN4cute5tupleIJiiiEEEEENS1_10collective13CollectiveMmaINS1_39MainloopSm90ArrayTmaGmmaWarpSpecializedILi2ENS6_IJNS5_1CILi1EEESD_SD_EEENS1_43KernelPtrArrayTmaWarpSpecializedCooperativeEEENS6_IJNSC_ILi128EEENSC_ILi256EEESH_EEENS_6half_tEPNS6_IJlSD_NSC_ILi0EEEEEESK_SN_NS5_8TiledMMAINS5_8MMA_AtomIJNS5_4SM904GMMA26MMA_64x256x16_F32F16F16_SSILNSR_5MajorE0ELST_0ELNSR_7ScaleInE1ELSU_1EEEEEENS5_6LayoutINS6_IJNSC_ILi2EEESD_SD_EEENS6_IJSD_SL_SL_EEEEENS6_IJNS5_10UnderscoreES12_S12_EEEEENS5_13SM90_TMA_LOADENS5_14ComposedLayoutINS5_7SwizzleILi3ELi4ELi3EEENS5_18smem_ptr_flag_bitsILi16EEENSX_INS6_IJNSC_ILi8EEENSC_ILi64EEEEEENS6_IJS1C_SD_EEEEEEEvNS5_8identityES15_S1G_vS1H_EENS_8epilogue10collective18CollectiveEpilogueINS1J_30Sm90PtrArrayTmaWarpSpecializedILi4ELi2ELi16ELb1ELb0ELi2EEEJSJ_NS6_IJSH_NSC_ILi32EEEEEESK_PNS6_IJSD_lSL_EEESK_S1R_NS1J_6fusion15FusionCallbacksIS1N_NS1S_17LinearCombinationISK_fSK_fLNS_15FloatRoundStyleE2EEESJ_S1P_JEEES15_NS16_IS18_S1A_NSX_INS6_IJS1C_S1B_EEENS6_IJSD_S1C_EEEEEEENS5_17SM75_U16x8_LDSM_TENS5_14SM90_TMA_STOREES21_NS5_17SM90_U16x8_STSM_TENS5_9Copy_AtomIJNS5_17SM90_U32x4_STSM_NESK_EEEvEEEvvEEEEvNT_6ParamsE)
        /*002c*/ 	.word	0x00000000
.L_21:


//--------------------- .nv.compat                --------------------------
	.section	.nv.compat,"",@"SHT_CUDA_COMPAT_INFO"
	.align	4
        /*0000*/ 	.byte	0x02, 0x09, 0x01, 0x00, 0x02, 0x02, 0x04, 0x00, 0x02, 0x05, 0x05, 0x00, 0x03, 0x07, 0x01, 0x01
        /*0010*/ 	.byte	0x02, 0x03, 0x03, 0x00, 0x02, 0x06, 0x01, 0x00, 0x04, 0x0b, 0x08, 0x00, 0x00, 0x00, 0x00, 0x00
        /*0020*/ 	.byte	0x00, 0x00, 0x00, 0x00


//--------------------- .nv.info._ZN7cutlass13device_kernelINS_4gemm6kernel13GemmUniversalINS1_17GroupProblemShapeIN4cute5tupleIJiiiEEEEENS1_10collective13CollectiveMmaINS1_39MainloopSm90ArrayTmaGmmaWarpSpecializedILi2ENS6_IJNS5_1CILi1EEESD_SD_EEENS1_43KernelPtrArrayTmaWarpSpecializedCooperativeEEENS6_IJNSC_ILi128EEENSC_ILi256EEESH_EEENS_6half_tEPNS6_IJlSD_NSC_ILi0EEEEEESK_SN_NS5_8TiledMMAINS5_8MMA_AtomIJNS5_4SM904GMMA26MMA_64x256x16_F32F16F16_SSILNSR_5MajorE0ELST_0ELNSR_7ScaleInE1ELSU_1EEEEEENS5_6LayoutINS6_IJNSC_ILi2EEESD_SD_EEENS6_IJSD_SL_SL_EEEEENS6_IJNS5_10UnderscoreES12_S12_EEEEENS5_13SM90_TMA_LOADENS5_14ComposedLayoutINS5_7SwizzleILi3ELi4ELi3EEENS5_18smem_ptr_flag_bitsILi16EEENSX_INS6_IJNSC_ILi8EEENSC_ILi64EEEEEENS6_IJS1C_SD_EEEEEEEvNS5_8identityES15_S1G_vS1H_EENS_8epilogue10collective18CollectiveEpilogueINS1J_30Sm90PtrArrayTmaWarpSpecializedILi4ELi2ELi16ELb1ELb0ELi2EEEJSJ_NS6_IJSH_NSC_ILi32EEEEEESK_PNS6_IJSD_lSL_EEESK_S1R_NS1J_6fusion15FusionCallbacksIS1N_NS1S_17LinearCombinationISK_fSK_fLNS_15FloatRoundStyleE2EEESJ_S1P_JEEES15_NS16_IS18_S1A_NSX_INS6_IJS1C_S1B_EEENS6_IJSD_S1C_EEEEEEENS5_17SM75_U16x8_LDSM_TENS5_14SM90_TMA_STOREES21_NS5_17SM90_U16x8_STSM_TENS5_9Copy_AtomIJNS5_17SM90_U32x4_STSM_NESK_EEEvEEEvvEEEEvNT_6ParamsE --------------------------
	.section	.nv.info._ZN7cutlass13device_kernelINS_4gemm6kernel13GemmUniversalINS1_17GroupProblemShapeIN4cute5tupleIJiiiEEEEENS1_10collective13CollectiveMmaINS1_39MainloopSm90ArrayTmaGmmaWarpSpecializedILi2ENS6_IJNS5_1CILi1EEESD_SD_EEENS1_43KernelPtrArrayTmaWarpSpecializedCooperativeEEENS6_IJNSC_ILi128EEENSC_ILi256EEESH_EEENS_6half_tEPNS6_IJlSD_NSC_ILi0EEEEEESK_SN_NS5_8TiledMMAINS5_8MMA_AtomIJNS5_4SM904GMMA26MMA_64x256x16_F32F16F16_SSILNSR_5MajorE0ELST_0ELNSR_7ScaleInE1ELSU_1EEEEEENS5_6LayoutINS6_IJNSC_ILi2EEESD_SD_EEENS6_IJSD_SL_SL_EEEEENS6_IJNS5_10UnderscoreES12_S12_EEEEENS5_13SM90_TMA_LOADENS5_14ComposedLayoutINS5_7SwizzleILi3ELi4ELi3EEENS5_18smem_ptr_flag_bitsILi16EEENSX_INS6_IJNSC_ILi8EEENSC_ILi64EEEEEENS6_IJS1C_SD_EEEEEEEvNS5_8identityES15_S1G_vS1H_EENS_8epilogue10collective18CollectiveEpilogueINS1J_30Sm90PtrArrayTmaWarpSpecializedILi4ELi2ELi16ELb1ELb0ELi2EEEJSJ_NS6_IJSH_NSC_ILi32EEEEEESK_PNS6_IJSD_lSL_EEESK_S1R_NS1J_6fusion15FusionCallbacksIS1N_NS1S_17LinearCombinationISK_fSK_fLNS_15FloatRoundStyleE2EEESJ_S1P_JEEES15_NS16_IS18_S1A_NSX_INS6_IJS1C_S1B_EEENS6_IJSD_S1C_EEEEEEENS5_17SM75_U16x8_LDSM_TENS5_14SM90_TMA_STOREES21_NS5_17SM90_U16x8_STSM_TENS5_9Copy_AtomIJNS5_17SM90_U32x4_STSM_NESK_EEEvEEEvvEEEEvNT_6ParamsE,"",@"SHT_CUDA_INFO"
	.sectionflags	@""
	.align	4


	//----- nvinfo : EIATTR_CUDA_API_VERSION
	.align		4
        /*0000*/ 	.byte	0x04, 0x37
        /*0002*/ 	.short	(.L_23 - .L_22)
.L_22:
        /*0004*/ 	.word	0x00000082


	//----- nvinfo : EIATTR_KPARAM_INFO
	.align		4
.L_23:
        /*0008*/ 	.byte	0x04, 0x17
        /*000a*/ 	.short	(.L_25 - .L_24)
.L_24:
        /*000c*/ 	.word	0x00000000
        /*0010*/ 	.short	0x0000
        /*0012*/ 	.short	0x0070
        /*0014*/ 	.byte	0x00, 0xf0, 0x01, 0x1c


	//----- nvinfo : EIATTR_SPARSE_MMA_MASK
	.align		4
.L_25:
        /*0018*/ 	.byte	0x03, 0x50
        /*001a*/ 	.short	0x0000


	//----- nvinfo : EIATTR_MAXREG_COUNT
	.align		4
        /*001c*/ 	.byte	0x03, 0x1b
        /*001e*/ 	.short	0x00a8


	//----- nvinfo : EIATTR_NUM_BARRIERS
	.align		4
        /*0020*/ 	.byte	0x02, 0x4c
        /*0022*/ 	.byte	0x02
	.zero		1


	//----- nvinfo : EIATTR_EXTERNS
	.align		4
        /*0024*/ 	.byte	0x04, 0x0f
        /*0026*/ 	.short	(.L_27 - .L_26)


	//   ....[0]....
	.align		4
.L_26:
        /*0028*/ 	.word	index@(__assertfail)


	//----- nvinfo : EIATTR_MERCURY_ISA_VERSION
	.align		4
.L_27:
        /*002c*/ 	.byte	0x03, 0x5f
        /*002e*/ 	.short	0x0101


	//----- nvinfo : EIATTR_INT_WARP_WIDE_INSTR_OFFSETS
	.align		4
        /*0030*/ 	.byte	0x04, 0x31
        /*0032*/ 	.short	(.L_29 - .L_28)


	//   ....[0]....
.L_28:
        /*0034*/ 	.word	0x00001110


	//   ....[1]....
        /*0038*/ 	.word	0x00001120


	//   ....[2]....
        /*003c*/ 	.word	0x00001190


	//----- nvinfo : EIATTR_COOP_GROUP_MASK_REGIDS
	.align		4
.L_29:
        /*0040*/ 	.byte	0x04, 0x29
        /*0042*/ 	.short	(.L_31 - .L_30)


	//   ....[0]....
.L_30:
        /*0044*/ 	.word	0xffffffff


	//   ....[1]....
        /*0048*/ 	.word	0xffffffff


	//   ....[2]....
        /*004c*/ 	.word	0xffffffff


	//   ....[3]....
        /*0050*/ 	.word	0xffffffff


	//   ....[4]....
        /*0054*/ 	.word	0xffffffff


	//   ....[5]....
        /*0058*/ 	.word	0xffffffff


	//   ....[6]....
        /*005c*/ 	.word	0xffffffff


	//   ....[7]....
        /*0060*/ 	.word	0xffffffff


	//   ....[8]....
        /*0064*/ 	.word	0xffffffff


	//   ....[9]....
        /*0068*/ 	.word	0xffffffff


	//   ....[10]....
        /*006c*/ 	.word	0xffffffff


	//   ....[11]....
        /*0070*/ 	.word	0xffffffff


	//   ....[12]....
        /*0074*/ 	.word	0xffffffff


	//   ....[13]....
        /*0078*/ 	.word	0xffffffff


	//   ....[14]....
        /*007c*/ 	.word	0xffffffff


	//   ....[15]....
        /*0080*/ 	.word	0xffffffff


	//   ....[16]....
        /*0084*/ 	.word	0xffffffff


	//   ....[17]....
        /*0088*/ 	.word	0xffffffff


	//   ....[18]....
        /*008c*/ 	.word	0xffffffff


	//   ....[19]....
        /*0090*/ 	.word	0xffffffff


	//   ....[20]....
        /*0094*/ 	.word	0xffffffff


	//   ....[21]....
        /*0098*/ 	.word	0xffffffff


	//   ....[22]....
        /*009c*/ 	.word	0xffffffff


	//   ....[23]....
        /*00a0*/ 	.word	0xffffffff


	//   ....[24]....
        /*00a4*/ 	.word	0xffffffff


	//   ....[25]....
        /*00a8*/ 	.word	0xffffffff


	//   ....[26]....
        /*00ac*/ 	.word	0xffffffff


	//   ....[27]....
        /*00b0*/ 	.word	0xffffffff


	//   ....[28]....
        /*00b4*/ 	.word	0xffffffff


	//   ....[29]....
        /*00b8*/ 	.word	0xffffffff


	//   ....[30]....
        /*00bc*/ 	.word	0xffffffff


	//   ....[31]....
        /*00c0*/ 	.word	0xffffffff


	//   ....[32]....
        /*00c4*/ 	.word	0xffffffff


	//   ....[33]....
        /*00c8*/ 	.word	0xffffffff


	//   ....[34]....
        /*00cc*/ 	.word	0xffffffff


	//   ....[35]....
        /*00d0*/ 	.word	0xffffffff


	//   ....[36]....
        /*00d4*/ 	.word	0xffffffff


	//   ....[37]....
        /*00d8*/ 	.word	0xffffffff


	//   ....[38]....
        /*00dc*/ 	.word	0xffffffff


	//   ....[39]....
        /*00e0*/ 	.word	0xffffffff


	//   ....[40]....
        /*00e4*/ 	.word	0xffffffff


	//   ....[41]....
        /*00e8*/ 	.word	0xffffffff


	//   ....[42]....
        /*00ec*/ 	.word	0xffffffff


	//   ....[43]....
        /*00f0*/ 	.word	0xffffffff


	//   ....[44]....
        /*00f4*/ 	.word	0xffffffff


	//   ....[45]....
        /*00f8*/ 	.word	0xffffffff


	//   ....[46]....
        /*00fc*/ 	.word	0xffffffff


	//   ....[47]....
        /*0100*/ 	.word	0xffffffff


	//   ....[48]....
        /*0104*/ 	.word	0xffffffff


	//   ....[49]....
        /*0108*/ 	.word	0xffffffff


	//   ....[50]....
        /*010c*/ 	.word	0xffffffff


	//   ....[51]....
        /*0110*/ 	.word	0xffffffff


	//   ....[52]....
        /*0114*/ 	.word	0xffffffff


	//   ....[53]....
        /*0118*/ 	.word	0xffffffff


	//   ....[54]....
        /*011c*/ 	.word	0xffffffff


	//   ....[55]....
        /*0120*/ 	.word	0xffffffff


	//   ....[56]....
        /*0124*/ 	.word	0xffffffff


	//   ....[57]....
        /*0128*/ 	.word	0xffffffff


	//   ....[58]....
        /*012c*/ 	.word	0xffffffff


	//   ....[59]....
        /*0130*/ 	.word	0xffffffff


	//   ....[60]....
        /*0134*/ 	.word	0xffffffff


	//   ....[61]....
        /*0138*/ 	.word	0xffffffff


	//   ....[62]....
        /*013c*/ 	.word	0xffffffff


	//   ....[63]....
        /*0140*/ 	.word	0xffffffff


	//   ....[64]....
        /*0144*/ 	.word	0xffffffff


	//   ....[65]....
        /*0148*/ 	.word	0xffffffff


	//   ....[66]....
        /*014c*/ 	.word	0xffffffff


	//   ....[67]....
        /*0150*/ 	.word	0xffffffff


	//   ....[68]....
        /*0154*/ 	.word	0xffffffff


	//   ....[69]....
        /*0158*/ 	.word	0xffffffff


	//   ....[70]....
        /*015c*/ 	.word	0xffffffff


	//   ....[71]....
        /*0160*/ 	.word	0xffffffff


	//   ....[72]....
        /*0164*/ 	.word	0xffffffff


	//   ....[73]....
        /*0168*/ 	.word	0xffffffff


	//   ....[74]....
        /*016c*/ 	.word	0xffffffff


	//   ....[75]....
        /*0170*/ 	.word	0xffffffff


	//   ....[76]....
        /*0174*/ 	.word	0xffffffff


	//   ....[77]....
        /*0178*/ 	.word	0xffffffff


	//   ....[78]....
        /*017c*/ 	.word	0x0500000f


	//----- nvinfo : EIATTR_COOP_GROUP_INSTR_OFFSETS
	.align		4
.L_31:
        /*0180*/ 	.byte	0x04, 0x28
        /*0182*/ 	.short	(.L_33 - .L_32)


	//   ....[0]....
.L_32:
        /*0184*/ 	.word	0x00000780


	//   ....[1]....
        /*0188*/ 	.word	0x00000840


	//   ....[2]....
        /*018c*/ 	.word	0x00000ce0


	//   ....[3]....
        /*0190*/ 	.word	0x00000e90


	//   ....[4]....
        /*0194*/ 	.word	0x00001060


	//   ....[5]....
        /*0198*/ 	.word	0x000018a0


	//   ....[6]....
        /*019c*/ 	.word	0x000018d0


	//   ....[7]....
        /*01a0*/ 	.word	0x00001950


	//   ....[8]....
        /*01a4*/ 	.word	0x00001960


	//   ....[9]....
        /*01a8*/ 	.word	0x000019a0


	//   ....[10]....
        /*01ac*/ 	.word	0x000019c0


	//   ....[11]....
        /*01b0*/ 	.word	0x00001a00


	//   ....[12]....
        /*01b4*/ 	.word	0x00001a20


	//   ....[13]....
        /*01b8*/ 	.word	0x00001a60


	//   ....[14]....
        /*01bc*/ 	.word	0x00001a80


	//   ....[15]....
        /*01c0*/ 	.word	0x00001af0


	//   ....[16]....
        /*01c4*/ 	.word	0x00001c70


	//   ....[17]....
        /*01c8*/ 	.word	0x00001c80


	//   ....[18]....
        /*01cc*/ 	.word	0x00002260


	//   ....[19]....
        /*01d0*/ 	.word	0x00002270


	//   ....[20]....
        /*01d4*/ 	.word	0x000022c0


	//   ....[21]....
        /*01d8*/ 	.word	0x000022d0


	//   ....[22]....
        /*01dc*/ 	.word	0x00002320


	//   ....[23]....
        /*01e0*/ 	.word	0x00002330


	//   ....[24]....
        /*01e4*/ 	.word	0x00002380


	//   ....[25]....
        /*01e8*/ 	.word	0x00002390


	//   ....[26]....
        /*01ec*/ 	.word	0x000023e0


	//   ....[27]....
        /*01f0*/ 	.word	0x000023f0


	//   ....[28]....
        /*01f4*/ 	.word	0x00002480


	//   ....[29]....
        /*01f8*/ 	.word	0x000024f0


	//   ....[30]....
        /*01fc*/ 	.word	0x00002580


	//   ....[31]....
        /*0200*/ 	.word	0x000025a0


	//   ....[32]....
        /*0204*/ 	.word	0x000025b0


	//   ....[33]....
        /*0208*/ 	.word	0x000025c0


	//   ....[34]....
        /*020c*/ 	.word	0x000025d0


	//   ....[35]....
        /*0210*/ 	.word	0x000025e0


	//   ....[36]....
        /*0214*/ 	.word	0x00002b80


	//   ....[37]....
        /*0218*/ 	.word	0x00002e20


	//   ....[38]....
        /*021c*/ 	.word	0x000031d0


	//   ....[39]....
        /*0220*/ 	.word	0x00003660


	//   ....[40]....
        /*0224*/ 	.word	0x00008510


	//   ....[41]....
        /*0228*/ 	.word	0x00008a80


	//   ....[42]....
        /*022c*/ 	.word	0x00008e20


	//   ....[43]....
        /*0230*/ 	.word	0x0000a3f0


	//   ....[44]....
        /*0234*/ 	.word	0x0000aac0


	//   ....[45]....
        /*0238*/ 	.word	0x0000aff0


	//   ....[46]....
        /*023c*/ 	.word	0x0000bf00


	//   ....[47]....
        /*0240*/ 	.word	0x0000cc20


	//   ....[48]....
        /*0244*/ 	.word	0x0000cc40


	//   ....[49]....
        /*0248*/ 	.word	0x0000cc90


	//   ....[50]....
        /*024c*/ 	.word	0x0000ccb0


	//   ....[51]....
        /*0250*/ 	.word	0x0000ccf0


	//   ....[52]....
        /*0254*/ 	.word	0x0000cd20


	//   ....[53]....
        /*0258*/ 	.word	0x0000cd60


	//   ....[54]....
        /*025c*/ 	.word	0x0000cd90


	//   ....[55]....
        /*0260*/ 	.word	0x0000cdd0


	//   ....[56]....
        /*0264*/ 	.word	0x0000ce00


	//   ....[57]....
        /*0268*/ 	.word	0x0000ce90


	//   ....[58]....
        /*026c*/ 	.word	0x0000cfb0


	//   ....[59]....
        /*0270*/ 	.word	0x0000cfd0


	//   ....[60]....
        /*0274*/ 	.word	0x0000d620


	//   ....[61]....
        /*0278*/ 	.word	0x0000d630


	//   ....[62]....
        /*027c*/ 	.word	0x0000d680


	//   ....[63]....
        /*0280*/ 	.word	0x0000d690


	//   ....[64]....
        /*0284*/ 	.word	0x0000d6e0


	//   ....[65]....
        /*0288*/ 	.word	0x0000d6f0


	//   ....[66]....
        /*028c*/ 	.word	0x0000d740


	//   ....[67]....
        /*0290*/ 	.word	0x0000d750


	//   ....[68]....
        /*0294*/ 	.word	0x0000d7a0


	//   ....[69]....
        /*0298*/ 	.word	0x0000d7b0


	//   ....[70]....
        /*029c*/ 	.word	0x0000d840


	//   ....[71]....
        /*02a0*/ 	.word	0x0000d8b0


	//   ....[72]....
        /*02a4*/ 	.word	0x0000d940


	//   ....[73]....
        /*02a8*/ 	.word	0x0000d960


	//   ....[74]....
        /*02ac*/ 	.word	0x0000d970


	//   ....[75]....
        /*02b0*/ 	.word	0x0000d980


	//   ....[76]....
        /*02b4*/ 	.word	0x0000d990


	//   ....[77]....
        /*02b8*/ 	.word	0x0000d9a0


	//   ....[78]....
        /*02bc*/ 	.word	0x0000f0d0


	//----- nvinfo : EIATTR_REG_RECONFIG
	.align		4
.L_33:
        /*02c0*/ 	.byte	0x01, 0x54
	.zero		2


	//----- nvinfo : EIATTR_SYSCALL_OFFSETS
	.align		4
        /*02c4*/ 	.byte	0x04, 0x46
        /*02c6*/ 	.short	(.L_35 - .L_34)


	//   ....[0]....
.L_34:
        /*02c8*/ 	.word	0x00004ac0


	//   ....[1]....
        /*02cc*/ 	.word	0x00004bb0


	//----- nvinfo : EIATTR_MBARRIER_INSTR_OFFSETS
	.align		4
.L_35:
        /*02d0*/ 	.byte	0x04, 0x39
        /*02d2*/ 	.short	(.L_37 - .L_36)


	//   ....[0]....
.L_36:
        /*02d4*/ 	.word	0x00000bc0
        /*02d8*/ 	.word	0x000000ff
        /*02dc*/ 	.word	0x00038400
        /*02e0*/ 	.short	0x0100
        /*02e2*/ 	.byte	0x06
	.zero		1


	//   ....[1]....
        /*02e4*/ 	.word	0x00000bd0
        /*02e8*/ 	.word	0x000000ff
        /*02ec*/ 	.word	0x00038440
        /*02f0*/ 	.short	0x0100
        /*02f2*/ 	.byte	0x06
	.zero		1


	//   ....[2]....
        /*02f4*/ 	.word	0x00000be0
        /*02f8*/ 	.word	0x000000ff
        /*02fc*/ 	.word	0x00038408
        /*0300*/ 	.short	0x0100
        /*0302*/ 	.byte	0x06
	.zero		1


	//   ....[3]....
        /*0304*/ 	.word	0x00000bf0
        /*0308*/ 	.word	0x000000ff
        /*030c*/ 	.word	0x00038448
        /*0310*/ 	.short	0x0100
        /*0312*/ 	.byte	0x06
	.zero		1


	//   ....[4]....
        /*0314*/ 	.word	0x00000c00
        /*0318*/ 	.word	0x000000ff
        /*031c*/ 	.word	0x00038410
        /*0320*/ 	.short	0x0100
        /*0322*/ 	.byte	0x06
	.zero		1


	//   ....[5]....
        /*0324*/ 	.word	0x00000c10
        /*0328*/ 	.word	0x000000ff
        /*032c*/ 	.word	0x00038450
        /*0330*/ 	.short	0x0100
        /*0332*/ 	.byte	0x06
	.zero		1


	//   ....[6]....
        /*0334*/ 	.word	0x00000c20
        /*0338*/ 	.word	0x000000ff
        /*033c*/ 	.word	0x00038418
        /*0340*/ 	.short	0x0100
        /*0342*/ 	.byte	0x06
	.zero		1


	//   ....[7]....
        /*0344*/ 	.word	0x00000c30
        /*0348*/ 	.word	0x000000ff
        /*034c*/ 	.word	0x00038458
        /*0350*/ 	.short	0x0100
        /*0352*/ 	.byte	0x06
	.zero		1


	//   ....[8]....
        /*0354*/ 	.word	0x00000c40
        /*0358*/ 	.word	0x000000ff
        /*035c*/ 	.word	0x00038420
        /*0360*/ 	.short	0x0100
        /*0362*/ 	.byte	0x06
	.zero		1


	//   ....[9]....
        /*0364*/ 	.word	0x00000c50
        /*0368*/ 	.word	0x000000ff
        /*036c*/ 	.word	0x00038460
        /*0370*/ 	.short	0x0100
        /*0372*/ 	.byte	0x06
	.zero		1


	//   ....[10]....
        /*0374*/ 	.word	0x00000c60
        /*0378*/ 	.word	0x000000ff
        /*037c*/ 	.word	0x00038428
        /*0380*/ 	.short	0x0100
        /*0382*/ 	.byte	0x06
	.zero		1


	//   ....[11]....
        /*0384*/ 	.word	0x00000c70
        /*0388*/ 	.word	0x000000ff
        /*038c*/ 	.word	0x00038468
        /*0390*/ 	.short	0x0100
        /*0392*/ 	.byte	0x06
	.zero		1


	//   ....[12]....
        /*0394*/ 	.word	0x00000c80
        /*0398*/ 	.word	0x000000ff
        /*039c*/ 	.word	0x00038430
        /*03a0*/ 	.short	0x0100
        /*03a2*/ 	.byte	0x06
	.zero		1


	//   ....[13]....
        /*03a4*/ 	.word	0x00000c90
        /*03a8*/ 	.word	0x000000ff
        /*03ac*/ 	.word	0x00038470
        /*03b0*/ 	.short	0x0100
        /*03b2*/ 	.byte	0x06
	.zero		1


	//   ....[14]....
        /*03b4*/ 	.word	0x00000ca0
        /*03b8*/ 	.word	0x000000ff
        /*03bc*/ 	.word	0x00038438
        /*03c0*/ 	.short	0x0100
        /*03c2*/ 	.byte	0x06
	.zero		1


	//   ....[15]....
        /*03c4*/ 	.word	0x00000cb0
        /*03c8*/ 	.word	0x000000ff
        /*03cc*/ 	.word	0x00038478
        /*03d0*/ 	.short	0x0100
        /*03d2*/ 	.byte	0x06
	.zero		1


	//   ....[16]....
        /*03d4*/ 	.word	0x00000e40
        /*03d8*/ 	.word	0x000000ff
        /*03dc*/ 	.word	0x00038480
        /*03e0*/ 	.short	0x0100
        /*03e2*/ 	.byte	0x06
	.zero		1


	//   ....[17]....
        /*03e4*/ 	.word	0x00000e50
        /*03e8*/ 	.word	0x000000ff
        /*03ec*/ 	.word	0x00038490
        /*03f0*/ 	.short	0x0100
        /*03f2*/ 	.byte	0x06
	.zero		1


	//   ....[18]....
        /*03f4*/ 	.word	0x00000e60
        /*03f8*/ 	.word	0x000000ff
        /*03fc*/ 	.word	0x00038488
        /*0400*/ 	.short	0x0100
        /*0402*/ 	.byte	0x06
	.zero		1


	//   ....[19]....
        /*0404*/ 	.word	0x00000e70
        /*0408*/ 	.word	0x000000ff
        /*040c*/ 	.word	0x00038498
        /*0410*/ 	.short	0x0100
        /*0412*/ 	.byte	0x06
	.zero		1


	//   ....[20]....
        /*0414*/ 	.word	0x00000fd0
        /*0418*/ 	.word	0x000000ff
        /*041c*/ 	.word	0x000384a0
        /*0420*/ 	.short	0x0100
        /*0422*/ 	.byte	0x06
	.zero		1


	//   ....[21]....
        /*0424*/ 	.word	0x00000fe0
        /*0428*/ 	.word	0x000000ff
        /*042c*/ 	.word	0x000384c0
        /*0430*/ 	.short	0x0100
        /*0432*/ 	.byte	0x06
	.zero		1


	//   ....[22]....
        /*0434*/ 	.word	0x00000ff0
        /*0438*/ 	.word	0x000000ff
        /*043c*/ 	.word	0x000384a8
        /*0440*/ 	.short	0x0100
        /*0442*/ 	.byte	0x06
	.zero		1


	//   ....[23]....
        /*0444*/ 	.word	0x00001000
        /*0448*/ 	.word	0x000000ff
        /*044c*/ 	.word	0x000384c8
        /*0450*/ 	.short	0x0100
        /*0452*/ 	.byte	0x06
	.zero		1


	//   ....[24]....
        /*0454*/ 	.word	0x00001010
        /*0458*/ 	.word	0x000000ff
        /*045c*/ 	.word	0x000384b0
        /*0460*/ 	.short	0x0100
        /*0462*/ 	.byte	0x06
	.zero		1


	//   ....[25]....
        /*0464*/ 	.word	0x00001020
        /*0468*/ 	.word	0x000000ff
        /*046c*/ 	.word	0x000384d0
        /*0470*/ 	.short	0x0100
        /*0472*/ 	.byte	0x06
	.zero		1


	//   ....[26]....
        /*0474*/ 	.word	0x00001030
        /*0478*/ 	.word	0x000000ff
        /*047c*/ 	.word	0x000384b8
        /*0480*/ 	.short	0x0100
        /*0482*/ 	.byte	0x06
	.zero		1


	//   ....[27]....
        /*0484*/ 	.word	0x00001040
        /*0488*/ 	.word	0x000000ff
        /*048c*/ 	.word	0x000384d8
        /*0490*/ 	.short	0x0100
        /*0492*/ 	.byte	0x06
	.zero		1


	//   ....[28]....
        /*0494*/ 	.word	0x000011e0
        /*0498*/ 	.word	0x000000ff
        /*049c*/ 	.word	0x000384e0
        /*04a0*/ 	.short	0x0100
        /*04a2*/ 	.byte	0x06
	.zero		1


	//   ....[29]....
        /*04a4*/ 	.word	0x000011f0
        /*04a8*/ 	.word	0x000000ff
        /*04ac*/ 	.word	0x000384e8
        /*04b0*/ 	.short	0x0100
        /*04b2*/ 	.byte	0x06
	.zero		1


	//   ....[30]....
        /*04b4*/ 	.word	0x00003b90
        /*04b8*/ 	.word	0x000000ff
        /*04bc*/ 	.word	0x00038480
        /*04c0*/ 	.short	0x010a
        /*04c2*/ 	.byte	0x04
	.zero		1


	//   ....[31]....
        /*04c4*/ 	.word	0x00003bd0
        /*04c8*/ 	.word	0x000000ff
        /*04cc*/ 	.word	0x00038480
        /*04d0*/ 	.short	0x010a
        /*04d2*/ 	.byte	0x04
	.zero		1


	//   ....[32]....
        /*04d4*/ 	.word	0x000041e0
        /*04d8*/ 	.word	0x000000ff
        /*04dc*/ 	.word	0x00038480
        /*04e0*/ 	.short	0x010a
        /*04e2*/ 	.byte	0x04
	.zero		1


	//   ....[33]....
        /*04e4*/ 	.word	0x00004220
        /*04e8*/ 	.word	0x000000ff
        /*04ec*/ 	.word	0x00038480
        /*04f0*/ 	.short	0x010a
        /*04f2*/ 	.byte	0x04
	.zero		1


	//   ....[34]....
        /*04f4*/ 	.word	0x00004720
        /*04f8*/ 	.word	0x000000ff
        /*04fc*/ 	.word	0x00000000
        /*0500*/ 	.short	0x0101
        /*0502*/ 	.byte	0x04
	.zero		1


	//   ....[35]....
        /*0504*/ 	.word	0x000048d0
        /*0508*/ 	.word	0x000000ff
        /*050c*/ 	.word	0x00000000
        /*0510*/ 	.short	0x0101
        /*0512*/ 	.byte	0x0a
	.zero		1


	//   ....[36]....
        /*0514*/ 	.word	0x00004f60
        /*0518*/ 	.word	0x000000ff
        /*051c*/ 	.word	0x000384a0
        /*0520*/ 	.short	0x010a
        /*0522*/ 	.byte	0x2f
	.zero		1


	//   ....[37]....
        /*0524*/ 	.word	0x000055e0
        /*0528*/ 	.word	0x000000ff
        /*052c*/ 	.word	0x00000000
        /*0530*/ 	.short	0x0101
        /*0532*/ 	.byte	0x04
	.zero		1


	//   ....[38]....
        /*0534*/ 	.word	0x00005610
        /*0538*/ 	.word	0x000000ff
        /*053c*/ 	.word	0x000384a8
        /*0540*/ 	.short	0x010a
        /*0542*/ 	.byte	0x2f
	.zero		1


	//   ....[39]....
        /*0544*/ 	.word	0x00005bb0
        /*0548*/ 	.word	0x000000ff
        /*054c*/ 	.word	0x00000000
        /*0550*/ 	.short	0x0101
        /*0552*/ 	.byte	0x04
	.zero		1


	//   ....[40]....
        /*0554*/ 	.word	0x00005be0
        /*0558*/ 	.word	0x000000ff
        /*055c*/ 	.word	0x000384b0
        /*0560*/ 	.short	0x010a
        /*0562*/ 	.byte	0x2f
	.zero		1


	//   ....[41]....
        /*0564*/ 	.word	0x000061b0
        /*0568*/ 	.word	0x000000ff
        /*056c*/ 	.word	0x00000000
        /*0570*/ 	.short	0x0101
        /*0572*/ 	.byte	0x04
	.zero		1


	//   ....[42]....
        /*0574*/ 	.word	0x000061e0
        /*0578*/ 	.word	0x000000ff
        /*057c*/ 	.word	0x000384b8
        /*0580*/ 	.short	0x010a
        /*0582*/ 	.byte	0x2f
	.zero		1


	//   ....[43]....
        /*0584*/ 	.word	0x000067b0
        /*0588*/ 	.word	0x000000ff
        /*058c*/ 	.word	0x00000000
        /*0590*/ 	.short	0x0101
        /*0592*/ 	.byte	0x04
	.zero		1


	//   ....[44]....
        /*0594*/ 	.word	0x00006800
        /*0598*/ 	.word	0x000000ff
        /*059c*/ 	.word	0x000384a0
        /*05a0*/ 	.short	0x010a
        /*05a2*/ 	.byte	0x2f
	.zero		1


	//   ....[45]....
        /*05a4*/ 	.word	0x00006dd0
        /*05a8*/ 	.word	0x000000ff
        /*05ac*/ 	.word	0x00000000
        /*05b0*/ 	.short	0x0101
        /*05b2*/ 	.byte	0x04
	.zero		1


	//   ....[46]....
        /*05b4*/ 	.word	0x00006e00
        /*05b8*/ 	.word	0x000000ff
        /*05bc*/ 	.word	0x000384a8
        /*05c0*/ 	.short	0x010a
        /*05c2*/ 	.byte	0x2f
	.zero		1


	//   ....[47]....
        /*05c4*/ 	.word	0x000073d0
        /*05c8*/ 	.word	0x000000ff
        /*05cc*/ 	.word	0x00000000
        /*05d0*/ 	.short	0x0101
        /*05d2*/ 	.byte	0x04
	.zero		1


	//   ....[48]....
        /*05d4*/ 	.word	0x00007400
        /*05d8*/ 	.word	0x000000ff
        /*05dc*/ 	.word	0x000384b0
        /*05e0*/ 	.short	0x010a
        /*05e2*/ 	.byte	0x2f
	.zero		1


	//   ....[49]....
        /*05e4*/ 	.word	0x000079d0
        /*05e8*/ 	.word	0x000000ff
        /*05ec*/ 	.word	0x00000000
        /*05f0*/ 	.short	0x0101
        /*05f2*/ 	.byte	0x04
	.zero		1


	//   ....[50]....
        /*05f4*/ 	.word	0x00007a00
        /*05f8*/ 	.word	0x000000ff
        /*05fc*/ 	.word	0x000384b8
        /*0600*/ 	.short	0x010a
        /*0602*/ 	.byte	0x2f
	.zero		1


	//   ....[51]....
        /*0604*/ 	.word	0x00008050
        /*0608*/ 	.word	0x000000ff
        /*060c*/ 	.word	0x00000000
        /*0610*/ 	.short	0x0101
        /*0612*/ 	.byte	0x05
	.zero		1


	//   ....[52]....
        /*0614*/ 	.word	0x000080a0
        /*0618*/ 	.word	0x000000ff
        /*061c*/ 	.word	0x00038400
        /*0620*/ 	.short	0x010a
        /*0622*/ 	.byte	0x04
	.zero		1


	//   ....[53]....
        /*0624*/ 	.word	0x000081b0
        /*0628*/ 	.word	0x000000ff
        /*062c*/ 	.word	0x00000000
        /*0630*/ 	.short	0x0101
        /*0632*/ 	.byte	0x04
	.zero		1


	//   ....[54]....
        /*0634*/ 	.word	0x000087b0
        /*0638*/ 	.word	0x000000ff
        /*063c*/ 	.word	0x00000000
        /*0640*/ 	.short	0x0101
        /*0642*/ 	.byte	0x2f
	.zero		1


	//   ....[55]....
        /*0644*/ 	.word	0x00008f30
        /*0648*/ 	.word	0x000000ff
        /*064c*/ 	.word	0x000384e8
        /*0650*/ 	.short	0x010a
        /*0652*/ 	.byte	0x23
	.zero		1


	//   ....[56]....
        /*0654*/ 	.word	0x00009030
        /*0658*/ 	.word	0x000000ff
        /*065c*/ 	.word	0x00038400
        /*0660*/ 	.short	0x010a
        /*0662*/ 	.byte	0x08
	.zero		1


	//   ....[57]....
        /*0664*/ 	.word	0x00009160
        /*0668*/ 	.word	0x000000ff
        /*066c*/ 	.word	0x00000000
        /*0670*/ 	.short	0x0101
        /*0672*/ 	.byte	0x08
	.zero		1


	//   ....[58]....
        /*0674*/ 	.word	0x00009350
        /*0678*/ 	.word	0x000000ff
        /*067c*/ 	.word	0x000384c0
        /*0680*/ 	.short	0x010a
        /*0682*/ 	.byte	0x23
	.zero		1


	//   ....[59]....
        /*0684*/ 	.word	0x00009460
        /*0688*/ 	.word	0x000000ff
        /*068c*/ 	.word	0x000384a0
        /*0690*/ 	.short	0x010b
        /*0692*/ 	.byte	0x23
	.zero		1


	//   ....[60]....
        /*0694*/ 	.word	0x000094c0
        /*0698*/ 	.word	0x000000ff
        /*069c*/ 	.word	0x00000000
        /*06a0*/ 	.short	0x0101
        /*06a2*/ 	.byte	0x08
	.zero		1


	//   ....[61]....
        /*06a4*/ 	.word	0x000094f0
        /*06a8*/ 	.word	0x000000ff
        /*06ac*/ 	.word	0x000384c8
        /*06b0*/ 	.short	0x010a
        /*06b2*/ 	.byte	0x23
	.zero		1


	//   ....[62]....
        /*06b4*/ 	.word	0x00009620
        /*06b8*/ 	.word	0x000000ff
        /*06bc*/ 	.word	0x000384a8
        /*06c0*/ 	.short	0x010b
        /*06c2*/ 	.byte	0x23
	.zero		1


	//   ....[63]....
        /*06c4*/ 	.word	0x00009680
        /*06c8*/ 	.word	0x000000ff
        /*06cc*/ 	.word	0x00000000
        /*06d0*/ 	.short	0x0101
        /*06d2*/ 	.byte	0x09
	.zero		1


	//   ....[64]....
        /*06d4*/ 	.word	0x000096b0
        /*06d8*/ 	.word	0x000000ff
        /*06dc*/ 	.word	0x000384d0
        /*06e0*/ 	.short	0x010a
        /*06e2*/ 	.byte	0x23
	.zero		1


	//   ....[65]....
        /*06e4*/ 	.word	0x000097e0
        /*06e8*/ 	.word	0x000000ff
        /*06ec*/ 	.word	0x000384b0
        /*06f0*/ 	.short	0x010b
        /*06f2*/ 	.byte	0x23
	.zero		1


	//   ....[66]....
        /*06f4*/ 	.word	0x00009840
        /*06f8*/ 	.word	0x000000ff
        /*06fc*/ 	.word	0x00000000
        /*0700*/ 	.short	0x0101
        /*0702*/ 	.byte	0x27
	.zero		1


	//   ....[67]....
        /*0704*/ 	.word	0x00009870
        /*0708*/ 	.word	0x000000ff
        /*070c*/ 	.word	0x000384d8
        /*0710*/ 	.short	0x010a
        /*0712*/ 	.byte	0x23
	.zero		1


	//   ....[68]....
        /*0714*/ 	.word	0x000099a0
        /*0718*/ 	.word	0x000000ff
        /*071c*/ 	.word	0x000384b8
        /*0720*/ 	.short	0x010b
        /*0722*/ 	.byte	0x23
	.zero		1


	//   ....[69]....
        /*0724*/ 	.word	0x00009a00
        /*0728*/ 	.word	0x000000ff
        /*072c*/ 	.word	0x00000000
        /*0730*/ 	.short	0x0101
        /*0732*/ 	.byte	0x2b
	.zero		1


	//   ....[70]....
        /*0734*/ 	.word	0x00009a40
        /*0738*/ 	.word	0x000000ff
        /*073c*/ 	.word	0x000384c0
        /*0740*/ 	.short	0x010a
        /*0742*/ 	.byte	0x23
	.zero		1


	//   ....[71]....
        /*0744*/ 	.word	0x00009b60
        /*0748*/ 	.word	0x000000ff
        /*074c*/ 	.word	0x000384a0
        /*0750*/ 	.short	0x010b
        /*0752*/ 	.byte	0x23
	.zero		1


	//   ....[72]....
        /*0754*/ 	.word	0x00009ba0
        /*0758*/ 	.word	0x000000ff
        /*075c*/ 	.word	0x00000000
        /*0760*/ 	.short	0x0101
        /*0762*/ 	.byte	0x08
	.zero		1


	//   ....[73]....
        /*0764*/ 	.word	0x00009bd0
        /*0768*/ 	.word	0x000000ff
        /*076c*/ 	.word	0x000384c8
        /*0770*/ 	.short	0x010a
        /*0772*/ 	.byte	0x23
	.zero		1


	//   ....[74]....
        /*0774*/ 	.word	0x00009cf0
        /*0778*/ 	.word	0x000000ff
        /*077c*/ 	.word	0x000384a8
        /*0780*/ 	.short	0x010b
        /*0782*/ 	.byte	0x23
	.zero		1


	//   ....[75]....
        /*0784*/ 	.word	0x00009d30
        /*0788*/ 	.word	0x000000ff
        /*078c*/ 	.word	0x00000000
        /*0790*/ 	.short	0x0101
        /*0792*/ 	.byte	0x09
	.zero		1


	//   ....[76]....
        /*0794*/ 	.word	0x00009d60
        /*0798*/ 	.word	0x000000ff
        /*079c*/ 	.word	0x000384d0
        /*07a0*/ 	.short	0x010a
        /*07a2*/ 	.byte	0x23
	.zero		1


	//   ....[77]....
        /*07a4*/ 	.word	0x00009e80
        /*07a8*/ 	.word	0x000000ff
        /*07ac*/ 	.word	0x000384b0
        /*07b0*/ 	.short	0x010b
        /*07b2*/ 	.byte	0x23
	.zero		1


	//   ....[78]....
        /*07b4*/ 	.word	0x00009ec0
        /*07b8*/ 	.word	0x000000ff
        /*07bc*/ 	.word	0x00000000
        /*07c0*/ 	.short	0x0101
        /*07c2*/ 	.byte	0x27
	.zero		1


	//   ....[79]....
        /*07c4*/ 	.word	0x00009ef0
        /*07c8*/ 	.word	0x000000ff
        /*07cc*/ 	.word	0x000384d8
        /*07d0*/ 	.short	0x010a
        /*07d2*/ 	.byte	0x23
	.zero		1


	//   ....[80]....
        /*07d4*/ 	.word	0x0000a010
        /*07d8*/ 	.word	0x000000ff
        /*07dc*/ 	.word	0x000384b8
        /*07e0*/ 	.short	0x010b
        /*07e2*/ 	.byte	0x23
	.zero		1


	//   ....[81]....
        /*07e4*/ 	.word	0x0000a060
        /*07e8*/ 	.word	0x000000ff
        /*07ec*/ 	.word	0x00000000
        /*07f0*/ 	.short	0x0101
        /*07f2*/ 	.byte	0x2b
	.zero		1


	//   ....[82]....
        /*07f4*/ 	.word	0x0000a5b0
        /*07f8*/ 	.word	0x000000ff
        /*07fc*/ 	.word	0x000384c0
        /*0800*/ 	.short	0x010a
        /*0802*/ 	.byte	0x23
	.zero		1


	//   ....[83]....
        /*0804*/ 	.word	0x0000a5f0
        /*0808*/ 	.word	0x000000ff
        /*080c*/ 	.word	0x000384c8
        /*0810*/ 	.short	0x010a
        /*0812*/ 	.byte	0x23
	.zero		1


	//   ....[84]....
        /*0814*/ 	.word	0x0000a630
        /*0818*/ 	.word	0x000000ff
        /*081c*/ 	.word	0x000384d0
        /*0820*/ 	.short	0x010a
        /*0822*/ 	.byte	0x23
	.zero		1


	//   ....[85]....
        /*0824*/ 	.word	0x0000a6a0
        /*0828*/ 	.word	0x00000003
        /*082c*/ 	.word	0x000384d8
        /*0830*/ 	.short	0x010a
        /*0832*/ 	.byte	0x3f
	.zero		1


	//   ....[86]....
        /*0834*/ 	.word	0x0000b3f0
        /*0838*/ 	.word	0x00000008
        /*083c*/ 	.word	0x00038490
        /*0840*/ 	.short	0x010a
        /*0842*/ 	.byte	0x3f
	.zero		1


	//   ....[87]....
        /*0844*/ 	.word	0x0000b720
        /*0848*/ 	.word	0x000000ff
        /*084c*/ 	.word	0x000384e8
        /*0850*/ 	.short	0x0101
        /*0852*/ 	.byte	0x16
	.zero		1


	//   ....[88]....
        /*0854*/ 	.word	0x0000b810
        /*0858*/ 	.word	0x00000003
        /*085c*/ 	.word	0x00038400
        /*0860*/ 	.short	0x010a
        /*0862*/ 	.byte	0x3f
	.zero		1


	//   ....[89]....
        /*0864*/ 	.word	0x0000b950
        /*0868*/ 	.word	0x00000002
        /*086c*/ 	.word	0x00000000
        /*0870*/ 	.short	0x0101
        /*0872*/ 	.byte	0x3f
	.zero		1


	//   ....[90]....
        /*0874*/ 	.word	0x0000c190
        /*0878*/ 	.word	0x00000007
        /*087c*/ 	.word	0x00000000
        /*0880*/ 	.short	0x010a
        /*0882*/ 	.byte	0x3f
	.zero		1


	//   ....[91]....
        /*0884*/ 	.word	0x0000c210
        /*0888*/ 	.word	0x00000003
        /*088c*/ 	.word	0x00000000
        /*0890*/ 	.short	0x010a
        /*0892*/ 	.byte	0x3f
	.zero		1


	//   ....[92]....
        /*0894*/ 	.word	0x0000de90
        /*0898*/ 	.word	0x00000011
        /*089c*/ 	.word	0x00038440
        /*08a0*/ 	.short	0x010a
        /*08a2*/ 	.byte	0x3f
	.zero		1


	//   ....[93]....
        /*08a4*/ 	.word	0x0000dfb0
        /*08a8*/ 	.word	0x00000011
        /*08ac*/ 	.word	0x00038400
        /*08b0*/ 	.short	0x0101
        /*08b2*/ 	.byte	0x3f
	.zero		1


	//   ....[94]....
        /*08b4*/ 	.word	0x0000e080
        /*08b8*/ 	.word	0x00000005
        /*08bc*/ 	.word	0x00038440
        /*08c0*/ 	.short	0x010a
        /*08c2*/ 	.byte	0x3f
	.zero		1


	//   ....[95]....
        /*08c4*/ 	.word	0x0000e130
        /*08c8*/ 	.word	0x00000007
        /*08cc*/ 	.word	0x00038440
        /*08d0*/ 	.short	0x010a
        /*08d2*/ 	.byte	0x3f
	.zero		1


	//   ....[96]....
        /*08d4*/ 	.word	0x0000e1e0
        /*08d8*/ 	.word	0x00000007
        /*08dc*/ 	.word	0x00038440
        /*08e0*/ 	.short	0x010a
        /*08e2*/ 	.byte	0x3f
	.zero		1


	//   ....[97]....
        /*08e4*/ 	.word	0x0000e290
        /*08e8*/ 	.word	0x00000007
        /*08ec*/ 	.word	0x00038440
        /*08f0*/ 	.short	0x010a
        /*08f2*/ 	.byte	0x3f
	.zero		1


	//   ....[98]....
        /*08f4*/ 	.word	0x0000e340
        /*08f8*/ 	.word	0x00000007
        /*08fc*/ 	.word	0x00038440
        /*0900*/ 	.short	0x010a
        /*0902*/ 	.byte	0x3f
	.zero		1


	//   ....[99]....
        /*0904*/ 	.word	0x0000e3f0
        /*0908*/ 	.word	0x00000007
        /*090c*/ 	.word	0x00038440
        /*0910*/ 	.short	0x010a
        /*0912*/ 	.byte	0x3f
	.zero		1


	//   ....[100]....
        /*0914*/ 	.word	0x0000e4a0
        /*0918*/ 	.word	0x00000007
        /*091c*/ 	.word	0x00038440
        /*0920*/ 	.short	0x010a
        /*0922*/ 	.byte	0x3f
	.zero		1


	//   ....[101]....
        /*0924*/ 	.word	0x0000e550
        /*0928*/ 	.word	0x00000003
        /*092c*/ 	.word	0x00038440
        /*0930*/ 	.short	0x010a
        /*0932*/ 	.byte	0x3f
	.zero		1


	//   ....[102]....
        /*0934*/ 	.word	0x0000e5b0
        /*0938*/ 	.word	0x00000003
        /*093c*/ 	.word	0x00038480
        /*0940*/ 	.short	0x010a
        /*0942*/ 	.byte	0x3f
	.zero		1


	//   ....[103]....
        /*0944*/ 	.word	0x0000e610
        /*0948*/ 	.word	0x00000006
        /*094c*/ 	.word	0x00038480
        /*0950*/ 	.short	0x010a
        /*0952*/ 	.byte	0x3f
	.zero		1


	//   ....[104]....
        /*0954*/ 	.word	0x0000e6d0
        /*0958*/ 	.word	0x00000006
        /*095c*/ 	.word	0x000384a0
        /*0960*/ 	.short	0x010a
        /*0962*/ 	.byte	0x3f
	.zero		1


	//   ....[105]....
        /*0964*/ 	.word	0x0000e730
        /*0968*/ 	.word	0x0000000e
        /*096c*/ 	.word	0x000384a8
        /*0970*/ 	.short	0x010a
        /*0972*/ 	.byte	0x3f
	.zero		1


	//   ....[106]....
        /*0974*/ 	.word	0x0000e790
        /*0978*/ 	.word	0x0000000e
        /*097c*/ 	.word	0x000384b0
        /*0980*/ 	.short	0x010a
        /*0982*/ 	.byte	0x3f
	.zero		1


	//   ....[107]....
        /*0984*/ 	.word	0x0000e7f0
        /*0988*/ 	.word	0x0000000e
        /*098c*/ 	.word	0x000384b8
        /*0990*/ 	.short	0x010a
        /*0992*/ 	.byte	0x3f
	.zero		1


	//   ....[108]....
        /*0994*/ 	.word	0x0000e850
        /*0998*/ 	.word	0x0000000e
        /*099c*/ 	.word	0x000384a0
        /*09a0*/ 	.short	0x010a
        /*09a2*/ 	.byte	0x3f
	.zero		1


	//   ....[109]....
        /*09a4*/ 	.word	0x0000e8b0
        /*09a8*/ 	.word	0x0000000e
        /*09ac*/ 	.word	0x000384a8
        /*09b0*/ 	.short	0x010a
        /*09b2*/ 	.byte	0x3f
	.zero		1


	//   ....[110]....
        /*09b4*/ 	.word	0x0000e910
        /*09b8*/ 	.word	0x0000000e
        /*09bc*/ 	.word	0x000384b0
        /*09c0*/ 	.short	0x010a
        /*09c2*/ 	.byte	0x3f
	.zero		1


	//   ....[111]....
        /*09c4*/ 	.word	0x0000e970
        /*09c8*/ 	.word	0x0000000e
        /*09cc*/ 	.word	0x000384b8
        /*09d0*/ 	.short	0x010a
        /*09d2*/ 	.byte	0x3f
	.zero		1


	//   ....[112]....
        /*09d4*/ 	.word	0x0000e9d0
        /*09d8*/ 	.word	0x00000003
        /*09dc*/ 	.word	0x00038400
        /*09e0*/ 	.short	0x010a
        /*09e2*/ 	.byte	0x3f
	.zero		1


	//   ....[113]....
        /*09e4*/ 	.word	0x0000ea30
        /*09e8*/ 	.word	0x00000003
        /*09ec*/ 	.word	0x000384e8
        /*09f0*/ 	.short	0x010a
        /*09f2*/ 	.byte	0x3f
	.zero		1


	//   ....[114]....
        /*09f4*/ 	.word	0x0000ea90
        /*09f8*/ 	.word	0x00000003
        /*09fc*/ 	.word	0x00038400
        /*0a00*/ 	.short	0x010a
        /*0a02*/ 	.byte	0x3f
	.zero		1


	//   ....[115]....
        /*0a04*/ 	.word	0x0000eaf0
        /*0a08*/ 	.word	0x00000003
        /*0a0c*/ 	.word	0x000384c0
        /*0a10*/ 	.short	0x010a
        /*0a12*/ 	.byte	0x3f
	.zero		1


	//   ....[116]....
        /*0a14*/ 	.word	0x0000eb50
        /*0a18*/ 	.word	0x00000003
        /*0a1c*/ 	.word	0x000384c8
        /*0a20*/ 	.short	0x010a
        /*0a22*/ 	.byte	0x3f
	.zero		1


	//   ....[117]....
        /*0a24*/ 	.word	0x0000ebb0
        /*0a28*/ 	.word	0x00000003
        /*0a2c*/ 	.word	0x000384d0
        /*0a30*/ 	.short	0x010a
        /*0a32*/ 	.byte	0x3f
	.zero		1


	//   ....[118]....
        /*0a34*/ 	.word	0x0000ec10
        /*0a38*/ 	.word	0x00000003
        /*0a3c*/ 	.word	0x000384d8
        /*0a40*/ 	.short	0x010a
        /*0a42*/ 	.byte	0x3f
	.zero		1


	//   ....[119]....
        /*0a44*/ 	.word	0x0000ec70
        /*0a48*/ 	.word	0x00000003
        /*0a4c*/ 	.word	0x000384c0
        /*0a50*/ 	.short	0x010a
        /*0a52*/ 	.byte	0x3f
	.zero		1


	//   ....[120]....
        /*0a54*/ 	.word	0x0000ecd0
        /*0a58*/ 	.word	0x00000003
        /*0a5c*/ 	.word	0x000384c8
        /*0a60*/ 	.short	0x010a
        /*0a62*/ 	.byte	0x3f
	.zero		1


	//   ....[121]....
        /*0a64*/ 	.word	0x0000ed30
        /*0a68*/ 	.word	0x00000003
        /*0a6c*/ 	.word	0x000384d0
        /*0a70*/ 	.short	0x010a
        /*0a72*/ 	.byte	0x3f
	.zero		1


	//   ....[122]....
        /*0a74*/ 	.word	0x0000ed90
        /*0a78*/ 	.word	0x00000003
        /*0a7c*/ 	.word	0x000384d8
        /*0a80*/ 	.short	0x010a
        /*0a82*/ 	.byte	0x3f
	.zero		1


	//   ....[123]....
        /*0a84*/ 	.word	0x0000edf0
        /*0a88*/ 	.word	0x00000003
        /*0a8c*/ 	.word	0x000384c0
        /*0a90*/ 	.short	0x010a
        /*0a92*/ 	.byte	0x3f
	.zero		1


	//   ....[124]....
        /*0a94*/ 	.word	0x0000ee50
        /*0a98*/ 	.word	0x00000003
        /*0a9c*/ 	.word	0x000384c8
        /*0aa0*/ 	.short	0x010a
        /*0aa2*/ 	.byte	0x3f
	.zero		1


	//   ....[125]....
        /*0aa4*/ 	.word	0x0000eeb0
        /*0aa8*/ 	.word	0x00000003
        /*0aac*/ 	.word	0x000384d0
        /*0ab0*/ 	.short	0x010a
        /*0ab2*/ 	.byte	0x3f
	.zero		1


	//   ....[126]....
        /*0ab4*/ 	.word	0x0000ef80
        /*0ab8*/ 	.word	0x00000008
        /*0abc*/ 	.word	0x00038490
        /*0ac0*/ 	.short	0x010a
        /*0ac2*/ 	.byte	0x3f
	.zero		1


	//   ....[127]....
        /*0ac4*/ 	.word	0x0000efd0
        /*0ac8*/ 	.word	0x00000003
        /*0acc*/ 	.word	0x00038400
        /*0ad0*/ 	.short	0x010a
        /*0ad2*/ 	.byte	0x3f
	.zero		1


	//   ....[128]....
        /*0ad4*/ 	.word	0x0000f1e0
        /*0ad8*/ 	.word	0x00000007
        /*0adc*/ 	.word	0x00000000
        /*0ae0*/ 	.short	0x010a
        /*0ae2*/ 	.byte	0x3f
	.zero		1


	//   ....[129]....
        /*0ae4*/ 	.word	0x0000f230
        /*0ae8*/ 	.word	0x00000011
        /*0aec*/ 	.word	0x00038440
        /*0af0*/ 	.short	0x010a
        /*0af2*/ 	.byte	0x3f
	.zero		1


	//   ....[130]....
        /*0af4*/ 	.word	0x0000f280
        /*0af8*/ 	.word	0x00000005
        /*0afc*/ 	.word	0x00038440
        /*0b00*/ 	.short	0x010a
        /*0b02*/ 	.byte	0x3f
	.zero		1


	//   ....[131]....
        /*0b04*/ 	.word	0x0000f2d0
        /*0b08*/ 	.word	0x00000007
        /*0b0c*/ 	.word	0x00038440
        /*0b10*/ 	.short	0x010a
        /*0b12*/ 	.byte	0x3f
	.zero		1


	//   ....[132]....
        /*0b14*/ 	.word	0x0000f320
        /*0b18*/ 	.word	0x00000007
        /*0b1c*/ 	.word	0x00038440
        /*0b20*/ 	.short	0x010a
        /*0b22*/ 	.byte	0x3f
	.zero		1


	//   ....[133]....
        /*0b24*/ 	.word	0x0000f370
        /*0b28*/ 	.word	0x00000007
        /*0b2c*/ 	.word	0x00038440
        /*0b30*/ 	.short	0x010a
        /*0b32*/ 	.byte	0x3f
	.zero		1


	//   ....[134]....
        /*0b34*/ 	.word	0x0000f3c0
        /*0b38*/ 	.word	0x00000007
        /*0b3c*/ 	.word	0x00038440
        /*0b40*/ 	.short	0x010a
        /*0b42*/ 	.byte	0x3f
	.zero		1


	//   ....[135]....
        /*0b44*/ 	.word	0x0000f410
        /*0b48*/ 	.word	0x00000007
        /*0b4c*/ 	.word	0x00038440
        /*0b50*/ 	.short	0x010a
        /*0b52*/ 	.byte	0x3f
	.zero		1


	//   ....[136]....
        /*0b54*/ 	.word	0x0000f460
        /*0b58*/ 	.word	0x00000007
        /*0b5c*/ 	.word	0x00038440
        /*0b60*/ 	.short	0x010a
        /*0b62*/ 	.byte	0x3f
	.zero		1


	//----- nvinfo : EIATTR_NUM_MBARRIERS
	.align		4
.L_37:
        /*0b64*/ 	.byte	0x03, 0x38
        /*0b66*/ 	.short	0x001e


	//----- nvinfo : EIATTR_EXIT_INSTR_OFFSETS
	.align		4
        /*0b68*/ 	.byte	0x04, 0x1c
        /*0b6a*/ 	.short	(.L_39 - .L_38)


	//   ....[0]....
.L_38:
        /*0b6c*/ 	.word	0x00002a70


	//   ....[1]....
        /*0b70*/ 	.word	0x00002b30


	//   ....[2]....
        /*0b74*/ 	.word	0x000087c0


	//   ....[3]....
        /*0b78*/ 	.word	0x00008860


	//   ....[4]....
        /*0b7c*/ 	.word	0x0000a6f0


	//   ....[5]....
        /*0b80*/ 	.word	0x0000c260


	//   ....[6]....
        /*0b84*/ 	.word	0x0000e580


	//----- nvinfo : EIATTR_MAX_THREADS
	.align		4
.L_39:
        /*0b88*/ 	.byte	0x04, 0x05
        /*0b8a*/ 	.short	(.L_41 - .L_40)
.L_40:
        /*0b8c*/ 	.word	0x00000180
        /*0b90*/ 	.word	0x00000001
        /*0b94*/ 	.word	0x00000001


	//----- nvinfo : EIATTR_CRS_STACK_SIZE
	.align		4
.L_41:
        /*0b98*/ 	.byte	0x04, 0x1e
        /*0b9a*/ 	.short	(.L_43 - .L_42)
.L_42:
        /*0b9c*/ 	.word	0x00000000


	//----- nvinfo : EIATTR_CBANK_PARAM_SIZE
	.align		4
.L_43:
        /*0ba0*/ 	.byte	0x03, 0x19
        /*0ba2*/ 	.short	0x0770


	//----- nvinfo : EIATTR_PARAM_CBANK
	.align		4
        /*0ba4*/ 	.byte	0x04, 0x0a
        /*0ba6*/ 	.short	(.L_45 - .L_44)
	.align		4
.L_44:
        /*0ba8*/ 	.word	index@(.nv.constant0._ZN7cutlass13device_kernelINS_4gemm6kernel13GemmUniversalINS1_17GroupProblemShapeIN4cute5tupleIJiiiEEEEENS1_10collective13CollectiveMmaINS1_39MainloopSm90ArrayTmaGmmaWarpSpecializedILi2ENS6_IJNS5_1CILi1EEESD_SD_EEENS1_43KernelPtrArrayTmaWarpSpecializedCooperativeEEENS6_IJNSC_ILi128EEENSC_ILi256EEESH_EEENS_6half_tEPNS6_IJlSD_NSC_ILi0EEEEEESK_SN_NS5_8TiledMMAINS5_8MMA_AtomIJNS5_4SM904GMMA26MMA_64x256x16_F32F16F16_SSILNSR_5MajorE0ELST_0ELNSR_7ScaleInE1ELSU_1EEEEEENS5_6LayoutINS6_IJNSC_ILi2EEESD_SD_EEENS6_IJSD_SL_SL_EEEEENS6_IJNS5_10UnderscoreES12_S12_EEEEENS5_13SM90_TMA_LOADENS5_14ComposedLayoutINS5_7SwizzleILi3ELi4ELi3EEENS5_18smem_ptr_flag_bitsILi16EEENSX_INS6_IJNSC_ILi8EEENSC_ILi64EEEEEENS6_IJS1C_SD_EEEEEEEvNS5_8identityES15_S1G_vS1H_EENS_8epilogue10collective18CollectiveEpilogueINS1J_30Sm90PtrArrayTmaWarpSpecializedILi4ELi2ELi16ELb1ELb0ELi2EEEJSJ_NS6_IJSH_NSC_ILi32EEEEEESK_PNS6_IJSD_lSL_EEESK_S1R_NS1J_6fusion15FusionCallbacksIS1N_NS1S_17LinearCombinationISK_fSK_fLNS_15FloatRoundStyleE2EEESJ_S1P_JEEES15_NS16_IS18_S1A_NSX_INS6_IJS1C_S1B_EEENS6_IJSD_S1C_EEEEEEENS5_17SM75_U16x8_LDSM_TENS5_14SM90_TMA_STOREES21_NS5_17SM90_U16x8_STSM_TENS5_9Copy_AtomIJNS5_17SM90_U32x4_STSM_NESK_EEEvEEEvvEEEEvNT_6ParamsE)
        /*0bac*/ 	.short	0x0210
        /*0bae*/ 	.short	0x0770


	//----- nvinfo : EIATTR_SW_WAR
	.align		4
.L_45:
        /*0bb0*/ 	.byte	0x04, 0x36
        /*0bb2*/ 	.short	(.L_47 - .L_46)
.L_46:
        /*0bb4*/ 	.word	0x00000008
.L_47:


//--------------------- .nv.callgraph             --------------------------
	.section	.nv.callgraph,"",@"SHT_CUDA_CALLGRAPH"
	.align	4
	.sectionentsize	8
	.align		4
        /*0000*/ 	.word	0x00000000
	.align		4
        /*0004*/ 	.word	0xffffffff
	.align		4
        /*0008*/ 	.word	index@(_ZN7cutlass13device_kernelINS_4gemm6kernel13GemmUniversalINS1_17GroupProblemShapeIN4cute5tupleIJiiiEEEEENS1_10collective13CollectiveMmaINS1_39MainloopSm90ArrayTmaGmmaWarpSpecializedILi2ENS6_IJNS5_1CILi1EEESD_SD_EEENS1_43KernelPtrArrayTmaWarpSpecializedCooperativeEEENS6_IJNSC_ILi128EEENSC_ILi256EEESH_EEENS_6half_tEPNS6_IJlSD_NSC_ILi0EEEEEESK_SN_NS5_8TiledMMAINS5_8MMA_AtomIJNS5_4SM904GMMA26MMA_64x256x16_F32F16F16_SSILNSR_5MajorE0ELST_0ELNSR_7ScaleInE1ELSU_1EEEEEENS5_6LayoutINS6_IJNSC_ILi2EEESD_SD_EEENS6_IJSD_SL_SL_EEEEENS6_IJNS5_10UnderscoreES12_S12_EEEEENS5_13SM90_TMA_LOADENS5_14ComposedLayoutINS5_7SwizzleILi3ELi4ELi3EEENS5_18smem_ptr_flag_bitsILi16EEENSX_INS6_IJNSC_ILi8EEENSC_ILi64EEEEEENS6_IJS1C_SD_EEEEEEEvNS5_8identityES15_S1G_vS1H_EENS_8epilogue10collective18CollectiveEpilogueINS1J_30Sm90PtrArrayTmaWarpSpecializedILi4ELi2ELi16ELb1ELb0ELi2EEEJSJ_NS6_IJSH_NSC_ILi32EEEEEESK_PNS6_IJSD_lSL_EEESK_S1R_NS1J_6fusion15FusionCallbacksIS1N_NS1S_17LinearCombinationISK_fSK_fLNS_15FloatRoundStyleE2EEESJ_S1P_JEEES15_NS16_IS18_S1A_NSX_INS6_IJS1C_S1B_EEENS6_IJSD_S1C_EEEEEEENS5_17SM75_U16x8_LDSM_TENS5_14SM90_TMA_STOREES21_NS5_17SM90_U16x8_STSM_TENS5_9Copy_AtomIJNS5_17SM90_U32x4_STSM_NESK_EEEvEEEvvEEEEvNT_6ParamsE)
	.align		4
        /*000c*/ 	.word	index@(__assertfail)
	.align		4
        /*0010*/ 	.word	0x00000000
	.align		4
        /*0014*/ 	.word	0xfffffffe
	.align		4
        /*0018*/ 	.word	0x00000000
	.align		4
        /*001c*/ 	.word	0xfffffffd
	.align		4
        /*0020*/ 	.word	0x00000000
	.align		4
        /*0024*/ 	.word	0xfffffffc


//--------------------- .nv.constant4             --------------------------
	.section	.nv.constant4,"a",@progbits
	.align	8
	.align		8
.nv.constant4:
        /*0000*/ 	.dword	__assertfail
	.align		8
        /*0008*/ 	.dword	__unnamed_1
	.align		8
        /*0010*/ 	.dword	_ZN39_INTERNAL_26c88a90_4_k_cu_06f8677c_38754cuda3std3__45__cpo5beginE
	.align		8
        /*0018*/ 	.dword	_ZN39_INTERNAL_26c88a90_4_k_cu_06f8677c_38754cuda3std3__45__cpo3endE
	.align		8
        /*0020*/ 	.dword	_ZN39_INTERNAL_26c88a90_4_k_cu_06f8677c_38754cuda3std3__45__cpo6cbeginE
	.align		8
        /*0028*/ 	.dword	_ZN39_INTERNAL_26c88a90_4_k_cu_06f8677c_38754cuda3std3__45__cpo4cendE
	.align		8
        /*0030*/ 	.dword	_ZN39_INTERNAL_26c88a90_4_k_cu_06f8677c_38754cuda3std3__441_GLOBAL__N__26c88a90_4_k_cu_06f8677c_38756ignoreE
	.align		8
        /*0038*/ 	.dword	_ZN39_INTERNAL_26c88a90_4_k_cu_06f8677c_38754cuda3std3__419piecewise_constructE
	.align		8
        /*0040*/ 	.dword	_ZN39_INTERNAL_26c88a90_4_k_cu_06f8677c_38754cuda3std3__48in_placeE
	.align		8
        /*0048*/ 	.dword	_ZN39_INTERNAL_26c88a90_4_k_cu_06f8677c_38754cuda3std6ranges3__45__cpo4swapE
	.align		8
        /*0050*/ 	.dword	_ZN39_INTERNAL_26c88a90_4_k_cu_06f8677c_38754cuda3std6ranges3__45__cpo9iter_moveE
	.align		8
        /*0058*/ 	.dword	_ZN39_INTERNAL_26c88a90_4_k_cu_06f8677c_38754cute7productE
	.align		8
        /*0060*/ 	.dword	_ZN39_INTERNAL_26c88a90_4_k_cu_06f8677c_38754cute1_E
	.align		8
        /*0068*/ 	.dword	$str$24
	.align		8
        /*0070*/ 	.dword	$str$25


//--------------------- .text._ZN7cutlass13device_kernelINS_4gemm6kernel13GemmUniversalINS1_17GroupProblemShapeIN4cute5tupleIJiiiEEEEENS1_10collective13CollectiveMmaINS1_39MainloopSm90ArrayTmaGmmaWarpSpecializedILi2ENS6_IJNS5_1CILi1EEESD_SD_EEENS1_43KernelPtrArrayTmaWarpSpecializedCooperativeEEENS6_IJNSC_ILi128EEENSC_ILi256EEESH_EEENS_6half_tEPNS6_IJlSD_NSC_ILi0EEEEEESK_SN_NS5_8TiledMMAINS5_8MMA_AtomIJNS5_4SM904GMMA26MMA_64x256x16_F32F16F16_SSILNSR_5MajorE0ELST_0ELNSR_7ScaleInE1ELSU_1EEEEEENS5_6LayoutINS6_IJNSC_ILi2EEESD_SD_EEENS6_IJSD_SL_SL_EEEEENS6_IJNS5_10UnderscoreES12_S12_EEEEENS5_13SM90_TMA_LOADENS5_14ComposedLayoutINS5_7SwizzleILi3ELi4ELi3EEENS5_18smem_ptr_flag_bitsILi16EEENSX_INS6_IJNSC_ILi8EEENSC_ILi64EEEEEENS6_IJS1C_SD_EEEEEEEvNS5_8identityES15_S1G_vS1H_EENS_8epilogue10collective18CollectiveEpilogueINS1J_30Sm90PtrArrayTmaWarpSpecializedILi4ELi2ELi16ELb1ELb0ELi2EEEJSJ_NS6_IJSH_NSC_ILi32EEEEEESK_PNS6_IJSD_lSL_EEESK_S1R_NS1J_6fusion15FusionCallbacksIS1N_NS1S_17LinearCombinationISK_fSK_fLNS_15FloatRoundStyleE2EEESJ_S1P_JEEES15_NS16_IS18_S1A_NSX_INS6_IJS1C_S1B_EEENS6_IJSD_S1C_EEEEEEENS5_17SM75_U16x8_LDSM_TENS5_14SM90_TMA_STOREES21_NS5_17SM90_U16x8_STSM_TENS5_9Copy_AtomIJNS5_17SM90_U32x4_STSM_NESK_EEEvEEEvvEEEEvNT_6ParamsE --------------------------
	.section	.text._ZN7cutlass13device_kernelINS_4gemm6kernel13GemmUniversalINS1_17GroupProblemShapeIN4cute5tupleIJiiiEEEEENS1_10collective13CollectiveMmaINS1_39MainloopSm90ArrayTmaGmmaWarpSpecializedILi2ENS6_IJNS5_1CILi1EEESD_SD_EEENS1_43KernelPtrArrayTmaWarpSpecializedCooperativeEEENS6_IJNSC_ILi128EEENSC_ILi256EEESH_EEENS_6half_tEPNS6_IJlSD_NSC_ILi0EEEEEESK_SN_NS5_8TiledMMAINS5_8MMA_AtomIJNS5_4SM904GMMA26MMA_64x256x16_F32F16F16_SSILNSR_5MajorE0ELST_0ELNSR_7ScaleInE1ELSU_1EEEEEENS5_6LayoutINS6_IJNSC_ILi2EEESD_SD_EEENS6_IJSD_SL_SL_EEEEENS6_IJNS5_10UnderscoreES12_S12_EEEEENS5_13SM90_TMA_LOADENS5_14ComposedLayoutINS5_7SwizzleILi3ELi4ELi3EEENS5_18smem_ptr_flag_bitsILi16EEENSX_INS6_IJNSC_ILi8EEENSC_ILi64EEEEEENS6_IJS1C_SD_EEEEEEEvNS5_8identityES15_S1G_vS1H_EENS_8epilogue10collective18CollectiveEpilogueINS1J_30Sm90PtrArrayTmaWarpSpecializedILi4ELi2ELi16ELb1ELb0ELi2EEEJSJ_NS6_IJSH_NSC_ILi32EEEEEESK_PNS6_IJSD_lSL_EEESK_S1R_NS1J_6fusion15FusionCallbacksIS1N_NS1S_17LinearCombinationISK_fSK_fLNS_15FloatRoundStyleE2EEESJ_S1P_JEEES15_NS16_IS18_S1A_NSX_INS6_IJS1C_S1B_EEENS6_IJSD_S1C_EEEEEEENS5_17SM75_U16x8_LDSM_TENS5_14SM90_TMA_STOREES21_NS5_17SM90_U16x8_STSM_TENS5_9Copy_AtomIJNS5_17SM90_U32x4_STSM_NESK_EEEvEEEvvEEEEvNT_6ParamsE,"ax",@progbits
	.align	128
.text._ZN7cutlass13device_kernelINS_4gemm6kernel13GemmUniversalINS1_17GroupProblemShapeIN4cute5tupleIJiiiEEEEENS1_10collective13CollectiveMmaINS1_39MainloopSm90ArrayTmaGmmaWarpSpecializedILi2ENS6_IJNS5_1CILi1EEESD_SD_EEENS1_43KernelPtrArrayTmaWarpSpecializedCooperativeEEENS6_IJNSC_ILi128EEENSC_ILi256EEESH_EEENS_6half_tEPNS6_IJlSD_NSC_ILi0EEEEEESK_SN_NS5_8TiledMMAINS5_8MMA_AtomIJNS5_4SM904GMMA26MMA_64x256x16_F32F16F16_SSILNSR_5MajorE0ELST_0ELNSR_7ScaleInE1ELSU_1EEEEEENS5_6LayoutINS6_IJNSC_ILi2EEESD_SD_EEENS6_IJSD_SL_SL_EEEEENS6_IJNS5_10UnderscoreES12_S12_EEEEENS5_13SM90_TMA_LOADENS5_14ComposedLayoutINS5_7SwizzleILi3ELi4ELi3EEENS5_18smem_ptr_flag_bitsILi16EEENSX_INS6_IJNSC_ILi8EEENSC_ILi64EEEEEENS6_IJS1C_SD_EEEEEEEvNS5_8identityES15_S1G_vS1H_EENS_8epilogue10collective18CollectiveEpilogueINS1J_30Sm90PtrArrayTmaWarpSpecializedILi4ELi2ELi16ELb1ELb0ELi2EEEJSJ_NS6_IJSH_NSC_ILi32EEEEEESK_PNS6_IJSD_lSL_EEESK_S1R_NS1J_6fusion15FusionCallbacksIS1N_NS1S_17LinearCombinationISK_fSK_fLNS_15FloatRoundStyleE2EEESJ_S1P_JEEES15_NS16_IS18_S1A_NSX_INS6_IJS1C_S1B_EEENS6_IJSD_S1C_EEEEEEENS5_17SM75_U16x8_LDSM_TENS5_14SM90_TMA_STOREES21_NS5_17SM90_U16x8_STSM_TENS5_9Copy_AtomIJNS5_17SM90_U32x4_STSM_NESK_EEEvEEEvvEEEEvNT_6ParamsE:
        .type           _ZN7cutlass13device_kernelINS_4gemm6kernel13GemmUniversalINS1_17GroupProblemShapeIN4cute5tupleIJiiiEEEEENS1_10collective13CollectiveMmaINS1_39MainloopSm90ArrayTmaGmmaWarpSpecializedILi2ENS6_IJNS5_1CILi1EEESD_SD_EEENS1_43KernelPtrArrayTmaWarpSpecializedCooperativeEEENS6_IJNSC_ILi128EEENSC_ILi256EEESH_EEENS_6half_tEPNS6_IJlSD_NSC_ILi0EEEEEESK_SN_NS5_8TiledMMAINS5_8MMA_AtomIJNS5_4SM904GMMA26MMA_64x256x16_F32F16F16_SSILNSR_5MajorE0ELST_0ELNSR_7ScaleInE1ELSU_1EEEEEENS5_6LayoutINS6_IJNSC_ILi2EEESD_SD_EEENS6_IJSD_SL_SL_EEEEENS6_IJNS5_10UnderscoreES12_S12_EEEEENS5_13SM90_TMA_LOADENS5_14ComposedLayoutINS5_7SwizzleILi3ELi4ELi3EEENS5_18smem_ptr_flag_bitsILi16EEENSX_INS6_IJNSC_ILi8EEENSC_ILi64EEEEEENS6_IJS1C_SD_EEEEEEEvNS5_8identityES15_S1G_vS1H_EENS_8epilogue10collective18CollectiveEpilogueINS1J_30Sm90PtrArrayTmaWarpSpecializedILi4ELi2ELi16ELb1ELb0ELi2EEEJSJ_NS6_IJSH_NSC_ILi32EEEEEESK_PNS6_IJSD_lSL_EEESK_S1R_NS1J_6fusion15FusionCallbacksIS1N_NS1S_17LinearCombinationISK_fSK_fLNS_15FloatRoundStyleE2EEESJ_S1P_JEEES15_NS16_IS18_S1A_NSX_INS6_IJS1C_S1B_EEENS6_IJSD_S1C_EEEEEEENS5_17SM75_U16x8_LDSM_TENS5_14SM90_TMA_STOREES21_NS5_17SM90_U16x8_STSM_TENS5_9Copy_AtomIJNS5_17SM90_U32x4_STSM_NESK_EEEvEEEvvEEEEvNT_6ParamsE,@function
        .size           _ZN7cutlass13device_kernelINS_4gemm6kernel13GemmUniversalINS1_17GroupProblemShapeIN4cute5tupleIJiiiEEEEENS1_10collective13CollectiveMmaINS1_39MainloopSm90ArrayTmaGmmaWarpSpecializedILi2ENS6_IJNS5_1CILi1EEESD_SD_EEENS1_43KernelPtrArrayTmaWarpSpecializedCooperativeEEENS6_IJNSC_ILi128EEENSC_ILi256EEESH_EEENS_6half_tEPNS6_IJlSD_NSC_ILi0EEEEEESK_SN_NS5_8TiledMMAINS5_8MMA_AtomIJNS5_4SM904GMMA26MMA_64x256x16_F32F16F16_SSILNSR_5MajorE0ELST_0ELNSR_7ScaleInE1ELSU_1EEEEEENS5_6LayoutINS6_IJNSC_ILi2EEESD_SD_EEENS6_IJSD_SL_SL_EEEEENS6_IJNS5_10UnderscoreES12_S12_EEEEENS5_13SM90_TMA_LOADENS5_14ComposedLayoutINS5_7SwizzleILi3ELi4ELi3EEENS5_18smem_ptr_flag_bitsILi16EEENSX_INS6_IJNSC_ILi8EEENSC_ILi64EEEEEENS6_IJS1C_SD_EEEEEEEvNS5_8identityES15_S1G_vS1H_EENS_8epilogue10collective18CollectiveEpilogueINS1J_30Sm90PtrArrayTmaWarpSpecializedILi4ELi2ELi16ELb1ELb0ELi2EEEJSJ_NS6_IJSH_NSC_ILi32EEEEEESK_PNS6_IJSD_lSL_EEESK_S1R_NS1J_6fusion15FusionCallbacksIS1N_NS1S_17LinearCombinationISK_fSK_fLNS_15FloatRoundStyleE2EEESJ_S1P_JEEES15_NS16_IS18_S1A_NSX_INS6_IJS1C_S1B_EEENS6_IJSD_S1C_EEEEEEENS5_17SM75_U16x8_LDSM_TENS5_14SM90_TMA_STOREES21_NS5_17SM90_U16x8_STSM_TENS5_9Copy_AtomIJNS5_17SM90_U32x4_STSM_NESK_EEEvEEEvvEEEEvNT_6ParamsE,(.L_x_311 - _ZN7cutlass13device_kernelINS_4gemm6kernel13GemmUniversalINS1_17GroupProblemShapeIN4cute5tupleIJiiiEEEEENS1_10collective13CollectiveMmaINS1_39MainloopSm90ArrayTmaGmmaWarpSpecializedILi2ENS6_IJNS5_1CILi1EEESD_SD_EEENS1_43KernelPtrArrayTmaWarpSpecializedCooperativeEEENS6_IJNSC_ILi128EEENSC_ILi256EEESH_EEENS_6half_tEPNS6_IJlSD_NSC_ILi0EEEEEESK_SN_NS5_8TiledMMAINS5_8MMA_AtomIJNS5_4SM904GMMA26MMA_64x256x16_F32F16F16_SSILNSR_5MajorE0ELST_0ELNSR_7ScaleInE1ELSU_1EEEEEENS5_6LayoutINS6_IJNSC_ILi2EEESD_SD_EEENS6_IJSD_SL_SL_EEEEENS6_IJNS5_10UnderscoreES12_S12_EEEEENS5_13SM90_TMA_LOADENS5_14ComposedLayoutINS5_7SwizzleILi3ELi4ELi3EEENS5_18smem_ptr_flag_bitsILi16EEENSX_INS6_IJNSC_ILi8EEENSC_ILi64EEEEEENS6_IJS1C_SD_EEEEEEEvNS5_8identityES15_S1G_vS1H_EENS_8epilogue10collective18CollectiveEpilogueINS1J_30Sm90PtrArrayTmaWarpSpecializedILi4ELi2ELi16ELb1ELb0ELi2EEEJSJ_NS6_IJSH_NSC_ILi32EEEEEESK_PNS6_IJSD_lSL_EEESK_S1R_NS1J_6fusion15FusionCallbacksIS1N_NS1S_17LinearCombinationISK_fSK_fLNS_15FloatRoundStyleE2EEESJ_S1P_JEEES15_NS16_IS18_S1A_NSX_INS6_IJS1C_S1B_EEENS6_IJSD_S1C_EEEEEEENS5_17SM75_U16x8_LDSM_TENS5_14SM90_TMA_STOREES21_NS5_17SM90_U16x8_STSM_TENS5_9Copy_AtomIJNS5_17SM90_U32x4_STSM_NESK_EEEvEEEvvEEEEvNT_6ParamsE)
        .other          _ZN7cutlass13device_kernelINS_4gemm6kernel13GemmUniversalINS1_17GroupProblemShapeIN4cute5tupleIJiiiEEEEENS1_10collective13CollectiveMmaINS1_39MainloopSm90ArrayTmaGmmaWarpSpecializedILi2ENS6_IJNS5_1CILi1EEESD_SD_EEENS1_43KernelPtrArrayTmaWarpSpecializedCooperativeEEENS6_IJNSC_ILi128EEENSC_ILi256EEESH_EEENS_6half_tEPNS6_IJlSD_NSC_ILi0EEEEEESK_SN_NS5_8TiledMMAINS5_8MMA_AtomIJNS5_4SM904GMMA26MMA_64x256x16_F32F16F16_SSILNSR_5MajorE0ELST_0ELNSR_7ScaleInE1ELSU_1EEEEEENS5_6LayoutINS6_IJNSC_ILi2EEESD_SD_EEENS6_IJSD_SL_SL_EEEEENS6_IJNS5_10UnderscoreES12_S12_EEEEENS5_13SM90_TMA_LOADENS5_14ComposedLayoutINS5_7SwizzleILi3ELi4ELi3EEENS5_18smem_ptr_flag_bitsILi16EEENSX_INS6_IJNSC_ILi8EEENSC_ILi64EEEEEENS6_IJS1C_SD_EEEEEEEvNS5_8identityES15_S1G_vS1H_EENS_8epilogue10collective18CollectiveEpilogueINS1J_30Sm90PtrArrayTmaWarpSpecializedILi4ELi2ELi16ELb1ELb0ELi2EEEJSJ_NS6_IJSH_NSC_ILi32EEEEEESK_PNS6_IJSD_lSL_EEESK_S1R_NS1J_6fusion15FusionCallbacksIS1N_NS1S_17LinearCombinationISK_fSK_fLNS_15FloatRoundStyleE2EEESJ_S1P_JEEES15_NS16_IS18_S1A_NSX_INS6_IJS1C_S1B_EEENS6_IJSD_S1C_EEEEEEENS5_17SM75_U16x8_LDSM_TENS5_14SM90_TMA_STOREES21_NS5_17SM90_U16x8_STSM_TENS5_9Copy_AtomIJNS5_17SM90_U32x4_STSM_NESK_EEEvEEEvvEEEEvNT_6ParamsE,@"STO_CUDA_ENTRY STV_DEFAULT"
_ZN7cutlass13device_kernelINS_4gemm6kernel13GemmUniversalINS1_17GroupProblemShapeIN4cute5tupleIJiiiEEEEENS1_10collective13CollectiveMmaINS1_39MainloopSm90ArrayTmaGmmaWarpSpecializedILi2ENS6_IJNS5_1CILi1EEESD_SD_EEENS1_43KernelPtrArrayTmaWarpSpecializedCooperativeEEENS6_IJNSC_ILi128EEENSC_ILi256EEESH_EEENS_6half_tEPNS6_IJlSD_NSC_ILi0EEEEEESK_SN_NS5_8TiledMMAINS5_8MMA_AtomIJNS5_4SM904GMMA26MMA_64x256x16_F32F16F16_SSILNSR_5MajorE0ELST_0ELNSR_7ScaleInE1ELSU_1EEEEEENS5_6LayoutINS6_IJNSC_ILi2EEESD_SD_EEENS6_IJSD_SL_SL_EEEEENS6_IJNS5_10UnderscoreES12_S12_EEEEENS5_13SM90_TMA_LOADENS5_14ComposedLayoutINS5_7SwizzleILi3ELi4ELi3EEENS5_18smem_ptr_flag_bitsILi16EEENSX_INS6_IJNSC_ILi8EEENSC_ILi64EEEEEENS6_IJS1C_SD_EEEEEEEvNS5_8identityES15_S1G_vS1H_EENS_8epilogue10collective18CollectiveEpilogueINS1J_30Sm90PtrArrayTmaWarpSpecializedILi4ELi2ELi16ELb1ELb0ELi2EEEJSJ_NS6_IJSH_NSC_ILi32EEEEEESK_PNS6_IJSD_lSL_EEESK_S1R_NS1J_6fusion15FusionCallbacksIS1N_NS1S_17LinearCombinationISK_fSK_fLNS_15FloatRoundStyleE2EEESJ_S1P_JEEES15_NS16_IS18_S1A_NSX_INS6_IJS1C_S1B_EEENS6_IJSD_S1C_EEEEEEENS5_17SM75_U16x8_LDSM_TENS5_14SM90_TMA_STOREES21_NS5_17SM90_U16x8_STSM_TENS5_9Copy_AtomIJNS5_17SM90_U32x4_STSM_NESK_EEEvEEEvvEEEEvNT_6ParamsE:
[----:B------:R-:W1:Y:S08]  /*0000*/  LDC R1, c[0x0][0x28] ;  /* 0x00000a00ff017b82 */ /* 0x000e700000000800 */
[----:B------:R-:W2:Y:S01]  /*0010*/  LDC.64 R6, c[0x0][0x918] ;  /* 0x00024600ff067b82 */ /* 0x000ea20000000a00 */
[----:B------:R-:W-:Y:S01]  /*0020*/  ULDC.64 UR58, c[0x0][0x208] ;  /* 0x00008200003a7ab9 */ /* 0x000fe20000000a00 */
[----:B------:R-:W3:Y:S01]  /*0030*/  S2R R33, SR_TID.X ;  /* 0x0000000000217919 */ /* 0x000ee20000002100 */
[----:B------:R-:W-:Y:S01]  /*0040*/  ULDC UR4, c[0x0][0x910] ;  /* 0x0002440000047ab9 */ /* 0x000fe20000000800 */
[----:B------:R-:W-:Y:S01]  /*0050*/  ULDC.64 UR20, c[0x0][0x8d0] ;  /* 0x0002340000147ab9 */ /* 0x000fe20000000a00 */
[----:B------:R-:W-:Y:S01]  /*0060*/  ULDC.64 UR14, c[0x0][0x8c8] ;  /* 0x00023200000e7ab9 */ /* 0x000fe20000000a00 */
[----:B------:R-:W-:Y:S01]  /*0070*/  ULDC UR5, c[0x0][0x908] ;  /* 0x0002420000057ab9 */ /* 0x000fe20000000800 */
[----:B------:R-:W-:Y:S01]  /*0080*/  CS2R R8, SRZ ;  /* 0x0000000000087805 */ /* 0x000fe2000001ff00 */
[----:B------:R-:W-:Y:S01]  /*0090*/  S2UR UR40, SR_CTAID.X ;  /* 0x00000000002879c3 */ /* 0x000fe20000002500 */
[----:B------:R-:W-:Y:S01]  /*00a0*/  ULDC.64 UR22, c[0x0][0x8e8] ;  /* 0x00023a0000167ab9 */ /* 0x000fe20000000a00 */
[----:B------:R-:W-:Y:S01]  /*00b0*/  ULDC.64 UR16, c[0x0][0x8e0] ;  /* 0x0002380000107ab9 */ /* 0x000fe20000000a00 */
[----:B--2---:R-:W2:Y:S01]  /*00c0*/  LDG.E R2, desc[UR58][R6.64] ;  /* 0x0000003a06027981 */ /* 0x004ea2000c1e1900 */
[----:B------:R-:W-:-:S03]  /*00d0*/  IMAD.U32 R3, RZ, RZ, UR4 ;  /* 0x00000004ff037e24 */ /* 0x000fc6000f8e00ff */
[----:B------:R-:W4:Y:S01]  /*00e0*/  LDG.E R0, desc[UR58][R6.64+0x4] ;  /* 0x0000043a06007981 */ /* 0x000f22000c1e1900 */
[----:B---3--:R-:W-:-:S04]  /*00f0*/  LOP3.LUT R34, R33, 0x1f, RZ, 0xc0, !PT ;  /* 0x0000001f21227812 */ /* 0x008fc800078ec0ff */
[----:B------:R-:W-:Y:S01]  /*0100*/  ISETP.GE.AND P0, PT, R34, R3, PT ;  /* 0x000000032200720c */ /* 0x000fe20003f06270 */
[----:B------:R-:W3:Y:S01]  /*0110*/  S2UR UR4, SR_CTAID.Y ;  /* 0x00000000000479c3 */ /* 0x000ee20000002600 */
[----:B------:R-:W-:-:S04]  /*0120*/  UISETP.NE.U32.AND UP0, UPT, UR20, URZ, UPT ;  /* 0x0000003f1400728c */ /* 0x000fc8000bf05070 */
[----:B------:R-:W-:-:S07]  /*0130*/  UISETP.NE.AND.EX UP0, UPT, UR21, URZ, UPT, UP0 ;  /* 0x0000003f1500728c */ /* 0x000fce000bf05300 */
[----:B------:R-:W1:Y:S01]  /*0140*/  @!P0 LDC.64 R4, c[0x0][0x918] ;  /* 0x00024600ff048b82 */ /* 0x000e620000000a00 */
[----:B------:R-:W-:-:S03]  /*0150*/  UISETP.NE.AND UP3, UPT, UR5, 0x1, UPT ;  /* 0x000000010500788c */ /* 0x000fc6000bf65270 */
[----:B------:R-:W-:-:S08]  /*0160*/  @UP0 ULDC UR8, c[0x0][0x8dc] ;  /* 0x0002370000080ab9 */ /* 0x000fd00000000800 */
[----:B------:R-:W-:Y:S01]  /*0170*/  @UP3 ULDC UR12, c[0x0][0x10] ;  /* 0x00000400000c3ab9 */ /* 0x000fe20000000800 */
[----:B------:R-:W-:Y:S02]  /*0180*/  @UP3 UMOV UR5, URZ ;  /* 0x0000003f00053c82 */ /* 0x000fe40008000000 */
[----:B---3--:R-:W-:Y:S01]  /*0190*/  @UP3 UIMAD.WIDE.U32 UR12, UR40, UR12, UR4 ;  /* 0x0000000c280c32a5 */ /* 0x008fe2000f8e0004 */
[----:B------:R-:W-:Y:S01]  /*01a0*/  @UP3 UMOV UR9, URZ ;  /* 0x0000003f00093c82 */ /* 0x000fe20008000000 */
[----:B-1----:R-:W-:Y:S02]  /*01b0*/  @!P0 IMAD.WIDE.U32 R4, R34, 0xc, R4 ;  /* 0x0000000c22048825 */ /* 0x002fe400078e0004 */
[----:B------:R-:W-:-:S03]  /*01c0*/  @UP3 UIADD3 UR9, UR13, UR9, URZ ;  /* 0x000000090d093290 */ /* 0x000fc6000fffe03f */
[----:B------:R-:W-:Y:S01]  /*01d0*/  @UP3 UMOV UR10, UR12 ;  /* 0x0000000c000a3c82 */ /* 0x000fe20008000000 */
[----:B------:R1:W5:Y:S04]  /*01e0*/  @!P0 LDG.E R8, desc[UR58][R4.64] ;  /* 0x0000003a04088981 */ /* 0x000368000c1e1900 */
[----:B------:R1:W5:Y:S01]  /*01f0*/  @!P0 LDG.E R9, desc[UR58][R4.64+0x4] ;  /* 0x0000043a04098981 */ /* 0x000362000c1e1900 */
[----:B------:R-:W-:Y:S01]  /*0200*/  ISETP.NE.U32.AND P0, PT, RZ, UR22, PT ;  /* 0x00000016ff007c0c */ /* 0x000fe2000bf05070 */
[----:B------:R-:W-:Y:S01]  /*0210*/  @!UP3 ULDC UR5, c[0x0][0xc] ;  /* 0x000003000005bab9 */ /* 0x000fe20000000800 */
[----:B------:R-:W-:Y:S02]  /*0220*/  UMOV UR41, URZ ;  /* 0x0000003f00297c82 */ /* 0x000fe40008000000 */
[----:B------:R-:W-:Y:S01]  /*0230*/  ISETP.NE.AND.EX P0, PT, RZ, UR23, PT, P0 ;  /* 0x00000017ff007c0c */ /* 0x000fe2000bf05300 */
[----:B------:R-:W-:-:S07]  /*0240*/  @!UP3 UIMAD.WIDE.U32 UR4, UR5, UR4, UR40 ;  /* 0x000000040504b2a5 */ /* 0x000fce000f8e0028 */
[----:B------:R-:W-:Y:S01]  /*0250*/  @!UP3 UMOV UR9, UR5 ;  /* 0x000000050009bc82 */ /* 0x000fe20008000000 */
[----:B------:R-:W-:Y:S01]  /*0260*/  @!UP3 UMOV UR10, UR4 ;  /* 0x00000004000abc82 */ /* 0x000fe20008000000 */
[----:B--2---:R-:W-:-:S13]  /*0270*/  R2UR UR11, R2 ;  /* 0x00000000020b72ca */ /* 0x004fda00000e0000 */
[----:B------:R-:W-:-:S04]  /*0280*/  UIADD3 UR6, UP1, UR11, UR14, URZ ;  /* 0x0000000e0b067290 */ /* 0x000fc8000ff3e03f */
[----:B------:R-:W-:Y:S02]  /*0290*/  ULEA.HI.X.SX32 UR11, UR11, UR15, 0x1, UP1 ;  /* 0x0000000f0b0b7291 */ /* 0x000fe400088f0e3f */
[----:B------:R-:W-:Y:S01]  /*02a0*/  UIADD3 UR6, UP1, UR6, -0x1, URZ ;  /* 0xffffffff06067890 */ /* 0x000fe2000ff3e03f */
[----:B----4-:R-:W-:-:S03]  /*02b0*/  R2UR UR24, R0 ;  /* 0x00000000001872ca */ /* 0x010fc600000e0000 */
[----:B------:R-:W-:Y:S02]  /*02c0*/  UIADD3.X UR11, UR11, -0x1, URZ, UP1, !UPT ;  /* 0xffffffff0b0b7890 */ /* 0x000fe40008ffe43f */
[----:B------:R-:W-:-:S04]  /*02d0*/  @UP0 UIADD3 UR8, UP1, UR6, UR8, URZ ;  /* 0x0000000806080290 */ /* 0x000fc8000ff3e03f */
[----:B------:R-:W-:-:S04]  /*02e0*/  @UP0 UIADD3.X UR26, URZ, UR11, URZ, UP1, !UPT ;  /* 0x0000000b3f1a0290 */ /* 0x000fc80008ffe43f */
[----:B------:R-:W-:Y:S02]  /*02f0*/  @UP0 UIMAD.WIDE.U32 UR18, UR26, UR20, URZ ;  /* 0x000000141a1202a5 */ /* 0x000fe4000f8e003f */
[----:B------:R-:W-:Y:S02]  /*0300*/  @UP0 UIMAD.WIDE.U32 UR12, UR8, UR20, URZ ;  /* 0x00000014080c02a5 */ /* 0x000fe4000f8e003f */
[----:B------:R-:W-:Y:S02]  /*0310*/  @UP0 UIMAD.WIDE.U32 UR18, UP1, UR8, UR21, UR18 ;  /* 0x00000015081202a5 */ /* 0x000fe4000f820012 */
[----:B------:R-:W-:Y:S02]  /*0320*/  UIADD3 UR7, UP2, UR24, UR16, URZ ;  /* 0x0000001018077290 */ /* 0x000fe4000ff5e03f */
[----:B------:R-:W-:Y:S02]  /*0330*/  @UP0 UIADD3.X UR25, URZ, URZ, URZ, UP1, !UPT ;  /* 0x0000003f3f190290 */ /* 0x000fe40008ffe43f */
[----:B------:R-:W-:-:S02]  /*0340*/  @UP0 UIADD3 URZ, UP1, UR13, UR18, URZ ;  /* 0x000000120d3f0290 */ /* 0x000fc4000ff3e03f */
[----:B------:R-:W-:-:S03]  /*0350*/  ULEA.HI.X.SX32 UR8, UR24, UR17, 0x1, UP2 ;  /* 0x0000001118087291 */ /* 0x000fc600090f0e3f */
[----:B------:R-:W-:Y:S02]  /*0360*/  @UP0 UMOV UR24, UR19 ;  /* 0x0000001300180c82 */ /* 0x000fe40008000000 */
[----:B------:R-:W-:Y:S02]  /*0370*/  @UP0 UIMAD.WIDE.U32.X UR12, UR26, UR21, UR24, UP1 ;  /* 0x000000151a0c02a5 */ /* 0x000fe400088e0418 */
[----:B------:R-:W-:-:S04]  /*0380*/  UIADD3 UR19, UP1, UR7, -0x1, URZ ;  /* 0xffffffff07137890 */ /* 0x000fc8000ff3e03f */
[----:B------:R-:W-:Y:S01]  /*0390*/  UIADD3.X UR5, UR8, -0x1, URZ, UP1, !UPT ;  /* 0xffffffff08057890 */ /* 0x000fe20008ffe43f */
[----:B------:R-:W-:Y:S01]  /*03a0*/  @UP0 UMOV UR6, UR12 ;  /* 0x0000000c00060c82 */ /* 0x000fe20008000000 */
[----:B------:R-:W-:Y:S01]  /*03b0*/  @UP0 UMOV UR11, UR13 ;  /* 0x0000000d000b0c82 */ /* 0x000fe20008000000 */
[----:B-1----:R-:W-:Y:S09]  /*03c0*/  @!P0 BRA `(.L_x_0) ;  /* 0x00000000002c8947 */ /* 0x002ff20003800000 */
[----:B------:R-:W-:Y:S02]  /*03d0*/  ULDC UR7, c[0x0][0x8f4] ;  /* 0x00023d0000077ab9 */ /* 0x000fe40000000800 */
[----:B------:R-:W-:-:S04]  /*03e0*/  UIADD3 UR7, UP1, UR19, UR7, URZ ;  /* 0x0000000713077290 */ /* 0x000fc8000ff3e03f */
[----:B------:R-:W-:-:S04]  /*03f0*/  UIADD3.X UR8, URZ, UR5, URZ, UP1, !UPT ;  /* 0x000000053f087290 */ /* 0x000fc80008ffe43f */
[----:B------:R-:W-:-:S04]  /*0400*/  UIMAD.WIDE.U32 UR4, UR8, UR22, URZ ;  /* 0x00000016080472a5 */ /* 0x000fc8000f8e003f */
[----:B------:R-:W-:Y:S02]  /*0410*/  UIMAD.WIDE.U32 UR12, UP1, UR7, UR23, UR4 ;  /* 0x00000017070c72a5 */ /* 0x000fe4000f820004 */
[----:B------:R-:W-:Y:S02]  /*0420*/  UIMAD.WIDE.U32 UR4, UR7, UR22, URZ ;  /* 0x00000016070472a5 */ /* 0x000fe4000f8e003f */
[----:B------:R-:W-:Y:S02]  /*0430*/  UIADD3.X UR19, URZ, URZ, URZ, UP1, !UPT ;  /* 0x0000003f3f137290 */ /* 0x000fe40008ffe43f */
[----:B------:R-:W-:Y:S01]  /*0440*/  UIADD3 URZ, UP1, UR5, UR12, URZ ;  /* 0x0000000c053f7290 */ /* 0x000fe2000ff3e03f */
[----:B------:R-:W-:-:S03]  /*0450*/  UMOV UR18, UR13 ;  /* 0x0000000d00127c82 */ /* 0x000fc60008000000 */
[----:B------:R-:W-:-:S07]  /*0460*/  UIMAD.WIDE.U32.X UR4, UR8, UR23, UR18, UP1 ;  /* 0x00000017080472a5 */ /* 0x000fce00088e0412 */
[----:B------:R-:W-:-:S05]  /*0470*/  UMOV UR19, UR4 ;  /* 0x0000000400137c82 */ /* 0x000fca0008000000 */
.L_x_0:
[----:B------:R-:W-:Y:S01]  /*0480*/  ULDC UR8, c[0x0][0x934] ;  /* 0x00024d0000087ab9 */ /* 0x000fe20000000800 */
[----:B------:R-:W-:Y:S01]  /*0490*/  ULDC UR7, c[0x0][0x904] ;  /* 0x0002410000077ab9 */ /* 0x000fe20000000800 */
[----:B------:R-:W-:Y:S01]  /*04a0*/  ULDC UR4, c[0x0][0x938] ;  /* 0x00024e0000047ab9 */ /* 0x000fe20000000800 */
[----:B------:R-:W-:Y:S01]  /*04b0*/  USHF.L.U32 UR8, UR8, UR7, URZ ;  /* 0x0000000708087299 */ /* 0x000fe2000800063f */
[----:B------:R-:W-:Y:S01]  /*04c0*/  SHF.R.U32.HI R13, RZ, 0x5, R33 ;  /* 0x00000005ff0d7819 */ /* 0x000fe20000011621 */
[----:B------:R-:W-:Y:S01]  /*04d0*/  USHF.L.U32 UR7, UR4, UR7, URZ ;  /* 0x0000000704077299 */ /* 0x000fe2000800063f */
[----:B------:R-:W-:Y:S01]  /*04e0*/  ULDC UR18, c[0x0][0x8d8] ;  /* 0x0002360000127ab9 */ /* 0x000fe20000000800 */
[----:B------:R-:W-:Y:S02]  /*04f0*/  ULDC UR28, c[0x0][0x8f0] ;  /* 0x00023c00001c7ab9 */ /* 0x000fe40000000800 */
[----:B------:R-:W-:Y:S01]  /*0500*/  IMAD.U32 R10, RZ, RZ, UR8 ;  /* 0x00000008ff0a7e24 */ /* 0x000fe2000f8e00ff */
[----:B------:R-:W-:Y:S01]  /*0510*/  USHF.R.U64 UR11, UR6, UR18, UR11 ;  /* 0x00000012060b7299 */ /* 0x000fe2000800120b */
[----:B------:R-:W-:Y:S01]  /*0520*/  IMAD.U32 R11, RZ, RZ, UR7 ;  /* 0x00000007ff0b7e24 */ /* 0x000fe2000f8e00ff */
[----:B------:R-:W-:-:S02]  /*0530*/  USHF.R.U64 UR6, UR19, UR28, UR5 ;  /* 0x0000001c13067299 */ /* 0x000fc40008001205 */
[----:B------:R-:W-:Y:S01]  /*0540*/  IABS R0, R10 ;  /* 0x0000000a00007213 */ /* 0x000fe20000000000 */
[----:B------:R-:W-:Y:S01]  /*0550*/  UIADD3 UR11, UR11, -0x1, UR8 ;  /* 0xffffffff0b0b7890 */ /* 0x000fe2000fffe008 */
[----:B------:R-:W-:Y:S01]  /*0560*/  IABS R2, R11 ;  /* 0x0000000b00027213 */ /* 0x000fe20000000000 */
[----:B------:R-:W-:Y:S01]  /*0570*/  UIADD3 UR6, UR6, -0x1, UR7 ;  /* 0xffffffff06067890 */ /* 0x000fe2000fffe007 */
[----:B------:R-:W-:Y:S01]  /*0580*/  R2UR UR27, R0 ;  /* 0x00000000001b72ca */ /* 0x000fe200000e0000 */
[----:B------:R-:W-:Y:S01]  /*0590*/  UMOV UR4, URZ ;  /* 0x0000003f00047c82 */ /* 0x000fe20008000000 */
[----:B------:R-:W-:Y:S01]  /*05a0*/  UISETP.GE.AND UP5, UPT, UR11, URZ, UPT ;  /* 0x0000003f0b00728c */ /* 0x000fe2000bfa6270 */
[----:B------:R-:W-:Y:S01]  /*05b0*/  IMAD.MOV.U32 R0, RZ, RZ, R2 ;  /* 0x000000ffff007224 */ /* 0x000fe200078e0002 */
[----:B------:R-:W-:Y:S01]  /*05c0*/  UISETP.NE.AND UP4, UPT, UR8, URZ, UPT ;  /* 0x0000003f0800728c */ /* 0x000fe2000bf85270 */
[----:B------:R-:W-:-:S03]  /*05d0*/  UMOV UR54, 0x1 ;  /* 0x0000000100367882 */ /* 0x000fc60000000000 */
[----:B------:R-:W-:-:S05]  /*05e0*/  R2UR UR26, R0 ;  /* 0x00000000001a72ca */ /* 0x000fca00000e0000 */
[----:B------:R-:W1:Y:S08]  /*05f0*/  I2F.RP R0, UR27 ;  /* 0x0000001b00007d06 */ /* 0x000e700008209400 */
[----:B------:R-:W2:Y:S08]  /*0600*/  I2F.RP R4, UR26 ;  /* 0x0000001a00047d06 */ /* 0x000eb00008209400 */
[----:B-1----:R-:W1:Y:S08]  /*0610*/  MUFU.RCP R0, R0 ;  /* 0x0000000000007308 */ /* 0x002e700000001000 */
[----:B--2---:R-:W2:Y:S01]  /*0620*/  MUFU.RCP R4, R4 ;  /* 0x0000000400047308 */ /* 0x004ea20000001000 */
[----:B-1----:R-:W-:-:S02]  /*0630*/  VIADD R2, R0, 0xffffffe ;  /* 0x0ffffffe00027836 */ /* 0x002fc40000000000 */
[----:B------:R-:W-:-:S05]  /*0640*/  IMAD.U32 R0, RZ, RZ, UR11 ;  /* 0x0000000bff007e24 */ /* 0x000fca000f8e00ff */
[----:B------:R-:W1:Y:S01]  /*0650*/  F2I.FTZ.U32.TRUNC.NTZ R2, R2 ;  /* 0x0000000200027305 */ /* 0x000e62000021f000 */
[----:B------:R-:W-:Y:S01]  /*0660*/  IABS R0, R0 ;  /* 0x0000000000007213 */ /* 0x000fe20000000000 */
[----:B--2---:R-:W-:Y:S01]  /*0670*/  VIADD R5, R4, 0xffffffe ;  /* 0x0ffffffe04057836 */ /* 0x004fe20000000000 */
[----:B------:R-:W-:Y:S02]  /*0680*/  IABS R4, R10 ;  /* 0x0000000a00047213 */ /* 0x000fe40000000000 */
[----:B------:R-:W-:-:S03]  /*0690*/  R2UR UR31, R0 ;  /* 0x00000000001f72ca */ /* 0x000fc600000e0000 */
[----:B------:R-:W2:Y:S01]  /*06a0*/  F2I.FTZ.U32.TRUNC.NTZ R5, R5 ;  /* 0x0000000500057305 */ /* 0x000ea2000021f000 */
[----:B------:R-:W-:Y:S01]  /*06b0*/  IMAD.MOV R4, RZ, RZ, -R4 ;  /* 0x000000ffff047224 */ /* 0x000fe200078e0a04 */
[----:B-1----:R-:W-:Y:S01]  /*06c0*/  R2UR UR5, R2 ;  /* 0x00000000020572ca */ /* 0x002fe200000e0000 */
[----:B------:R-:W-:Y:S01]  /*06d0*/  IMAD.U32 R2, RZ, RZ, UR6 ;  /* 0x00000006ff027e24 */ /* 0x000fe2000f8e00ff */
[----:B--2---:R-:W-:-:S04]  /*06e0*/  R2UR UR13, R5 ;  /* 0x00000000050d72ca */ /* 0x004fc800000e0000 */
[----:B------:R-:W-:Y:S01]  /*06f0*/  IABS R5, R2 ;  /* 0x0000000200057213 */ /* 0x000fe20000000000 */
[----:B------:R-:W-:Y:S01]  /*0700*/  IMAD.MOV.U32 R2, RZ, RZ, R4 ;  /* 0x000000ffff027224 */ /* 0x000fe200078e0004 */
[----:B------:R-:W-:-:S05]  /*0710*/  IABS R4, R11 ;  /* 0x0000000b00047213 */ /* 0x000fca0000000000 */
[----:B------:R-:W-:Y:S01]  /*0720*/  UIADD3 UR12, URZ, -UR5, URZ ;  /* 0x800000053f0c7290 */ /* 0x000fe2000fffe03f */
[----:B------:R-:W-:Y:S02]  /*0730*/  MOV R0, R5 ;  /* 0x0000000500007202 */ /* 0x000fe40000000f00 */
[----:B------:R-:W-:Y:S01]  /*0740*/  R2UR UR29, R2 ;  /* 0x00000000021d72ca */ /* 0x000fe200000e0000 */
[----:B------:R-:W-:Y:S01]  /*0750*/  UIMAD UR12, UR12, UR27, URZ ;  /* 0x0000001b0c0c72a4 */ /* 0x000fe2000f8e023f */
[----:B------:R-:W-:Y:S01]  /*0760*/  IMAD.MOV R4, RZ, RZ, -R4 ;  /* 0x000000ffff047224 */ /* 0x000fe200078e0a04 */
[----:B------:R-:W-:Y:S01]  /*0770*/  R2UR UR32, R0 ;  /* 0x00000000002072ca */ /* 0x000fe200000e0000 */
[----:B------:R-:W1:Y:S01]  /*0780*/  SHFL.IDX PT, R2, R13, RZ, 0x1f ;  /* 0x00001fff0d027589 */ /* 0x000e6200000e0000 */
[----:B------:R-:W-:Y:S01]  /*0790*/  UIADD3 UR24, URZ, -UR13, URZ ;  /* 0x8000000d3f187290 */ /* 0x000fe2000fffe03f */
[----:B------:R-:W-:Y:S01]  /*07a0*/  IMAD.MOV.U32 R0, RZ, RZ, R4 ;  /* 0x000000ffff007224 */ /* 0x000fe200078e0004 */
[----:B------:R-:W-:-:S02]  /*07b0*/  UIMAD.WIDE.U32 UR4, UR5, UR12, UR4 ;  /* 0x0000000c050472a5 */ /* 0x000fc4000f8e0004 */
[----:B------:R-:W-:Y:S01]  /*07c0*/  UIMAD UR24, UR24, UR26, URZ ;  /* 0x0000001a181872a4 */ /* 0x000fe2000f8e023f */
[----:B------:R-:W-:Y:S01]  /*07d0*/  UMOV UR12, URZ ;  /* 0x0000003f000c7c82 */ /* 0x000fe20008000000 */
[----:B------:R-:W-:Y:S02]  /*07e0*/  R2UR UR30, R0 ;  /* 0x00000000001e72ca */ /* 0x000fe400000e0000 */
[----:B------:R-:W-:Y:S01]  /*07f0*/  UIMAD.WIDE.U32 UR24, UR13, UR24, UR12 ;  /* 0x000000180d1872a5 */ /* 0x000fe2000f8e000c */
[----:B------:R-:W-:Y:S02]  /*0800*/  SHF.R.U32.HI R0, RZ, 0x7, R33 ;  /* 0x00000007ff007819 */ /* 0x000fe40000011621 */
[----:B------:R-:W-:Y:S02]  /*0810*/  UMOV UR13, UR5 ;  /* 0x00000005000d7c82 */ /* 0x000fe40008000000 */
[----:B------:R-:W-:Y:S02]  /*0820*/  UIMAD.WIDE.U32 UR4, UR13, UR31, URZ ;  /* 0x0000001f0d0472a5 */ /* 0x000fe4000f8e003f */
[----:B------:R-:W-:Y:S01]  /*0830*/  UMOV UR19, UR25 ;  /* 0x0000001900137c82 */ /* 0x000fe20008000000 */
[----:B------:R-:W2:Y:S01]  /*0840*/  SHFL.IDX PT, R0, R0, RZ, 0x1f ;  /* 0x00001fff00007589 */ /* 0x000ea200000e0000 */
[----:B------:R-:W-:-:S02]  /*0850*/  UIMAD UR5, UR5, UR29, UR31 ;  /* 0x0000001d050572a4 */ /* 0x000fc4000f8e021f */
[----:B------:R-:W-:Y:S02]  /*0860*/  UIMAD.WIDE.U32 UR24, UR19, UR32, URZ ;  /* 0x00000020131872a5 */ /* 0x000fe4000f8e003f */
[----:B------:R-:W-:Y:S02]  /*0870*/  UISETP.GT.U32.AND UP1, UPT, UR27, UR5, UPT ;  /* 0x000000051b00728c */ /* 0x000fe4000bf24070 */
[----:B------:R-:W-:Y:S01]  /*0880*/  UIMAD UR25, UR25, UR30, UR32 ;  /* 0x0000001e191972a4 */ /* 0x000fe2000f8e0220 */
[----:B-1----:R-:W-:Y:S01]  /*0890*/  R2UR UR33, R2 ;  /* 0x00000000022172ca */ /* 0x002fe200000e0000 */
[----:B------:R-:W-:Y:S02]  /*08a0*/  ULOP3.LUT UR31, URZ, UR8, URZ, 0x33, !UPT ;  /* 0x000000083f1f7292 */ /* 0x000fe4000f8e333f */
[----:B------:R-:W-:Y:S02]  /*08b0*/  UISETP.GT.U32.AND UP2, UPT, UR26, UR25, UPT ;  /* 0x000000191a00728c */ /* 0x000fe4000bf44070 */
[----:B------:R-:W-:-:S03]  /*08c0*/  ULOP3.LUT UR32, URZ, UR7, URZ, 0x33, !UPT ;  /* 0x000000073f207292 */ /* 0x000fc6000f8e333f */
[----:B------:R-:W-:-:S04]  /*08d0*/  @!UP1 UIADD3 UR5, UR5, -UR27, URZ ;  /* 0x8000001b05059290 */ /* 0x000fc8000fffe03f */
[----:B------:R-:W-:Y:S01]  /*08e0*/  UISETP.GT.U32.AND UP6, UPT, UR27, UR5, UPT ;  /* 0x000000051b00728c */ /* 0x000fe2000bfc4070 */
[----:B------:R-:W-:Y:S01]  /*08f0*/  ISETP.NE.AND P1, PT, RZ, UR33, PT ;  /* 0x00000021ff007c0c */ /* 0x000fe2000bf25270 */
[----:B------:R-:W-:Y:S02]  /*0900*/  @!UP2 UIADD3 UR25, UR25, -UR26, URZ ;  /* 0x8000001a1919a290 */ /* 0x000fe4000fffe03f */
[----:B------:R-:W-:Y:S01]  /*0910*/  USHF.R.S32.HI UR4, URZ, 0x1f, UR33 ;  /* 0x0000001f3f047899 */ /* 0x000fe20008011421 */
[----:B--2---:R-:W-:Y:S01]  /*0920*/  R2UR UR12, R0 ;  /* 0x00000000000c72ca */ /* 0x004fe200000e0000 */
[----:B------:R-:W-:Y:S02]  /*0930*/  UISETP.GT.U32.AND UP1, UPT, UR26, UR25, UPT ;  /* 0x000000191a00728c */ /* 0x000fe4000bf24070 */
[----:B------:R-:W-:Y:S02]  /*0940*/  UISETP.NE.AND UP2, UPT, UR7, URZ, UPT ;  /* 0x0000003f0700728c */ /* 0x000fe4000bf45270 */
[----:B------:R-:W-:-:S02]  /*0950*/  ULEA.HI UR4, UR4, UR33, URZ, 0x2 ;  /* 0x0000002104047291 */ /* 0x000fc4000f8f103f */
[----:B------:R-:W-:Y:S02]  /*0960*/  @!UP6 UIADD3 UR5, UR5, -UR27, URZ ;  /* 0x8000001b0505e290 */ /* 0x000fe4000fffe03f */
[----:B------:R-:W-:Y:S02]  /*0970*/  UISETP.GE.AND UP6, UPT, UR6, URZ, UPT ;  /* 0x0000003f0600728c */ /* 0x000fe4000bfc6270 */
[----:B------:R-:W-:Y:S02]  /*0980*/  @!UP5 UIADD3 UR5, -UR5, URZ, URZ ;  /* 0x0000003f0505d290 */ /* 0x000fe4000fffe13f */
[----:B------:R-:W-:Y:S02]  /*0990*/  @!UP1 UIADD3 UR25, UR25, -UR26, URZ ;  /* 0x8000001a19199290 */ /* 0x000fe4000fffe03f */
[----:B------:R-:W-:Y:S02]  /*09a0*/  USEL UR5, UR31, UR5, !UP4 ;  /* 0x000000051f057287 */ /* 0x000fe4000e000000 */
[----:B------:R-:W-:-:S02]  /*09b0*/  ULOP3.LUT UR4, UR4, 0xfffffffc, URZ, 0xc0, !UPT ;  /* 0xfffffffc04047892 */ /* 0x000fc4000f8ec03f */
[----:B------:R-:W-:Y:S02]  /*09c0*/  UIADD3 UR5, UR11, -UR5, URZ ;  /* 0x800000050b057290 */ /* 0x000fe4000fffe03f */
[----:B------:R-:W-:Y:S02]  /*09d0*/  @!UP6 UIADD3 UR25, -UR25, URZ, URZ ;  /* 0x0000003f1919e290 */ /* 0x000fe4000fffe13f */
[----:B------:R-:W-:Y:S02]  /*09e0*/  UIADD3 UR55, UR33, -UR4, URZ ;  /* 0x8000000421377290 */ /* 0x000fe4000fffe03f */
[----:B------:R-:W-:Y:S02]  /*09f0*/  USEL UR25, UR32, UR25, !UP2 ;  /* 0x0000001920197287 */ /* 0x000fe4000d000000 */
[----:B------:R-:W-:Y:S02]  /*0a00*/  UISETP.NE.AND UP1, UPT, UR12, URZ, UPT ;  /* 0x0000003f0c00728c */ /* 0x000fe4000bf25270 */
[----:B------:R-:W-:-:S02]  /*0a10*/  UIADD3 UR25, UR6, -UR25, URZ ;  /* 0x8000001906197290 */ /* 0x000fc4000fffe03f */
[----:B------:R-:W-:Y:S02]  /*0a20*/  UISETP.EQ.AND UP5, UPT, UR55, 0x3, !UP1 ;  /* 0x000000033700788c */ /* 0x000fe4000cfa2270 */
[----:B------:R-:W-:Y:S02]  /*0a30*/  UIMAD UR24, UR5, UR25, URZ ;  /* 0x00000019051872a4 */ /* 0x000fe4000f8e023f */
[----:B------:R-:W-:Y:S02]  /*0a40*/  USEL UR4, UR25, UR5, !UP3 ;  /* 0x0000000519047287 */ /* 0x000fe4000d800000 */
[----:B------:R-:W-:Y:S02]  /*0a50*/  USHF.R.S32.HI UR25, URZ, 0x1f, UR24 ;  /* 0x0000001f3f197899 */ /* 0x000fe40008011418 */
[----:B------:R-:W-:Y:S01]  /*0a60*/  USHF.R.S32.HI UR5, URZ, 0x1f, UR4 ;  /* 0x0000001f3f057899 */ /* 0x000fe20008011404 */
[----:B------:R-:W-:Y:S01]  /*0a70*/  IMAD.U32 R6, RZ, RZ, UR24 ;  /* 0x00000018ff067e24 */ /* 0x000fe2000f8e00ff */
[----:B------:R-:W-:Y:S01]  /*0a80*/  USEL UR54, UR54, 0x2, UP5 ;  /* 0x0000000236367887 */ /* 0x000fe2000a800000 */
[----:B------:R-:W-:-:S02]  /*0a90*/  IMAD.U32 R4, RZ, RZ, UR4 ;  /* 0x00000004ff047e24 */ /* 0x000fc4000f8e00ff */
[----:B------:R-:W-:Y:S02]  /*0aa0*/  IMAD.U32 R7, RZ, RZ, UR25 ;  /* 0x00000019ff077e24 */ /* 0x000fe4000f8e00ff */
[----:B------:R-:W-:Y:S01]  /*0ab0*/  IMAD.U32 R5, RZ, RZ, UR5 ;  /* 0x00000005ff057e24 */ /* 0x000fe2000f8e00ff */
[----:B------:R-:W-:Y:S06]  /*0ac0*/  @P1 BRA `(.L_x_1) ;  /* 0x0000000000841947 */ /* 0x000fec0003800000 */
[----:B------:R-:W-:Y:S01]  /*0ad0*/  ELECT P1, URZ, PT ;  /* 0x00000000003f782f */ /* 0x000fe20003820000 */
[----:B------:R-:W-:-:S12]  /*0ae0*/  BSSY B0, `(.L_x_1) ;  /* 0x000001f000007945 */ /* 0x000fd80003800000 */
[----:B------:R-:W-:Y:S05]  /*0af0*/  @!P1 BRA `(.L_x_2) ;  /* 0x0000000000749947 */ /* 0x000fea0003800000 */
[----:B------:R-:W1:Y:S01]  /*0b00*/  S2UR UR6, SR_CgaCtaId ;  /* 0x00000000000679c3 */ /* 0x000e620000008800 */
[----:B------:R-:W-:Y:S01]  /*0b10*/  UMOV UR4, 0x400 ;  /* 0x0000040000047882 */ /* 0x000fe20000000000 */
[----:B------:R-:W-:Y:S01]  /*0b20*/  UMOV UR5, 0x1 ;  /* 0x0000000100057882 */ /* 0x000fe20000000000 */
[----:B------:R-:W-:Y:S02]  /*0b30*/  UMOV UR24, 0x140 ;  /* 0x0000014000187882 */ /* 0x000fe40000000000 */
[----:B------:R-:W-:-:S04]  /*0b40*/  UIADD3 UR24, -UR24, 0x100000, URZ ;  /* 0x0010000018187890 */ /* 0x000fc8000fffe13f */
[----:B------:R-:W-:Y:S02]  /*0b50*/  USHF.L.U32 UR25, UR24, 0xb, URZ ;  /* 0x0000000b18197899 */ /* 0x000fe4000800063f */
[----:B------:R-:W-:Y:S02]  /*0b60*/  USHF.L.U32 UR24, UR24, 0x1, URZ ;  /* 0x0000000118187899 */ /* 0x000fe4000800063f */
[----:B-1----:R-:W-:Y:S02]  /*0b70*/  ULEA UR6, UR6, UR4, 0x18 ;  /* 0x0000000406067291 */ /* 0x002fe4000f8ec03f */
[----:B------:R-:W-:-:S04]  /*0b80*/  UIADD3 UR4, -UR5, 0x100000, URZ ;  /* 0x0010000005047890 */ /* 0x000fc8000fffe13f */
[----:B------:R-:W-:Y:S02]  /*0b90*/  USHF.L.U32 UR5, UR4, 0xb, URZ ;  /* 0x0000000b04057899 */ /* 0x000fe4000800063f */
[----:B------:R-:W-:Y:S01]  /*0ba0*/  USHF.L.U32 UR4, UR4, 0x1, URZ ;  /* 0x0000000104047899 */ /* 0x000fe2000800063f */
[----:B------:R-:W1:Y:S11]  /*0bb0*/  FENCE.VIEW.ASYNC.S ;  /* 0x00000000000073c6 */ /* 0x000e760000000000 */
[----:B-1----:R1:W2:Y:S01]  /*0bc0*/  SYNCS.EXCH.64 URZ, [UR6+0x38400], UR4 ;  /* 0x03840004063f75b2 */ /* 0x0022a20008000100 */
[----:B------:R1:W3:Y:S01]  /*0bd0*/  SYNCS.EXCH.64 URZ, [UR6+0x38440], UR24 ;  /* 0x03844018063f75b2 */ /* 0x0002e20008000100 */
[----:B------:R1:W4:Y:S01]  /*0be0*/  SYNCS.EXCH.64 URZ, [UR6+0x38408], UR4 ;  /* 0x03840804063f75b2 */ /* 0x0003220008000100 */
[----:B------:R1:W1:Y:S01]  /*0bf0*/  SYNCS.EXCH.64 URZ, [UR6+0x38448], UR24 ;  /* 0x03844818063f75b2 */ /* 0x0002620008000100 */
        /* <DEDUP_REMOVED lines=12> */
[----:B------:R-:W-:Y:S01]  /*0cc0*/  NOP ;  /* 0x0000000000007918 */ /* 0x000fe20000000000 */
.L_x_2:
[----:B-1----:R-:W-:Y:S05]  /*0cd0*/  BSYNC B0 ;  /* 0x0000000000007941 */ /* 0x002fea0003800000 */
.L_x_1:
[----:B------:R-:W1:Y:S01]  /*0ce0*/  SHFL.IDX PT, R0, R13, RZ, 0x1f ;  /* 0x00001fff0d007589 */ /* 0x000e6200000e0000 */
[----:B------:R-:W-:Y:S01]  /*0cf0*/  UIADD3 UR33, UR12, -0x1, URZ ;  /* 0xffffffff0c217890 */ /* 0x000fe2000fffe03f */
[----:B------:R-:W-:Y:S01]  /*0d00*/  NOP ;  /* 0x0000000000007918 */ /* 0x000fe20000000000 */
[----:B------:R-:W-:Y:S02]  /*0d10*/  UISETP.LT.U32.AND UP6, UPT, UR55, 0x2, !UP1 ;  /* 0x000000023700788c */ /* 0x000fe4000cfc1070 */
[----:B------:R-:W-:Y:S02]  /*0d20*/  UISETP.GE.U32.AND UP5, UPT, UR33, 0x2, UPT ;  /* 0x000000022100788c */ /* 0x000fe4000bfa6070 */
[----:B------:R-:W-:-:S04]  /*0d30*/  USEL UR53, URZ, 0x1, !UP6 ;  /* 0x000000013f357887 */ /* 0x000fc8000f000000 */
[----:B------:R-:W-:Y:S01]  /*0d40*/  USEL UR53, UR53, 0x2, UP5 ;  /* 0x0000000235357887 */ /* 0x000fe2000a800000 */
[----:B-1----:R-:W-:-:S13]  /*0d50*/  ISETP.NE.AND P1, PT, R0, RZ, PT ;  /* 0x000000ff0000720c */ /* 0x002fda0003f25270 */
[----:B------:R-:W-:Y:S05]  /*0d60*/  @P1 BRA `(.L_x_3) ;  /* 0x0000000000481947 */ /* 0x000fea0003800000 */
[----:B------:R-:W1:Y:S01]  /*0d70*/  S2UR UR5, SR_CgaCtaId ;  /* 0x00000000000579c3 */ /* 0x000e620000008800 */
[----:B------:R-:W-:Y:S01]  /*0d80*/  UMOV UR4, 0x400 ;  /* 0x0000040000047882 */ /* 0x000fe20000000000 */
[----:B------:R-:W-:Y:S01]  /*0d90*/  UMOV UR24, 0x1 ;  /* 0x0000000100187882 */ /* 0x000fe20000000000 */
[----:B------:R-:W-:Y:S01]  /*0da0*/  UMOV UR11, 0x100 ;  /* 0x00000100000b7882 */ /* 0x000fe20000000000 */
[----:B------:R-:W-:-:S04]  /*0db0*/  UIADD3 UR24, -UR24, 0x100000, URZ ;  /* 0x0010000018187890 */ /* 0x000fc8000fffe13f */
[----:B------:R-:W-:Y:S02]  /*0dc0*/  USHF.L.U32 UR25, UR24, 0xb, URZ ;  /* 0x0000000b18197899 */ /* 0x000fe4000800063f */
[----:B------:R-:W-:Y:S01]  /*0dd0*/  USHF.L.U32 UR24, UR24, 0x1, URZ ;  /* 0x0000000118187899 */ /* 0x000fe2000800063f */
[----:B------:R-:W-:Y:S01]  /*0de0*/  ELECT P1, URZ, PT ;  /* 0x00000000003f782f */ /* 0x000fe20003820000 */
[----:B-1----:R-:W-:Y:S02]  /*0df0*/  ULEA UR6, UR5, UR4, 0x18 ;  /* 0x0000000405067291 */ /* 0x002fe4000f8ec03f */
[----:B------:R-:W-:-:S04]  /*0e00*/  UIADD3 UR4, -UR11, 0x100000, URZ ;  /* 0x001000000b047890 */ /* 0x000fc8000fffe13f */
[----:B------:R-:W-:Y:S02]  /*0e10*/  USHF.L.U32 UR5, UR4, 0xb, URZ ;  /* 0x0000000b04057899 */ /* 0x000fe4000800063f */
[----:B------:R-:W-:Y:S01]  /*0e20*/  USHF.L.U32 UR4, UR4, 0x1, URZ ;  /* 0x0000000104047899 */ /* 0x000fe2000800063f */
[----:B------:R-:W1:Y:S03]  /*0e30*/  FENCE.VIEW.ASYNC.S ;  /* 0x00000000000073c6 */ /* 0x000e660000000000 */
[----:B-1----:R1:W1:Y:S08]  /*0e40*/  SYNCS.EXCH.64 URZ, [UR6+0x38480], UR24 ;  /* 0x03848018063f75b2 */ /* 0x0022700008000100 */
[----:B------:R1:W1:Y:S01]  /*0e50*/  SYNCS.EXCH.64 URZ, [UR6+0x38490], UR4 ;  /* 0x03849004063f75b2 */ /* 0x0002620008000100 */
[----:B------:R1:W1:Y:S01]  /*0e60*/  SYNCS.EXCH.64 URZ, [UR6+0x38488], UR24 ;  /* 0x03848818063f75b2 */ /* 0x0002620008000100 */
[----:B------:R1:W1:Y:S01]  /*0e70*/  SYNCS.EXCH.64 URZ, [UR6+0x38498], UR4 ;  /* 0x03849804063f75b2 */ /* 0x0002620008000100 */
[----:B------:R-:W-:Y:S01]  /*0e80*/  NOP ;  /* 0x0000000000007918 */ /* 0x000fe20000000000 */
.L_x_3:
[----:B------:R-:W2:Y:S01]  /*0e90*/  SHFL.IDX PT, R0, R13, RZ, 0x1f ;  /* 0x00001fff0d007589 */ /* 0x000ea200000e0000 */
[----:B------:R-:W-:Y:S01]  /*0ea0*/  UISETP.EQ.AND UP6, UPT, UR55, 0x2, !UP1 ;  /* 0x000000023700788c */ /* 0x000fe2000cfc2270 */
[----:B------:R-:W-:-:S03]  /*0eb0*/  NOP ;  /* 0x0000000000007918 */ /* 0x000fc60000000000 */
[----:B------:R-:W-:-:S04]  /*0ec0*/  USEL UR52, URZ, 0x1, !UP6 ;  /* 0x000000013f347887 */ /* 0x000fc8000f000000 */
[----:B------:R-:W-:Y:S01]  /*0ed0*/  USEL UR52, UR52, 0x2, UP5 ;  /* 0x0000000234347887 */ /* 0x000fe2000a800000 */
[----:B--2---:R-:W-:-:S13]  /*0ee0*/  ISETP.NE.AND P1, PT, R0, RZ, PT ;  /* 0x000000ff0000720c */ /* 0x004fda0003f25270 */
[----:B------:R-:W-:Y:S05]  /*0ef0*/  @P1 BRA `(.L_x_4) ;  /* 0x0000000000581947 */ /* 0x000fea0003800000 */
[----:B-1----:R-:W1:Y:S01]  /*0f00*/  S2UR UR5, SR_CgaCtaId ;  /* 0x00000000000579c3 */ /* 0x002e620000008800 */
[----:B------:R-:W-:Y:S01]  /*0f10*/  UMOV UR4, 0x400 ;  /* 0x0000040000047882 */ /* 0x000fe20000000000 */
[----:B------:R-:W-:Y:S01]  /*0f20*/  UMOV UR11, 0x20 ;  /* 0x00000020000b7882 */ /* 0x000fe20000000000 */
[----:B------:R-:W-:Y:S01]  /*0f30*/  UMOV UR24, 0x100 ;  /* 0x0000010000187882 */ /* 0x000fe20000000000 */
[----:B------:R-:W-:Y:S01]  /*0f40*/  ELECT P1, URZ, PT ;  /* 0x00000000003f782f */ /* 0x000fe20003820000 */
        /* <DEDUP_REMOVED lines=8> */
[----:B-1----:R2:W1:Y:S01]  /*0fd0*/  SYNCS.EXCH.64 URZ, [UR6+0x384a0], UR4 ;  /* 0x0384a004063f75b2 */ /* 0x0024620008000100 */
[----:B------:R2:W1:Y:S01]  /*0fe0*/  SYNCS.EXCH.64 URZ, [UR6+0x384c0], UR24 ;  /* 0x0384c018063f75b2 */ /* 0x0004620008000100 */
[----:B------:R2:W1:Y:S01]  /*0ff0*/  SYNCS.EXCH.64 URZ, [UR6+0x384a8], UR4 ;  /* 0x0384a804063f75b2 */ /* 0x0004620008000100 */
[----:B------:R2:W1:Y:S01]  /*1000*/  SYNCS.EXCH.64 URZ, [UR6+0x384c8], UR24 ;  /* 0x0384c818063f75b2 */ /* 0x0004620008000100 */
[----:B------:R2:W1:Y:S01]  /*1010*/  SYNCS.EXCH.64 URZ, [UR6+0x384b0], UR4 ;  /* 0x0384b004063f75b2 */ /* 0x0004620008000100 */
[----:B------:R2:W1:Y:S01]  /*1020*/  SYNCS.EXCH.64 URZ, [UR6+0x384d0], UR24 ;  /* 0x0384d018063f75b2 */ /* 0x0004620008000100 */
[----:B------:R2:W1:Y:S01]  /*1030*/  SYNCS.EXCH.64 URZ, [UR6+0x384b8], UR4 ;  /* 0x0384b804063f75b2 */ /* 0x0004620008000100 */
[----:B------:R2:W1:Y:S02]  /*1040*/  SYNCS.EXCH.64 URZ, [UR6+0x384d8], UR24 ;  /* 0x0384d818063f75b2 */ /* 0x0004640008000100 */
[----:B--2---:R-:W-:Y:S01]  /*1050*/  NOP ;  /* 0x0000000000007918 */ /* 0x004fe20000000000 */
.L_x_4:
[----:B------:R-:W2:Y:S01]  /*1060*/  SHFL.IDX PT, R0, R13, RZ, 0x1f ;  /* 0x00001fff0d007589 */ /* 0x000ea200000e0000 */
[----:B------:R-:W-:Y:S01]  /*1070*/  ELECT P1, URZ, PT ;  /* 0x00000000003f782f */ /* 0x000fe20003820000 */
[----:B------:R-:W3:Y:S01]  /*1080*/  LDC.64 R14, c[0x0][0x8f8] ;  /* 0x00023e00ff0e7b82 */ /* 0x000ee20000000a00 */
[----:B-1----:R-:W-:Y:S01]  /*1090*/  UMOV UR4, 0x20 ;  /* 0x0000002000047882 */ /* 0x002fe20000000000 */
[----:B------:R-:W-:Y:S01]  /*10a0*/  NOP ;  /* 0x0000000000007918 */ /* 0x000fe20000000000 */
[----:B------:R-:W-:Y:S01]  /*10b0*/  ULDC UR41, c[0x0][0xc] ;  /* 0x0000030000297ab9 */ /* 0x000fe20000000800 */
[----:B------:R-:W-:Y:S01]  /*10c0*/  IMAD.MOV.U32 R16, RZ, RZ, -0x1 ;  /* 0xffffffffff107424 */ /* 0x000fe200078e00ff */
[----:B------:R-:W-:Y:S01]  /*10d0*/  MOV R18, 0xffffffff ;  /* 0xffffffff00127802 */ /* 0x000fe20000000f00 */
[----:B------:R-:W-:Y:S01]  /*10e0*/  IMAD.MOV.U32 R17, RZ, RZ, -0x1 ;  /* 0xffffffffff117424 */ /* 0x000fe200078e00ff */
[----:B--2---:R-:W-:Y:S01]  /*10f0*/  ISETP.NE.OR P1, PT, R0, RZ, !P1 ;  /* 0x000000ff0000720c */ /* 0x004fe20004f25670 */
[----:B------:R-:W-:-:S12]  /*1100*/  IMAD.U32 R0, RZ, RZ, UR9 ;  /* 0x00000009ff007e24 */ /* 0x000fd8000f8e00ff */
[----:B------:R-:W-:Y:S01]  /*1110*/  VOTEU.ALL UP5, P1 ;  /* 0x00000000003f7886 */ /* 0x000fe200008a0000 */
[----:B------:R-:W-:-:S04]  /*1120*/  VOTEU.ALL UP6, P1 ;  /* 0x00000000003f7886 */ /* 0x000fc800008c0000 */
[----:B------:R-:W1:Y:S01]  /*1130*/  @!UP5 S2UR UR11, SR_CgaCtaId ;  /* 0x00000000000bd9c3 */ /* 0x000e620000008800 */
[----:B------:R-:W-:Y:S01]  /*1140*/  @!UP5 UMOV UR6, 0x400 ;  /* 0x000004000006d882 */ /* 0x000fe20000000000 */
[----:B------:R-:W-:-:S04]  /*1150*/  @!UP5 UIADD3 UR4, -UR4, 0x100000, URZ ;  /* 0x001000000404d890 */ /* 0x000fc8000fffe13f */
[----:B------:R-:W-:Y:S02]  /*1160*/  @!UP5 USHF.L.U32 UR5, UR4, 0xb, URZ ;  /* 0x0000000b0405d899 */ /* 0x000fe4000800063f */
[----:B------:R-:W-:Y:S02]  /*1170*/  @!UP5 USHF.L.U32 UR4, UR4, 0x1, URZ ;  /* 0x000000010404d899 */ /* 0x000fe4000800063f */
[----:B-1----:R-:W-:Y:S01]  /*1180*/  @!UP5 ULEA UR6, UR11, UR6, 0x18 ;  /* 0x000000060b06d291 */ /* 0x002fe2000f8ec03f */
[----:B------:R-:W-:Y:S01]  /*1190*/  VOTEU.ALL UP5, P1 ;  /* 0x00000000003f7886 */ /* 0x000fe200008a0000 */
[----:B---3--:R-:W-:Y:S01]  /*11a0*/  ISETP.LE.U32.AND P1, PT, R14, UR10, PT ;  /* 0x0000000a0e007c0c */ /* 0x008fe2000bf23070 */
[----:B------:R-:W-:-:S03]  /*11b0*/  UMOV UR11, URZ ;  /* 0x0000003f000b7c82 */ /* 0x000fc60008000000 */
[----:B------:R-:W-:Y:S01]  /*11c0*/  ISETP.GE.U32.AND.EX P1, PT, R0, R15, PT, P1 ;  /* 0x0000000f0000720c */ /* 0x000fe20003f26110 */
[----:B------:R-:W1:Y:S05]  /*11d0*/  FENCE.VIEW.ASYNC.S ;  /* 0x00000000000073c6 */ /* 0x000e6a0000000000 */
[----:B-1----:R-:W4:Y:S01]  /*11e0*/  @!UP5 SYNCS.EXCH.64 URZ, [UR6+0x384e0], UR4 ;  /* 0x0384e004063fd5b2 */ /* 0x002f220008000100 */
[----:B------:R1:W4:Y:S01]  /*11f0*/  @!UP6 SYNCS.EXCH.64 URZ, [UR6+0x384e8], UR4 ;  /* 0x0384e804063fe5b2 */ /* 0x0003220008000100 */
[----:B------:R-:W-:Y:S01]  /*1200*/  NOP ;  /* 0x0000000000007918 */ /* 0x000fe20000000000 */
[----:B-1----:R-:W-:Y:S01]  /*1210*/  ULDC.U8 UR4, c[0x0][0x900] ;  /* 0x0002400000047ab9 */ /* 0x002fe20000000000 */
[----:B------:R-:W-:Y:S01]  /*1220*/  UMOV UR6, URZ ;  /* 0x0000003f00067c82 */ /* 0x000fe20008000000 */
[----:B----4-:R-:W-:Y:S01]  /*1230*/  BAR.SYNC.DEFER_BLOCKING 0x0 ;  /* 0x0000000000007b1d */ /* 0x010fe20000010000 */
[----:B------:R-:W-:-:S04]  /*1240*/  ISETP.NE.AND P2, PT, RZ, UR4, PT ;  /* 0x00000004ff007c0c */ /* 0x000fc8000bf45270 */
[----:B------:R-:W-:Y:S01]  /*1250*/  P2R R20, PR, RZ, 0x4 ;  /* 0x00000004ff147803 */ /* 0x000fe20000000000 */
[----:B------:R-:W-:Y:S01]  /*1260*/  UMOV UR5, URZ ;  /* 0x0000003f00057c82 */ /* 0x000fe20008000000 */
[----:B------:R-:W-:-:S07]  /*1270*/  UMOV UR4, URZ ;  /* 0x0000003f00047c82 */ /* 0x000fce0008000000 */
[----:B------:R-:W-:Y:S05]  /*1280*/  @P2 BRA P1, `(.L_x_5) ;  /* 0x0000001400f42947 */ /* 0x000fea0000800000 */
[----:B------:R-:W-:Y:S01]  /*1290*/  IMAD.U32 R15, RZ, RZ, UR9 ;  /* 0x00000009ff0f7e24 */ /* 0x000fe2000f8e00ff */
[----:B------:R-:W-:Y:S01]  /*12a0*/  ISETP.LE.U32.AND P1, PT, R6, UR10, PT ;  /* 0x0000000a06007c0c */ /* 0x000fe2000bf23070 */
[----:B------:R-:W-:Y:S01]  /*12b0*/  UMOV UR5, URZ ;  /* 0x0000003f00057c82 */ /* 0x000fe20008000000 */
[----:B------:R-:W-:Y:S01]  /*12c0*/  UMOV UR4, URZ ;  /* 0x0000003f00047c82 */ /* 0x000fe20008000000 */
[----:B------:R-:W-:Y:S01]  /*12d0*/  UMOV UR11, URZ ;  /* 0x0000003f000b7c82 */ /* 0x000fe20008000000 */
[----:B------:R-:W-:Y:S01]  /*12e0*/  ISETP.GE.U32.AND.EX P1, PT, R15, R7, PT, P1 ;  /* 0x000000070f00720c */ /* 0x000fe20003f26110 */
[----:B------:R-:W-:-:S12]  /*12f0*/  UMOV UR6, URZ ;  /* 0x0000003f00067c82 */ /* 0x000fd80008000000 */
[----:B------:R-:W-:Y:S05]  /*1300*/  @!P1 BRA `(.L_x_6) ;  /* 0x0000001000c09947 */ /* 0x000fea0003800000 */
[----:B------:R-:W-:Y:S02]  /*1310*/  VIADD R2, R34, 0x20 ;  /* 0x0000002022027836 */ /* 0x000fe40000000000 */
[----:B------:R-:W-:Y:S02]  /*1320*/  IMAD.MOV.U32 R0, RZ, RZ, R34 ;  /* 0x000000ffff007224 */ /* 0x000fe400078e0022 */
[----:B-----5:R-:W-:Y:S01]  /*1330*/  IMAD.MOV.U32 R12, RZ, RZ, R8 ;  /* 0x000000ffff0c7224 */ /* 0x020fe200078e0008 */
[----:B------:R-:W-:Y:S01]  /*1340*/  ISETP.GE.AND P1, PT, R2, R3, PT ;  /* 0x000000030200720c */ /* 0x000fe20003f26270 */
[----:B------:R-:W-:-:S12]  /*1350*/  IMAD.MOV.U32 R17, RZ, RZ, R9 ;  /* 0x000000ffff117224 */ /* 0x000fd800078e0009 */
[----:B------:R-:W1:Y:S01]  /*1360*/  @!P1 LDC.64 R14, c[0x0][0x918] ;  /* 0x00024600ff0e9b82 */ /* 0x000e620000000a00 */
[----:B------:R-:W-:Y:S01]  /*1370*/  @!P1 VIADD R7, R0, 0x20 ;  /* 0x0000002000079836 */ /* 0x000fe20000000000 */
[----:B------:R-:W-:Y:S02]  /*1380*/  UIADD3 UR16, UP5, UR16, -0x1, URZ ;  /* 0xffffffff10107890 */ /* 0x000fe4000ffbe03f */
[----:B------:R-:W-:Y:S01]  /*1390*/  UIADD3 UR14, UP6, UR14, -0x1, URZ ;  /* 0xffffffff0e0e7890 */ /* 0x000fe2000ffde03f */
[----:B------:R-:W-:Y:S01]  /*13a0*/  BSSY B0, `(.L_x_7) ;  /* 0x000004f000007945 */ /* 0x000fe20003800000 */
[----:B------:R-:W-:Y:S01]  /*13b0*/  UIADD3.X UR17, UR17, -0x1, URZ, UP5, !UPT ;  /* 0xffffffff11117890 */ /* 0x000fe2000affe43f */
[----:B-1----:R-:W-:-:S05]  /*13c0*/  @!P1 IMAD.WIDE R14, R7, 0xc, R14 ;  /* 0x0000000c070e9825 */ /* 0x002fca00078e020e */
[----:B------:R1:W5:Y:S04]  /*13d0*/  @!P1 LDG.E R8, desc[UR58][R14.64] ;  /* 0x0000003a0e089981 */ /* 0x000368000c1e1900 */
[----:B------:R1:W5:Y:S01]  /*13e0*/  @!P1 LDG.E R9, desc[UR58][R14.64+0x4] ;  /* 0x0000043a0e099981 */ /* 0x000362000c1e1900 */
[----:B------:R-:W-:Y:S01]  /*13f0*/  ISETP.GE.AND P1, PT, R0, R3, PT ;  /* 0x000000030000720c */ /* 0x000fe20003f26270 */
[----:B------:R-:W-:Y:S01]  /*1400*/  UIADD3.X UR15, UR15, -0x1, URZ, UP6, !UPT ;  /* 0xffffffff0f0f7890 */ /* 0x000fe2000b7fe43f */
[----:B------:R-:W-:Y:S01]  /*1410*/  CS2R R6, SRZ ;  /* 0x0000000000067805 */ /* 0x000fe2000001ff00 */
[----:B------:R-:W-:Y:S01]  /*1420*/  UIADD3 UR4, UR8, -0x1, URZ ;  /* 0xffffffff08047890 */ /* 0x000fe2000fffe03f */
[----:B------:R-:W-:Y:S01]  /*1430*/  IMAD.MOV.U32 R27, RZ, RZ, 0x7fffffff ;  /* 0x7fffffffff1b7424 */ /* 0x000fe200078e00ff */
[----:B------:R-:W-:Y:S01]  /*1440*/  UIADD3 UR5, UR7, -0x1, URZ ;  /* 0xffffffff07057890 */ /* 0x000fe2000fffe03f */
[----:B------:R-:W-:-:S07]  /*1450*/  IMAD.MOV.U32 R29, RZ, RZ, RZ ;  /* 0x000000ffff1d7224 */ /* 0x000fce00078e00ff */
[----:B-1----:R-:W-:Y:S05]  /*1460*/  @P1 BRA `(.L_x_8) ;  /* 0x0000000400081947 */ /* 0x002fea0003800000 */
[----:B------:R-:W-:Y:S02]  /*1470*/  PLOP3.LUT P3, PT, PT, PT, UP0, 0x80, 0x0 ;  /* 0x000000000000781c */ /* 0x000fe40003f6f008 */
[C---:B------:R-:W-:Y:S02]  /*1480*/  IADD3 R21, P2, R17.reuse, UR16, RZ ;  /* 0x0000001011157c10 */ /* 0x040fe4000ff5e0ff */
[C---:B------:R-:W-:Y:S02]  /*1490*/  IADD3 R23, P1, R12.reuse, UR14, RZ ;  /* 0x0000000e0c177c10 */ /* 0x040fe4000ff3e0ff */
[----:B------:R-:W-:Y:S02]  /*14a0*/  LEA.HI.X.SX32 R22, R17, UR17, 0x1, P2 ;  /* 0x0000001111167c11 */ /* 0x000fe400090f0eff */
[----:B------:R-:W-:-:S05]  /*14b0*/  LEA.HI.X.SX32 R12, R12, UR15, 0x1, P1 ;  /* 0x0000000f0c0c7c11 */ /* 0x000fca00088f0eff */
[----:B------:R-:W-:Y:S05]  /*14c0*/  @!P3 BRA `(.L_x_9) ;  /* 0x000000000030b947 */ /* 0x000fea0003800000 */
[----:B------:R-:W-:Y:S02]  /*14d0*/  ULDC UR6, c[0x0][0x8dc] ;  /* 0x0002370000067ab9 */ /* 0x000fe40000000800 */
[----:B------:R-:W-:-:S05]  /*14e0*/  IADD3 R17, P1, R23, UR6, RZ ;  /* 0x0000000617117c10 */ /* 0x000fca000ff3e0ff */
[----:B------:R-:W-:-:S04]  /*14f0*/  IMAD.X R23, RZ, RZ, R12, P1 ;  /* 0x000000ffff177224 */ /* 0x000fc800008e060c */
[----:B------:R-:W-:-:S04]  /*1500*/  IMAD.WIDE.U32 R4, R23, UR20, RZ ;  /* 0x0000001417047c25 */ /* 0x000fc8000f8e00ff */
[----:B------:R-:W-:-:S04]  /*1510*/  IMAD.WIDE.U32 R14, P1, R17, UR21, R4 ;  /* 0x00000015110e7c25 */ /* 0x000fc8000f820004 */
[----:B------:R-:W-:Y:S01]  /*1520*/  IMAD.WIDE.U32 R4, R17, UR20, RZ ;  /* 0x0000001411047c25 */ /* 0x000fe2000f8e00ff */
[----:B------:R-:W-:-:S03]  /*1530*/  IADD3.X R19, RZ, RZ, RZ, P1, !PT ;  /* 0x000000ffff137210 */ /* 0x000fc60000ffe4ff */
[----:B------:R-:W-:Y:S01]  /*1540*/  IMAD.MOV.U32 R18, RZ, RZ, R15 ;  /* 0x000000ffff127224 */ /* 0x000fe200078e000f */
[----:B------:R-:W-:-:S05]  /*1550*/  IADD3 RZ, P1, R5, R14, RZ ;  /* 0x0000000e05ff7210 */ /* 0x000fca0007f3e0ff */
[----:B------:R-:W-:-:S04]  /*1560*/  IMAD.WIDE.U32.X R4, R23, UR21, R18, P1 ;  /* 0x0000001517047c25 */ /* 0x000fc800088e0412 */
[----:B------:R-:W-:Y:S02]  /*1570*/  IMAD.MOV.U32 R23, RZ, RZ, R4 ;  /* 0x000000ffff177224 */ /* 0x000fe400078e0004 */
[----:B------:R-:W-:-:S07]  /*1580*/  IMAD.MOV.U32 R12, RZ, RZ, R5 ;  /* 0x000000ffff0c7224 */ /* 0x000fce00078e0005 */
.L_x_9:
[----:B------:R-:W-:Y:S05]  /*1590*/  @!P0 BRA `(.L_x_10) ;  /* 0x0000000000308947 */ /* 0x000fea0003800000 */
[----:B------:R-:W-:Y:S02]  /*15a0*/  ULDC UR6, c[0x0][0x8f4] ;  /* 0x00023d0000067ab9 */ /* 0x000fe40000000800 */
[----:B------:R-:W-:-:S05]  /*15b0*/  IADD3 R17, P1, R21, UR6, RZ ;  /* 0x0000000615117c10 */ /* 0x000fca000ff3e0ff */
[----:B------:R-:W-:-:S04]  /*15c0*/  IMAD.X R21, RZ, RZ, R22, P1 ;  /* 0x000000ffff157224 */ /* 0x000fc800008e0616 */
[----:B------:R-:W-:-:S04]  /*15d0*/  IMAD.WIDE.U32 R4, R21, UR22, RZ ;  /* 0x0000001615047c25 */ /* 0x000fc8000f8e00ff */
[----:B------:R-:W-:-:S04]  /*15e0*/  IMAD.WIDE.U32 R14, P1, R17, UR23, R4 ;  /* 0x00000017110e7c25 */ /* 0x000fc8000f820004 */
[----:B------:R-:W-:-:S04]  /*15f0*/  IMAD.WIDE.U32 R4, R17, UR22, RZ ;  /* 0x0000001611047c25 */ /* 0x000fc8000f8e00ff */
[----:B------:R-:W-:Y:S01]  /*1600*/  IMAD.X R19, RZ, RZ, RZ, P1 ;  /* 0x000000ffff137224 */ /* 0x000fe200008e06ff */
[----:B------:R-:W-:Y:S01]  /*1610*/  IADD3 RZ, P1, R5, R14, RZ ;  /* 0x0000000e05ff7210 */ /* 0x000fe20007f3e0ff */
[----:B------:R-:W-:-:S04]  /*1620*/  IMAD.MOV.U32 R18, RZ, RZ, R15 ;  /* 0x000000ffff127224 */ /* 0x000fc800078e000f */
[----:B------:R-:W-:-:S04]  /*1630*/  IMAD.WIDE.U32.X R4, R21, UR23, R18, P1 ;  /* 0x0000001715047c25 */ /* 0x000fc800088e0412 */
[----:B------:R-:W-:Y:S02]  /*1640*/  IMAD.MOV.U32 R21, RZ, RZ, R4 ;  /* 0x000000ffff157224 */ /* 0x000fe400078e0004 */
[----:B------:R-:W-:-:S07]  /*1650*/  IMAD.MOV.U32 R22, RZ, RZ, R5 ;  /* 0x000000ffff167224 */ /* 0x000fce00078e0005 */
.L_x_10:
[----:B------:R-:W-:Y:S02]  /*1660*/  SHF.R.U64 R5, R23, UR18, R12 ;  /* 0x0000001217057c19 */ /* 0x000fe4000800120c */
[----:B------:R-:W-:-:S03]  /*1670*/  SHF.R.U64 R4, R21, UR28, R22 ;  /* 0x0000001c15047c19 */ /* 0x000fc60008001216 */
[----:B------:R-:W-:Y:S01]  /*1680*/  VIADD R17, R5, UR4 ;  /* 0x0000000405117c36 */ /* 0x000fe20008000000 */
[----:B------:R-:W-:-:S04]  /*1690*/  IADD3 R14, R4, UR5, RZ ;  /* 0x00000005040e7c10 */ /* 0x000fc8000fffe0ff */
[----:B------:R-:W-:Y:S02]  /*16a0*/  IABS R15, R17 ;  /* 0x00000011000f7213 */ /* 0x000fe40000000000 */
[----:B------:R-:W-:-:S03]  /*16b0*/  IABS R12, R14 ;  /* 0x0000000e000c7213 */ /* 0x000fc60000000000 */
[----:B------:R-:W-:-:S04]  /*16c0*/  IMAD.HI.U32 R4, R15, UR13, RZ ;  /* 0x0000000d0f047c27 */ /* 0x000fc8000f8e00ff */
[----:B------:R-:W-:-:S04]  /*16d0*/  IMAD.HI.U32 R5, R12, UR19, RZ ;  /* 0x000000130c057c27 */ /* 0x000fc8000f8e00ff */
[----:B------:R-:W-:Y:S02]  /*16e0*/  IMAD R4, R4, UR29, R15 ;  /* 0x0000001d04047c24 */ /* 0x000fe4000f8e020f */
[----:B------:R-:W-:Y:S02]  /*16f0*/  IMAD R5, R5, UR30, R12 ;  /* 0x0000001e05057c24 */ /* 0x000fe4000f8e020c */
[----:B------:R-:W-:Y:S01]  /*1700*/  IMAD.U32 R15, RZ, RZ, UR31 ;  /* 0x0000001fff0f7e24 */ /* 0x000fe2000f8e00ff */
[----:B------:R-:W-:Y:S01]  /*1710*/  ISETP.LT.U32.AND P1, PT, R4, UR27, PT ;  /* 0x0000001b04007c0c */ /* 0x000fe2000bf21070 */
[----:B------:R-:W-:Y:S01]  /*1720*/  IMAD.U32 R12, RZ, RZ, UR32 ;  /* 0x00000020ff0c7e24 */ /* 0x000fe2000f8e00ff */
[----:B------:R-:W-:-:S11]  /*1730*/  ISETP.LT.U32.AND P2, PT, R5, UR26, PT ;  /* 0x0000001a05007c0c */ /* 0x000fd6000bf41070 */
[----:B------:R-:W-:Y:S01]  /*1740*/  @!P1 VIADD R4, R4, -UR27 ;  /* 0x8000001b04049c36 */ /* 0x000fe20008000000 */
[----:B------:R-:W-:Y:S01]  /*1750*/  ISETP.GE.AND P1, PT, R14, RZ, PT ;  /* 0x000000ff0e00720c */ /* 0x000fe20003f26270 */
[----:B------:R-:W-:Y:S01]  /*1760*/  @!P2 VIADD R5, R5, -UR26 ;  /* 0x8000001a0505ac36 */ /* 0x000fe20008000000 */
[----:B------:R-:W-:Y:S02]  /*1770*/  ISETP.GE.AND P2, PT, R17, RZ, PT ;  /* 0x000000ff1100720c */ /* 0x000fe40003f46270 */
[----:B------:R-:W-:Y:S02]  /*1780*/  ISETP.LT.U32.AND P3, PT, R4, UR27, PT ;  /* 0x0000001b04007c0c */ /* 0x000fe4000bf61070 */
[----:B------:R-:W-:-:S11]  /*1790*/  ISETP.LT.U32.AND P4, PT, R5, UR26, PT ;  /* 0x0000001a05007c0c */ /* 0x000fd6000bf81070 */
[----:B------:R-:W-:Y:S01]  /*17a0*/  @!P3 VIADD R4, R4, -UR27 ;  /* 0x8000001b0404bc36 */ /* 0x000fe20008000000 */
[----:B------:R-:W-:Y:S01]  /*17b0*/  PLOP3.LUT P3, PT, PT, PT, UP4, 0x80, 0x0 ;  /* 0x000000000000781c */ /* 0x000fe20003f6f048 */
[----:B------:R-:W-:Y:S01]  /*17c0*/  @!P4 VIADD R5, R5, -UR26 ;  /* 0x8000001a0505cc36 */ /* 0x000fe20008000000 */
[----:B------:R-:W-:Y:S01]  /*17d0*/  PLOP3.LUT P4, PT, PT, PT, UP2, 0x80, 0x0 ;  /* 0x000000000000781c */ /* 0x000fe20003f8f028 */
[----:B------:R-:W-:Y:S02]  /*17e0*/  @!P2 IMAD.MOV R4, RZ, RZ, -R4 ;  /* 0x000000ffff04a224 */ /* 0x000fe400078e0a04 */
[----:B------:R-:W-:Y:S01]  /*17f0*/  @!P1 IMAD.MOV R5, RZ, RZ, -R5 ;  /* 0x000000ffff059224 */ /* 0x000fe200078e0a05 */
[----:B------:R-:W-:Y:S02]  /*1800*/  PLOP3.LUT P1, PT, PT, PT, UP3, 0x80, 0x0 ;  /* 0x000000000000781c */ /* 0x000fe40003f2f038 */
[----:B------:R-:W-:Y:S02]  /*1810*/  SEL R4, R15, R4, !P3 ;  /* 0x000000040f047207 */ /* 0x000fe40005800000 */
[----:B------:R-:W-:-:S03]  /*1820*/  SEL R5, R12, R5, !P4 ;  /* 0x000000050c057207 */ /* 0x000fc60006000000 */
[----:B------:R-:W-:Y:S01]  /*1830*/  IMAD.IADD R12, R17, 0x1, -R4 ;  /* 0x00000001110c7824 */ /* 0x000fe200078e0a04 */
[----:B------:R-:W-:-:S04]  /*1840*/  IADD3 R5, R14, -R5, RZ ;  /* 0x800000050e057210 */ /* 0x000fc80007ffe0ff */
[----:B------:R-:W-:Y:S01]  /*1850*/  SEL R4, R5, R12, !P1 ;  /* 0x0000000c05047207 */ /* 0x000fe20004800000 */
[----:B------:R-:W-:-:S03]  /*1860*/  IMAD R27, R12, R5, RZ ;  /* 0x000000050c1b7224 */ /* 0x000fc600078e02ff */
[----:B------:R-:W-:Y:S02]  /*1870*/  SHF.R.S32.HI R5, RZ, 0x1f, R4 ;  /* 0x0000001fff057819 */ /* 0x000fe40000011404 */
[----:B------:R-:W-:-:S07]  /*1880*/  SHF.R.S32.HI R29, RZ, 0x1f, R27 ;  /* 0x0000001fff1d7819 */ /* 0x000fce000001141b */
.L_x_8:
[----:B------:R-:W-:Y:S05]  /*1890*/  BSYNC B0 ;  /* 0x0000000000007941 */ /* 0x000fea0003800000 */
.L_x_7:
[----:B------:R-:W1:Y:S01]  /*18a0*/  SHFL.UP PT, R14, R27, 0x1, RZ ;  /* 0x042000001b0e7989 */ /* 0x000e6200000e00ff */
[C---:B------:R-:W-:Y:S02]  /*18b0*/  ISETP.NE.AND P2, PT, R34.reuse, RZ, PT ;  /* 0x000000ff2200720c */ /* 0x040fe40003f45270 */
[C---:B------:R-:W-:Y:S01]  /*18c0*/  ISETP.GE.U32.AND P3, PT, R34.reuse, 0x2, PT ;  /* 0x000000022200780c */ /* 0x040fe20003f66070 */
[----:B------:R-:W2:Y:S01]  /*18d0*/  SHFL.UP PT, R12, R29, 0x1, RZ ;  /* 0x042000001d0c7989 */ /* 0x000ea200000e00ff */
[C---:B------:R-:W-:Y:S02]  /*18e0*/  ISETP.GE.U32.AND P4, PT, R34.reuse, 0x4, PT ;  /* 0x000000042200780c */ /* 0x040fe40003f86070 */
[C---:B------:R-:W-:Y:S02]  /*18f0*/  ISETP.GE.U32.AND P5, PT, R34.reuse, 0x8, PT ;  /* 0x000000082200780c */ /* 0x040fe40003fa6070 */
[----:B------:R-:W-:Y:S02]  /*1900*/  ISETP.GE.U32.AND P6, PT, R34, 0x10, PT ;  /* 0x000000102200780c */ /* 0x000fe40003fc6070 */
[----:B-1----:R-:W-:-:S02]  /*1910*/  SEL R14, R14, RZ, P2 ;  /* 0x000000ff0e0e7207 */ /* 0x002fc40001000000 */
[----:B--2---:R-:W-:Y:S02]  /*1920*/  SEL R12, R12, RZ, P2 ;  /* 0x000000ff0c0c7207 */ /* 0x004fe40001000000 */
[----:B------:R-:W-:-:S05]  /*1930*/  IADD3 R19, P1, R14, R27, RZ ;  /* 0x0000001b0e137210 */ /* 0x000fca0007f3e0ff */
[----:B------:R-:W-:Y:S01]  /*1940*/  IMAD.X R21, R12, 0x1, R29, P1 ;  /* 0x000000010c157824 */ /* 0x000fe200008e061d */
[----:B------:R-:W1:Y:S04]  /*1950*/  SHFL.UP PT, R14, R19, 0x2, RZ ;  /* 0x04400000130e7989 */ /* 0x000e6800000e00ff */
[----:B------:R-:W2:Y:S01]  /*1960*/  SHFL.UP PT, R12, R21, 0x2, RZ ;  /* 0x04400000150c7989 */ /* 0x000ea200000e00ff */
[----:B-1----:R-:W-:-:S04]  /*1970*/  SEL R14, R14, RZ, P3 ;  /* 0x000000ff0e0e7207 */ /* 0x002fc80001800000 */
[----:B------:R-:W-:Y:S02]  /*1980*/  IADD3 R15, P1, R14, R19, RZ ;  /* 0x000000130e0f7210 */ /* 0x000fe40007f3e0ff */
[----:B--2---:R-:W-:-:S03]  /*1990*/  SEL R12, R12, RZ, P3 ;  /* 0x000000ff0c0c7207 */ /* 0x004fc60001800000 */
[----:B------:R-:W1:Y:S02]  /*19a0*/  SHFL.UP PT, R14, R15, 0x4, RZ ;  /* 0x048000000f0e7989 */ /* 0x000e6400000e00ff */
[----:B------:R-:W-:-:S05]  /*19b0*/  IMAD.X R17, R12, 0x1, R21, P1 ;  /* 0x000000010c117824 */ /* 0x000fca00008e0615 */
        /* <DEDUP_REMOVED lines=15> */
[----:B--2---:R-:W-:-:S05]  /*1ab0*/  SEL R12, R12, RZ, P6 ;  /* 0x000000ff0c0c7207 */ /* 0x004fca0003000000 */
[----:B------:R-:W-:Y:S01]  /*1ac0*/  IMAD.X R19, R12, 0x1, R17, P1 ;  /* 0x000000010c137824 */ /* 0x000fe200008e0611 */
[----:B------:R-:W-:-:S04]  /*1ad0*/  ISETP.GT.U32.AND P1, PT, R18, UR10, PT ;  /* 0x0000000a12007c0c */ /* 0x000fc8000bf24070 */
[----:B------:R-:W-:-:S13]  /*1ae0*/  ISETP.GT.U32.AND.EX P1, PT, R19, UR9, PT, P1 ;  /* 0x0000000913007c0c */ /* 0x000fda000bf24110 */
[----:B------:R-:W-:-:S04]  /*1af0*/  VOTE.ANY R12, PT, P1 ;  /* 0x00000000000c7806 */ /* 0x000fc800008e0100 */
[----:B------:R-:W-:-:S13]  /*1b00*/  ISETP.NE.AND P1, PT, R12, RZ, PT ;  /* 0x000000ff0c00720c */ /* 0x000fda0003f25270 */
[----:B------:R-:W-:Y:S05]  /*1b10*/  @P1 BRA `(.L_x_11) ;  /* 0x00000008006c1947 */ /* 0x000fea0003800000 */
[----:B------:R-:W1:Y:S01]  /*1b20*/  LDC R3, c[0x0][0x910] ;  /* 0x00024400ff037b82 */ /* 0x000e620000000800 */
[----:B------:R-:W-:Y:S01]  /*1b30*/  ULDC UR13, c[0x0][0x8f4] ;  /* 0x00023d00000d7ab9 */ /* 0x000fe20000000800 */
[----:B------:R-:W-:Y:S01]  /*1b40*/  ULDC UR6, c[0x0][0x8dc] ;  /* 0x0002370000067ab9 */ /* 0x000fe20000000800 */
[----:B------:R-:W-:Y:S01]  /*1b50*/  ULDC UR22, c[0x0][0x8d8] ;  /* 0x0002360000167ab9 */ /* 0x000fe20000000800 */
[----:B------:R-:W-:Y:S01]  /*1b60*/  ULDC UR23, c[0x0][0x8f0] ;  /* 0x00023c0000177ab9 */ /* 0x000fe20000000800 */
[----:B------:R-:W-:Y:S01]  /*1b70*/  ULDC.64 UR18, c[0x0][0x8d0] ;  /* 0x0002340000127ab9 */ /* 0x000fe20000000a00 */
[----:B------:R-:W-:-:S05]  /*1b80*/  ULDC.64 UR20, c[0x0][0x8e8] ;  /* 0x00023a0000147ab9 */ /* 0x000fca0000000a00 */
.L_x_16:
[----:B------:R-:W-:Y:S01]  /*1b90*/  IMAD.MOV.U32 R0, RZ, RZ, R2 ;  /* 0x000000ffff007224 */ /* 0x000fe200078e0002 */
[----:B-----5:R-:W-:Y:S01]  /*1ba0*/  MOV R17, R9 ;  /* 0x0000000900117202 */ /* 0x020fe20000000f00 */
[----:B------:R-:W-:Y:S02]  /*1bb0*/  VIADD R2, R2, 0x20 ;  /* 0x0000002002027836 */ /* 0x000fe40000000000 */
[----:B------:R-:W-:-:S03]  /*1bc0*/  IMAD.MOV.U32 R12, RZ, RZ, R8 ;  /* 0x000000ffff0c7224 */ /* 0x000fc600078e0008 */
[----:B-1----:R-:W-:-:S13]  /*1bd0*/  ISETP.GE.AND P1, PT, R2, R3, PT ;  /* 0x000000030200720c */ /* 0x002fda0003f26270 */
[----:B------:R-:W1:Y:S01]  /*1be0*/  @!P1 LDC.64 R6, c[0x0][0x918] ;  /* 0x00024600ff069b82 */ /* 0x000e620000000a00 */
[----:B------:R-:W-:Y:S01]  /*1bf0*/  @!P1 VIADD R15, R0, 0x20 ;  /* 0x00000020000f9836 */ /* 0x000fe20000000000 */
[----:B------:R-:W-:Y:S01]  /*1c00*/  BSSY B0, `(.L_x_12) ;  /* 0x0000065000007945 */ /* 0x000fe20003800000 */
[----:B------:R-:W-:Y:S02]  /*1c10*/  IMAD.MOV.U32 R27, RZ, RZ, 0x7fffffff ;  /* 0x7fffffffff1b7424 */ /* 0x000fe400078e00ff */
[----:B-1----:R-:W-:-:S05]  /*1c20*/  @!P1 IMAD.WIDE R14, R15, 0xc, R6 ;  /* 0x0000000c0f0e9825 */ /* 0x002fca00078e0206 */
[----:B------:R1:W5:Y:S04]  /*1c30*/  @!P1 LDG.E R8, desc[UR58][R14.64] ;  /* 0x0000003a0e089981 */ /* 0x000368000c1e1900 */
[----:B------:R1:W5:Y:S01]  /*1c40*/  @!P1 LDG.E R9, desc[UR58][R14.64+0x4] ;  /* 0x0000043a0e099981 */ /* 0x000362000c1e1900 */
[----:B------:R-:W-:Y:S01]  /*1c50*/  ISETP.GE.AND P1, PT, R0, R3, PT ;  /* 0x000000030000720c */ /* 0x000fe20003f26270 */
[----:B------:R-:W-:Y:S02]  /*1c60*/  IMAD.MOV.U32 R29, RZ, RZ, RZ ;  /* 0x000000ffff1d7224 */ /* 0x000fe400078e00ff */
[----:B------:R1:W2:Y:S04]  /*1c70*/  SHFL.IDX PT, R6, R19, 0x1f, 0x1f ;  /* 0x03e01f0013067f89 */ /* 0x0002a800000e0000 */
[----:B------:R1:W3:Y:S06]  /*1c80*/  SHFL.IDX PT, R7, R18, 0x1f, 0x1f ;  /* 0x03e01f0012077f89 */ /* 0x0002ec00000e0000 */
[----:B------:R-:W-:Y:S05]  /*1c90*/  @P1 BRA `(.L_x_13) ;  /* 0x00000004006c1947 */ /* 0x000fea0003800000 */
[----:B------:R-:W-:Y:S02]  /*1ca0*/  IABS R25, R11 ;  /* 0x0000000b00197213 */ /* 0x000fe40000000000 */
[C---:B------:R-:W-:Y:S02]  /*1cb0*/  IADD3 R21, P1, R12.reuse, UR14, RZ ;  /* 0x0000000e0c157c10 */ /* 0x040fe4000ff3e0ff */
[----:B------:R-:W4:Y:S02]  /*1cc0*/  I2F.RP R4, R25 ;  /* 0x0000001900047306 */ /* 0x000f240000209400 */
[----:B------:R-:W-:Y:S02]  /*1cd0*/  LEA.HI.X.SX32 R22, R12, UR15, 0x1, P1 ;  /* 0x0000000f0c167c11 */ /* 0x000fe400088f0eff */
[----:B------:R-:W-:-:S04]  /*1ce0*/  IADD3 R12, P1, R17, UR16, RZ ;  /* 0x00000010110c7c10 */ /* 0x000fc8000ff3e0ff */
[----:B------:R-:W-:Y:S02]  /*1cf0*/  LEA.HI.X.SX32 R17, R17, UR17, 0x1, P1 ;  /* 0x0000001111117c11 */ /* 0x000fe400088f0eff */
[----:B------:R-:W-:Y:S01]  /*1d00*/  PLOP3.LUT P1, PT, PT, PT, UP0, 0x80, 0x0 ;  /* 0x000000000000781c */ /* 0x000fe20003f2f008 */
[----:B----4-:R-:W4:Y:S02]  /*1d10*/  MUFU.RCP R4, R4 ;  /* 0x0000000400047308 */ /* 0x010f240000001000 */
[----:B----4-:R-:W-:-:S06]  /*1d20*/  VIADD R5, R4, 0xffffffe ;  /* 0x0ffffffe04057836 */ /* 0x010fcc0000000000 */
[----:B------:R-:W4:Y:S02]  /*1d30*/  F2I.FTZ.U32.TRUNC.NTZ R27, R5 ;  /* 0x00000005001b7305 */ /* 0x000f24000021f000 */
[----:B----4-:R-:W-:Y:S02]  /*1d40*/  IMAD.MOV R24, RZ, RZ, -R27 ;  /* 0x000000ffff187224 */ /* 0x010fe400078e0a1b */
[----:B------:R-:W-:Y:S05]  /*1d50*/  @!P1 BRA `(.L_x_14) ;  /* 0x00000000002c9947 */ /* 0x000fea0003800000 */
[----:B------:R-:W-:-:S05]  /*1d60*/  IADD3 R21, P1, R21, UR6, RZ ;  /* 0x0000000615157c10 */ /* 0x000fca000ff3e0ff */
[----:B------:R-:W-:-:S04]  /*1d70*/  IMAD.X R23, RZ, RZ, R22, P1 ;  /* 0x000000ffff177224 */ /* 0x000fc800008e0616 */
[----:B------:R-:W-:-:S04]  /*1d80*/  IMAD.WIDE.U32 R4, R23, UR18, RZ ;  /* 0x0000001217047c25 */ /* 0x000fc8000f8e00ff */
[----:B-1----:R-:W-:-:S04]  /*1d90*/  IMAD.WIDE.U32 R14, P1, R21, UR19, R4 ;  /* 0x00000013150e7c25 */ /* 0x002fc8000f820004 */
[----:B------:R-:W-:-:S04]  /*1da0*/  IMAD.WIDE.U32 R4, R21, UR18, RZ ;  /* 0x0000001215047c25 */ /* 0x000fc8000f8e00ff */
[----:B------:R-:W-:Y:S01]  /*1db0*/  IMAD.X R19, RZ, RZ, RZ, P1 ;  /* 0x000000ffff137224 */ /* 0x000fe200008e06ff */
[----:B------:R-:W-:Y:S01]  /*1dc0*/  IADD3 RZ, P1, R5, R14, RZ ;  /* 0x0000000e05ff7210 */ /* 0x000fe20007f3e0ff */
[----:B------:R-:W-:-:S04]  /*1dd0*/  IMAD.MOV.U32 R18, RZ, RZ, R15 ;  /* 0x000000ffff127224 */ /* 0x000fc800078e000f */
[----:B------:R-:W-:-:S04]  /*1de0*/  IMAD.WIDE.U32.X R4, R23, UR19, R18, P1 ;  /* 0x0000001317047c25 */ /* 0x000fc800088e0412 */
[----:B------:R-:W-:Y:S02]  /*1df0*/  IMAD.MOV.U32 R21, RZ, RZ, R4 ;  /* 0x000000ffff157224 */ /* 0x000fe400078e0004 */
[----:B------:R-:W-:-:S07]  /*1e00*/  IMAD.MOV.U32 R22, RZ, RZ, R5 ;  /* 0x000000ffff167224 */ /* 0x000fce00078e0005 */
.L_x_14:
[----:B------:R-:W-:Y:S05]  /*1e10*/  @!P0 BRA `(.L_x_15) ;  /* 0x00000000002c8947 */ /* 0x000fea0003800000 */
[----:B------:R-:W-:-:S04]  /*1e20*/  IADD3 R23, P1, R12, UR13, RZ ;  /* 0x0000000d0c177c10 */ /* 0x000fc8000ff3e0ff */
[----:B------:R-:W-:-:S05]  /*1e30*/  IADD3.X R17, RZ, R17, RZ, P1, !PT ;  /* 0x00000011ff117210 */ /* 0x000fca0000ffe4ff */
        /* <DEDUP_REMOVED lines=9> */
.L_x_15:
[----:B------:R-:W-:Y:S01]  /*1ed0*/  SHF.R.U64 R12, R12, UR23, R17 ;  /* 0x000000170c0c7c19 */ /* 0x000fe20008001211 */
[----:B------:R-:W-:Y:S01]  /*1ee0*/  IMAD.MOV.U32 R4, RZ, RZ, R24 ;  /* 0x000000ffff047224 */ /* 0x000fe200078e0018 */
[----:B------:R-:W-:Y:S02]  /*1ef0*/  IABS R5, R11 ;  /* 0x0000000b00057213 */ /* 0x000fe40000000000 */
[-C--:B-1----:R-:W-:Y:S01]  /*1f00*/  IABS R18, R10.reuse ;  /* 0x0000000a00127213 */ /* 0x082fe20000000000 */
[----:B------:R-:W-:Y:S01]  /*1f10*/  VIADD R15, R12, UR5 ;  /* 0x000000050c0f7c36 */ /* 0x000fe20008000000 */
[----:B------:R-:W-:Y:S01]  /*1f20*/  SHF.R.U64 R21, R21, UR22, R22 ;  /* 0x0000001615157c19 */ /* 0x000fe20008001216 */
[----:B------:R-:W-:Y:S01]  /*1f30*/  IMAD R12, R4, R25, RZ ;  /* 0x00000019040c7224 */ /* 0x000fe200078e02ff */
[----:B------:R-:W-:Y:S01]  /*1f40*/  IABS R23, R10 ;  /* 0x0000000a00177213 */ /* 0x000fe20000000000 */
[----:B------:R-:W-:Y:S01]  /*1f50*/  IMAD.MOV R17, RZ, RZ, -R5 ;  /* 0x000000ffff117224 */ /* 0x000fe200078e0a05 */
[----:B------:R-:W-:Y:S01]  /*1f60*/  IABS R14, R15 ;  /* 0x0000000f000e7213 */ /* 0x000fe20000000000 */
[----:B------:R-:W-:-:S02]  /*1f70*/  IMAD.MOV.U32 R4, RZ, RZ, RZ ;  /* 0x000000ffff047224 */ /* 0x000fc400078e00ff */
[----:B------:R-:W-:Y:S02]  /*1f80*/  IMAD.MOV.U32 R5, RZ, RZ, R27 ;  /* 0x000000ffff057224 */ /* 0x000fe400078e001b */
[----:B------:R-:W-:Y:S01]  /*1f90*/  IMAD.HI.U32 R4, R27, R12, R4 ;  /* 0x0000000c1b047227 */ /* 0x000fe200078e0004 */
[----:B------:R-:W-:-:S03]  /*1fa0*/  MOV R5, R14 ;  /* 0x0000000e00057202 */ /* 0x000fc60000000f00 */
[----:B------:R-:W-:Y:S02]  /*1fb0*/  IMAD.MOV.U32 R12, RZ, RZ, R17 ;  /* 0x000000ffff0c7224 */ /* 0x000fe400078e0011 */
[----:B------:R-:W1:Y:S01]  /*1fc0*/  I2F.RP R17, R18 ;  /* 0x0000001200117306 */ /* 0x000e620000209400 */
[----:B------:R-:W-:-:S04]  /*1fd0*/  IMAD.HI.U32 R4, R4, R5, RZ ;  /* 0x0000000504047227 */ /* 0x000fc800078e00ff */
[----:B------:R-:W-:Y:S02]  /*1fe0*/  IMAD R12, R4, R12, R5 ;  /* 0x0000000c040c7224 */ /* 0x000fe400078e0205 */
[----:B------:R-:W-:-:S03]  /*1ff0*/  VIADD R14, R21, UR4 ;  /* 0x00000004150e7c36 */ /* 0x000fc60008000000 */
[----:B------:R-:W-:Y:S02]  /*2000*/  ISETP.GT.U32.AND P1, PT, R25, R12, PT ;  /* 0x0000000c1900720c */ /* 0x000fe40003f24070 */
[----:B------:R-:W-:Y:S01]  /*2010*/  IABS R21, R14 ;  /* 0x0000000e00157213 */ /* 0x000fe20000000000 */
[----:B-1----:R-:W1:Y:S10]  /*2020*/  MUFU.RCP R17, R17 ;  /* 0x0000001100117308 */ /* 0x002e740000001000 */
[----:B------:R-:W-:-:S02]  /*2030*/  @!P1 IMAD.IADD R12, R12, 0x1, -R25 ;  /* 0x000000010c0c9824 */ /* 0x000fc400078e0a19 */
[----:B-1----:R-:W-:Y:S02]  /*2040*/  VIADD R4, R17, 0xffffffe ;  /* 0x0ffffffe11047836 */ /* 0x002fe40000000000 */
[----:B------:R-:W-:Y:S02]  /*2050*/  IMAD.MOV R17, RZ, RZ, -R23 ;  /* 0x000000ffff117224 */ /* 0x000fe400078e0a17 */
[----:B------:R1:W4:Y:S02]  /*2060*/  F2I.FTZ.U32.TRUNC.NTZ R5, R4 ;  /* 0x0000000400057305 */ /* 0x000324000021f000 */
[----:B-1----:R-:W-:Y:S02]  /*2070*/  IMAD.MOV.U32 R4, RZ, RZ, RZ ;  /* 0x000000ffff047224 */ /* 0x002fe400078e00ff */
[----:B----4-:R-:W-:-:S04]  /*2080*/  IMAD.MOV R19, RZ, RZ, -R5 ;  /* 0x000000ffff137224 */ /* 0x010fc800078e0a05 */
[----:B------:R-:W-:-:S04]  /*2090*/  IMAD R19, R19, R18, RZ ;  /* 0x0000001213137224 */ /* 0x000fc800078e02ff */
[----:B------:R-:W-:-:S04]  /*20a0*/  IMAD.HI.U32 R22, R5, R19, R4 ;  /* 0x0000001305167227 */ /* 0x000fc800078e0004 */
[----:B------:R-:W-:-:S04]  /*20b0*/  IMAD.MOV.U32 R5, RZ, RZ, R21 ;  /* 0x000000ffff057224 */ /* 0x000fc800078e0015 */
[----:B------:R-:W-:-:S04]  /*20c0*/  IMAD.HI.U32 R4, R22, R5, RZ ;  /* 0x0000000516047227 */ /* 0x000fc800078e00ff */
[----:B------:R-:W-:-:S05]  /*20d0*/  IMAD R5, R4, R17, R5 ;  /* 0x0000001104057224 */ /* 0x000fca00078e0205 */
[----:B------:R-:W-:-:S13]  /*20e0*/  ISETP.GT.U32.AND P1, PT, R18, R5, PT ;  /* 0x000000051200720c */ /* 0x000fda0003f24070 */
[----:B------:R-:W-:Y:S01]  /*20f0*/  @!P1 IMAD.IADD R5, R5, 0x1, -R18 ;  /* 0x0000000105059824 */ /* 0x000fe200078e0a12 */
[----:B------:R-:W-:-:S13]  /*2100*/  ISETP.GT.U32.AND P1, PT, R25, R12, PT ;  /* 0x0000000c1900720c */ /* 0x000fda0003f24070 */
[----:B------:R-:W-:Y:S02]  /*2110*/  @!P1 IADD3 R12, R12, -R25, RZ ;  /* 0x800000190c0c9210 */ /* 0x000fe40007ffe0ff */
[----:B------:R-:W-:-:S03]  /*2120*/  ISETP.GT.U32.AND P1, PT, R18, R5, PT ;  /* 0x000000051200720c */ /* 0x000fc60003f24070 */
[----:B------:R-:W-:-:S10]  /*2130*/  IMAD.MOV.U32 R4, RZ, RZ, R12 ;  /* 0x000000ffff047224 */ /* 0x000fd400078e000c */
[----:B------:R-:W-:Y:S01]  /*2140*/  @!P1 IMAD.IADD R5, R5, 0x1, -R18 ;  /* 0x0000000105059824 */ /* 0x000fe200078e0a12 */
[----:B------:R-:W-:-:S13]  /*2150*/  ISETP.GE.AND P1, PT, R15, RZ, PT ;  /* 0x000000ff0f00720c */ /* 0x000fda0003f26270 */
[----:B------:R-:W-:Y:S01]  /*2160*/  @!P1 IMAD.MOV R4, RZ, RZ, -R4 ;  /* 0x000000ffff049224 */ /* 0x000fe200078e0a04 */
[----:B------:R-:W-:-:S13]  /*2170*/  ISETP.GE.AND P1, PT, R14, RZ, PT ;  /* 0x000000ff0e00720c */ /* 0x000fda0003f26270 */
[----:B------:R-:W-:Y:S01]  /*2180*/  @!P1 IMAD.MOV R5, RZ, RZ, -R5 ;  /* 0x000000ffff059224 */ /* 0x000fe200078e0a05 */
[----:B------:R-:W-:-:S13]  /*2190*/  ISETP.NE.AND P1, PT, RZ, UR7, PT ;  /* 0x00000007ff007c0c */ /* 0x000fda000bf25270 */
[----:B------:R-:W-:Y:S02]  /*21a0*/  @!P1 LOP3.LUT R4, RZ, UR7, RZ, 0x33, !PT ;  /* 0x00000007ff049c12 */ /* 0x000fe4000f8e33ff */
[----:B------:R-:W-:-:S03]  /*21b0*/  ISETP.NE.AND P1, PT, RZ, UR8, PT ;  /* 0x00000008ff007c0c */ /* 0x000fc6000bf25270 */
[----:B------:R-:W-:-:S10]  /*21c0*/  IMAD.IADD R4, R15, 0x1, -R4 ;  /* 0x000000010f047824 */ /* 0x000fd400078e0a04 */
[----:B------:R-:W-:Y:S02]  /*21d0*/  @!P1 LOP3.LUT R5, RZ, UR8, RZ, 0x33, !PT ;  /* 0x00000008ff059c12 */ /* 0x000fe4000f8e33ff */
[----:B------:R-:W-:-:S03]  /*21e0*/  PLOP3.LUT P1, PT, PT, PT, UP3, 0x80, 0x0 ;  /* 0x000000000000781c */ /* 0x000fc60003f2f038 */
[----:B------:R-:W-:-:S04]  /*21f0*/  IMAD.IADD R5, R14, 0x1, -R5 ;  /* 0x000000010e057824 */ /* 0x000fc800078e0a05 */
[CC--:B------:R-:W-:Y:S01]  /*2200*/  IMAD R27, R4.reuse, R5.reuse, RZ ;  /* 0x00000005041b7224 */ /* 0x0c0fe200078e02ff */
[----:B------:R-:W-:-:S04]  /*2210*/  SEL R15, R4, R5, !P1 ;  /* 0x00000005040f7207 */ /* 0x000fc80004800000 */
[--C-:B------:R-:W-:Y:S01]  /*2220*/  SHF.R.S32.HI R5, RZ, 0x1f, R15.reuse ;  /* 0x0000001fff057819 */ /* 0x100fe2000001140f */
[----:B------:R-:W-:Y:S01]  /*2230*/  IMAD.MOV.U32 R4, RZ, RZ, R15 ;  /* 0x000000ffff047224 */ /* 0x000fe200078e000f */
[----:B------:R-:W-:-:S07]  /*2240*/  SHF.R.S32.HI R29, RZ, 0x1f, R27 ;  /* 0x0000001fff1d7819 */ /* 0x000fce000001141b */
.L_x_13:
[----:B------:R-:W-:Y:S05]  /*2250*/  BSYNC B0 ;  /* 0x0000000000007941 */ /* 0x000fea0003800000 */
.L_x_12:
[----:B-1----:R-:W1:Y:S04]  /*2260*/  SHFL.UP PT, R14, R27, 0x1, RZ ;  /* 0x042000001b0e7989 */ /* 0x002e6800000e00ff */
[----:B------:R-:W4:Y:S01]  /*2270*/  SHFL.UP PT, R12, R29, 0x1, RZ ;  /* 0x042000001d0c7989 */ /* 0x000f2200000e00ff */
[----:B-1----:R-:W-:Y:S02]  /*2280*/  SEL R14, R14, RZ, P2 ;  /* 0x000000ff0e0e7207 */ /* 0x002fe40001000000 */
[----:B----4-:R-:W-:Y:S02]  /*2290*/  SEL R12, R12, RZ, P2 ;  /* 0x000000ff0c0c7207 */ /* 0x010fe40001000000 */
[----:B------:R-:W-:-:S05]  /*22a0*/  IADD3 R17, P1, R14, R27, RZ ;  /* 0x0000001b0e117210 */ /* 0x000fca0007f3e0ff */
[----:B------:R-:W-:Y:S01]  /*22b0*/  IMAD.X R25, R12, 0x1, R29, P1 ;  /* 0x000000010c197824 */ /* 0x000fe200008e061d */
[----:B------:R-:W1:Y:S04]  /*22c0*/  SHFL.UP PT, R14, R17, 0x2, RZ ;  /* 0x04400000110e7989 */ /* 0x000e6800000e00ff */
        /* <DEDUP_REMOVED lines=9> */
[----:B------:R-:W-:-:S04]  /*2360*/  IADD3 R15, P1, R14, R19, RZ ;  /* 0x000000130e0f7210 */ /* 0x000fc80007f3e0ff */
[----:B------:R-:W-:Y:S01]  /*2370*/  IADD3.X R21, R12, R23, RZ, P1, !PT ;  /* 0x000000170c157210 */ /* 0x000fe20000ffe4ff */
        /* <DEDUP_REMOVED lines=12> */
[----:B---3--:R-:W-:-:S05]  /*2440*/  IADD3 R18, P1, R14, R7, RZ ;  /* 0x000000070e127210 */ /* 0x008fca0007f3e0ff */
[----:B--2---:R-:W-:Y:S01]  /*2450*/  IMAD.X R19, R15, 0x1, R6, P1 ;  /* 0x000000010f137824 */ /* 0x004fe200008e0606 */
[----:B------:R-:W-:-:S04]  /*2460*/  ISETP.GT.U32.AND P1, PT, R18, UR10, PT ;  /* 0x0000000a12007c0c */ /* 0x000fc8000bf24070 */
[----:B------:R-:W-:-:S13]  /*2470*/  ISETP.GT.U32.AND.EX P1, PT, R19, UR9, PT, P1 ;  /* 0x0000000913007c0c */ /* 0x000fda000bf24110 */
[----:B------:R-:W-:-:S04]  /*2480*/  VOTE.ANY R12, PT, P1 ;  /* 0x00000000000c7806 */ /* 0x000fc800008e0100 */
[----:B------:R-:W-:-:S13]  /*2490*/  ISETP.NE.AND P1, PT, R12, RZ, PT ;  /* 0x000000ff0c00720c */ /* 0x000fda0003f25270 */
[----:B------:R-:W-:Y:S05]  /*24a0*/  @!P1 BRA `(.L_x_16) ;  /* 0xfffffff400b89947 */ /* 0x000fea000383ffff */
[----:B------:R-:W-:Y:S02]  /*24b0*/  IMAD.MOV.U32 R18, RZ, RZ, R14 ;  /* 0x000000ffff127224 */ /* 0x000fe400078e000e */
[----:B------:R-:W-:-:S07]  /*24c0*/  IMAD.MOV.U32 R19, RZ, RZ, R15 ;  /* 0x000000ffff137224 */ /* 0x000fce00078e000f */
.L_x_11:
[----:B------:R-:W1:Y:S08]  /*24d0*/  BREV R12, R12 ;  /* 0x0000000c000c7301 */ /* 0x000e700000000000 */
[----:B-1----:R-:W1:Y:S02]  /*24e0*/  FLO.U32.SH R17, R12 ;  /* 0x0000000c00117300 */ /* 0x002e6400000e0400 */
[----:B-1----:R-:W1:Y:S02]  /*24f0*/  SHFL.IDX PT, R0, R0, R17, 0x1f ;  /* 0x00001f1100007589 */ /* 0x002e6400000e0000 */
[----:B-1----:R-:W-:-:S13]  /*2500*/  R2UR UR6, R0 ;  /* 0x00000000000672ca */ /* 0x002fda00000e0000 */
[----:B------:R-:W-:-:S05]  /*2510*/  VIADD R2, R34, UR6 ;  /* 0x0000000622027c36 */ /* 0x000fca0008000000 */
[----:B------:R-:W-:-:S13]  /*2520*/  ISETP.GE.AND P1, PT, R2, R3, PT ;  /* 0x000000030200720c */ /* 0x000fda0003f26270 */
[----:B------:R-:W1:Y:S02]  /*2530*/  @!P1 LDC.64 R14, c[0x0][0x918] ;  /* 0x00024600ff0e9b82 */ /* 0x000e640000000a00 */
[----:B-1----:R-:W-:-:S05]  /*2540*/  @!P1 IMAD.WIDE R14, R2, 0xc, R14 ;  /* 0x0000000c020e9825 */ /* 0x002fca00078e020e */
[----:B-----5:R1:W5:Y:S04]  /*2550*/  @!P1 LDG.E R8, desc[UR58][R14.64] ;  /* 0x0000003a0e089981 */ /* 0x020368000c1e1900 */
[----:B------:R1:W5:Y:S01]  /*2560*/  @!P1 LDG.E R9, desc[UR58][R14.64+0x4] ;  /* 0x0000043a0e099981 */ /* 0x000362000c1e1900 */
[----:B------:R-:W-:-:S03]  /*2570*/  IADD3 R2, P1, P2, R18, R7, -R27 ;  /* 0x0000000712027210 */ /* 0x000fc60007a3e81b */
[----:B------:R-:W-:Y:S01]  /*2580*/  SHFL.IDX PT, R7, R29, R17, 0x1f ;  /* 0x00001f111d077589 */ /* 0x000fe200000e0000 */
[----:B------:R-:W-:-:S03]  /*2590*/  IADD3.X R18, R19, R6, ~R29, P1, P2 ;  /* 0x0000000613127210 */ /* 0x000fc60000fe4c1d */
[----:B------:R-:W2:Y:S04]  /*25a0*/  SHFL.IDX PT, R2, R2, R17, 0x1f ;  /* 0x00001f1102027589 */ /* 0x000ea800000e0000 */
[----:B------:R-:W3:Y:S04]  /*25b0*/  SHFL.IDX PT, R18, R18, R17, 0x1f ;  /* 0x00001f1112127589 */ /* 0x000ee800000e0000 */
[----:B------:R1:W4:Y:S04]  /*25c0*/  SHFL.IDX PT, R6, R27, R17, 0x1f ;  /* 0x00001f111b067589 */ /* 0x00032800000e0000 */
[----:B------:R1:W1:Y:S04]  /*25d0*/  SHFL.IDX PT, R5, R5, R17, 0x1f ;  /* 0x00001f1105057589 */ /* 0x00026800000e0000 */
[----:B------:R1:W1:Y:S01]  /*25e0*/  SHFL.IDX PT, R4, R4, R17, 0x1f ;  /* 0x00001f1104047589 */ /* 0x00026200000e0000 */
[----:B--2---:R-:W-:-:S02]  /*25f0*/  R2UR UR5, R2 ;  /* 0x00000000020572ca */ /* 0x004fc400000e0000 */
[----:B---3--:R-:W-:-:S15]  /*2600*/  R2UR UR4, R18 ;  /* 0x00000000120472ca */ /* 0x008fde00000e0000 */
.L_x_6:
[----:B------:R-:W-:Y:S01]  /*2610*/  ISETP.LE.AND P1, PT, R3, UR6, PT ;  /* 0x0000000603007c0c */ /* 0x000fe2000bf23270 */
[----:B-1----:R-:W-:Y:S02]  /*2620*/  IMAD.MOV.U32 R17, RZ, RZ, -0x1 ;  /* 0xffffffffff117424 */ /* 0x002fe400078e00ff */
[----:B------:R-:W-:-:S10]  /*2630*/  IMAD.MOV.U32 R18, RZ, RZ, -0x1 ;  /* 0xffffffffff127424 */ /* 0x000fd400078e00ff */
[----:B------:R-:W-:Y:S05]  /*2640*/  @P1 BRA `(.L_x_5) ;  /* 0x0000000400041947 */ /* 0x000fea0003800000 */
[----:B------:R-:W-:Y:S01]  /*2650*/  UIADD3 UR15, UP2, -UR5, UR10, URZ ;  /* 0x0000000a050f7290 */ /* 0x000fe2000ff5e13f */
[----:B------:R-:W1:Y:S01]  /*2660*/  S2UR UR18, SR_CTAID.Y ;  /* 0x00000000001279c3 */ /* 0x000e620000002600 */
[----:B------:R-:W-:Y:S01]  /*2670*/  ULDC UR17, c[0x0][0x8c0] ;  /* 0x0002300000117ab9 */ /* 0x000fe20000000800 */
[----:B------:R-:W-:Y:S01]  /*2680*/  ULDC UR20, c[0x0][0x8b0] ;  /* 0x00022c0000147ab9 */ /* 0x000fe20000000800 */
[----:B------:R-:W-:Y:S01]  /*2690*/  UIADD3.X UR11, ~UR4, UR9, URZ, UP2, !UPT ;  /* 0x00000009040b7290 */ /* 0x000fe200097fe53f */
[--C-:B------:R-:W-:Y:S01]  /*26a0*/  SHF.R.U32.HI R23, RZ, UR20, R5.reuse ;  /* 0x00000014ff177c19 */ /* 0x100fe20008011605 */
[----:B------:R-:W-:Y:S01]  /*26b0*/  ULDC UR19, c[0x0][0x904] ;  /* 0x0002410000137ab9 */ /* 0x000fe20000000800 */
[----:B------:R-:W-:Y:S01]  /*26c0*/  ULDC UR13, c[0x0][0x8a8] ;  /* 0x00022a00000d7ab9 */ /* 0x000fe20000000800 */
[----:B------:R-:W-:Y:S01]  /*26d0*/  USHF.R.U32.HI UR16, URZ, UR17, UR11 ;  /* 0x000000113f107299 */ /* 0x000fe2000801160b */
[----:B------:R-:W-:Y:S01]  /*26e0*/  SHF.R.U64 R16, R4, UR20, R5 ;  /* 0x0000001404107c19 */ /* 0x000fe20008001205 */
[----:B------:R-:W-:-:S02]  /*26f0*/  USHF.R.U64 UR15, UR15, UR17, UR11 ;  /* 0x000000110f0f7299 */ /* 0x000fc4000800120b */
[----:B------:R-:W-:Y:S02]  /*2700*/  USHF.R.U32.HI UR14, URZ, UR20, UR16 ;  /* 0x000000143f0e7299 */ /* 0x000fe40008011610 */
[----:B------:R-:W-:Y:S02]  /*2710*/  UIADD3 UR13, UR13, -0x1, URZ ;  /* 0xffffffff0d0d7890 */ /* 0x000fe4000fffe03f */
[----:B------:R-:W-:Y:S02]  /*2720*/  USHF.R.U32.HI UR21, URZ, UR19, UR14 ;  /* 0x000000133f157299 */ /* 0x000fe4000801160e */
[----:B------:R-:W-:Y:S02]  /*2730*/  USHF.R.U64 UR16, UR15, UR20, UR16 ;  /* 0x000000140f107299 */ /* 0x000fe40008001210 */
[----:B------:R-:W-:Y:S02]  /*2740*/  ULOP3.LUT UR15, UR15, UR13, URZ, 0xc0, !UPT ;  /* 0x0000000d0f0f7292 */ /* 0x000fe4000f8ec03f */
[----:B------:R-:W-:Y:S01]  /*2750*/  LOP3.LUT R0, R23, UR21, RZ, 0xfc, !PT ;  /* 0x0000001517007c12 */ /* 0x000fe2000f8efcff */
[----:B------:R-:W-:-:S02]  /*2760*/  USHF.R.U64 UR14, UR16, UR19, UR14 ;  /* 0x00000013100e7299 */ /* 0x000fc4000800120e */
[----:B-1----:R-:W-:Y:S01]  /*2770*/  USEL UR11, UR40, UR18, !UP3 ;  /* 0x00000012280b7287 */ /* 0x002fe2000d800000 */
[----:B------:R-:W-:-:S13]  /*2780*/  ISETP.NE.U32.AND P1, PT, R0, RZ, PT ;  /* 0x000000ff0000720c */ /* 0x000fda0003f25070 */
[----:B------:R-:W-:Y:S05]  /*2790*/  @!P1 BRA `(.L_x_17) ;  /* 0x0000000000149947 */ /* 0x000fea0003800000 */
[----:B------:R-:W-:-:S07]  /*27a0*/  MOV R12, 0x27c0 ;  /* 0x000027c0000c7802 */ /* 0x000fce0000000f00 */
[----:B----45:R-:W-:Y:S05]  /*27b0*/  CALL.REL.NOINC `($__internal_0_$__cuda_sm20_div_u64) ;  /* 0x000000cc003c7944 */ /* 0x030fea0003c00000 */
[----:B------:R-:W-:-:S04]  /*27c0*/  IMAD.MOV R12, RZ, RZ, -R0 ;  /* 0x000000ffff0c7224 */ /* 0x000fc800078e0a00 */
[----:B------:R-:W-:Y:S01]  /*27d0*/  IMAD R12, R16, R12, UR14 ;  /* 0x0000000e100c7e24 */ /* 0x000fe2000f8e020c */
[----:B------:R-:W-:Y:S06]  /*27e0*/  BRA `(.L_x_18) ;  /* 0x0000000000507947 */ /* 0x000fec0003800000 */
.L_x_17:
[----:B------:R-:W1:Y:S01]  /*27f0*/  I2F.U32.RP R0, R16 ;  /* 0x0000001000007306 */ /* 0x000e620000209000 */
[----:B------:R-:W-:-:S07]  /*2800*/  ISETP.NE.U32.AND P3, PT, R16, RZ, PT ;  /* 0x000000ff1000720c */ /* 0x000fce0003f65070 */
[----:B-1----:R-:W1:Y:S02]  /*2810*/  MUFU.RCP R0, R0 ;  /* 0x0000000000007308 */ /* 0x002e640000001000 */
[----:B-1----:R-:W-:-:S06]  /*2820*/  IADD3 R2, R0, 0xffffffe, RZ ;  /* 0x0ffffffe00027810 */ /* 0x002fcc0007ffe0ff */
[----:B------:R1:W2:Y:S02]  /*2830*/  F2I.FTZ.U32.TRUNC.NTZ R3, R2 ;  /* 0x0000000200037305 */ /* 0x0002a4000021f000 */
[----:B-1----:R-:W-:Y:S02]  /*2840*/  IMAD.MOV.U32 R2, RZ, RZ, RZ ;  /* 0x000000ffff027224 */ /* 0x002fe400078e00ff */
[----:B--2---:R-:W-:-:S04]  /*2850*/  IMAD.MOV R15, RZ, RZ, -R3 ;  /* 0x000000ffff0f7224 */ /* 0x004fc800078e0a03 */
[----:B------:R-:W-:-:S04]  /*2860*/  IMAD R15, R15, R16, RZ ;  /* 0x000000100f0f7224 */ /* 0x000fc800078e02ff */
[----:B------:R-:W-:-:S06]  /*2870*/  IMAD.HI.U32 R3, R3, R15, R2 ;  /* 0x0000000f03037227 */ /* 0x000fcc00078e0002 */
[----:B------:R-:W-:-:S04]  /*2880*/  IMAD.HI.U32 R0, R3, UR14, RZ ;  /* 0x0000000e03007c27 */ /* 0x000fc8000f8e00ff */
[----:B------:R-:W-:-:S04]  /*2890*/  IMAD.MOV R3, RZ, RZ, -R0 ;  /* 0x000000ffff037224 */ /* 0x000fc800078e0a00 */
[----:B------:R-:W-:-:S05]  /*28a0*/  IMAD R3, R16, R3, UR14 ;  /* 0x0000000e10037e24 */ /* 0x000fca000f8e0203 */
[----:B------:R-:W-:-:S13]  /*28b0*/  ISETP.GE.U32.AND P1, PT, R3, R16, PT ;  /* 0x000000100300720c */ /* 0x000fda0003f26070 */
[----:B------:R-:W-:Y:S02]  /*28c0*/  @P1 IMAD.IADD R3, R3, 0x1, -R16 ;  /* 0x0000000103031824 */ /* 0x000fe400078e0a10 */
[----:B------:R-:W-:-:S03]  /*28d0*/  @P1 VIADD R0, R0, 0x1 ;  /* 0x0000000100001836 */ /* 0x000fc60000000000 */
[----:B------:R-:W-:-:S13]  /*28e0*/  ISETP.GE.U32.AND P2, PT, R3, R16, PT ;  /* 0x000000100300720c */ /* 0x000fda0003f46070 */
[----:B------:R-:W-:Y:S01]  /*28f0*/  @P2 VIADD R0, R0, 0x1 ;  /* 0x0000000100002836 */ /* 0x000fe20000000000 */
[----:B------:R-:W-:-:S05]  /*2900*/  @!P3 LOP3.LUT R0, RZ, R16, RZ, 0x33, !PT ;  /* 0x00000010ff00b212 */ /* 0x000fca00078e33ff */
[----:B------:R-:W-:-:S04]  /*2910*/  IMAD.MOV R12, RZ, RZ, -R0 ;  /* 0x000000ffff0c7224 */ /* 0x000fc800078e0a00 */
[----:B------:R-:W-:-:S07]  /*2920*/  IMAD R12, R16, R12, UR14 ;  /* 0x0000000e100c7e24 */ /* 0x000fce000f8e020c */
.L_x_18:
[----:B------:R-:W1:Y:S01]  /*2930*/  LDC R15, c[0x0][0x8a8] ;  /* 0x00022a00ff0f7b82 */ /* 0x000e620000000800 */
[----:B------:R-:W-:Y:S01]  /*2940*/  ULDC UR14, c[0x0][0x904] ;  /* 0x00024100000e7ab9 */ /* 0x000fe20000000800 */
[----:B------:R-:W-:Y:S01]  /*2950*/  UMOV UR13, 0xffffffff ;  /* 0xffffffff000d7882 */ /* 0x000fe20000000000 */
[----:B------:R-:W-:Y:S01]  /*2960*/  PLOP3.LUT P1, PT, PT, PT, UP3, 0x80, 0x0 ;  /* 0x000000000000781c */ /* 0x000fe20003f2f038 */
[----:B------:R-:W-:-:S04]  /*2970*/  USHF.L.U32 UR13, UR13, UR14, URZ ;  /* 0x0000000e0d0d7299 */ /* 0x000fc8000800063f */
[----:B------:R-:W2:Y:S02]  /*2980*/  LDC R17, c[0x0][0x8b8] ;  /* 0x00022e00ff117b82 */ /* 0x000ea40000000800 */
[----:B------:R-:W-:Y:S01]  /*2990*/  LOP3.LUT R2, RZ, UR13, RZ, 0x33, !PT ;  /* 0x0000000dff027c12 */ /* 0x000fe2000f8e33ff */
[----:B------:R-:W-:Y:S02]  /*29a0*/  UMOV UR13, 0x1 ;  /* 0x00000001000d7882 */ /* 0x000fe40000000000 */
[----:B------:R-:W-:Y:S01]  /*29b0*/  USHF.L.U32 UR13, UR13, UR14, URZ ;  /* 0x0000000e0d0d7299 */ /* 0x000fe2000800063f */
[----:B------:R-:W-:Y:S02]  /*29c0*/  LOP3.LUT R3, R2, UR16, RZ, 0xc0, !PT ;  /* 0x0000001002037c12 */ /* 0x000fe4000f8ec0ff */
[----:B------:R-:W-:Y:S01]  /*29d0*/  @P1 IMAD.U32 R18, RZ, RZ, UR6 ;  /* 0x00000006ff121e24 */ /* 0x000fe2000f8e00ff */
[----:B------:R-:W-:Y:S02]  /*29e0*/  @!P1 MOV R18, UR6 ;  /* 0x0000000600129c02 */ /* 0x000fe40008000f00 */
[----:B------:R-:W-:-:S02]  /*29f0*/  IMAD R0, R0, UR13, R3 ;  /* 0x0000000d00007c24 */ /* 0x000fc4000f8e0203 */
[----:B-1----:R-:W-:-:S04]  /*2a00*/  IMAD R12, R12, R15, UR15 ;  /* 0x0000000f0c0c7e24 */ /* 0x002fc8000f8e020f */
[----:B------:R-:W-:Y:S02]  /*2a10*/  @P1 IMAD.MOV.U32 R16, RZ, RZ, R12 ;  /* 0x000000ffff101224 */ /* 0x000fe400078e000c */
[----:B--2---:R-:W-:Y:S01]  /*2a20*/  IMAD R17, R0, R17, UR11 ;  /* 0x0000000b00117e24 */ /* 0x004fe2000f8e0211 */
[----:B------:R-:W-:-:S03]  /*2a30*/  UMOV UR11, 0x1 ;  /* 0x00000001000b7882 */ /* 0x000fc60000000000 */
[----:B------:R-:W-:Y:S02]  /*2a40*/  @!P1 IMAD.MOV.U32 R16, RZ, RZ, R17 ;  /* 0x000000ffff109224 */ /* 0x000fe400078e0011 */
[----:B------:R-:W-:-:S07]  /*2a50*/  @!P1 IMAD.MOV.U32 R17, RZ, RZ, R12 ;  /* 0x000000ffff119224 */ /* 0x000fce00078e000c */
.L_x_5:
[----:B------:R-:W-:-:S13]  /*2a60*/  ISETP.NE.AND P1, PT, RZ, UR11, PT ;  /* 0x0000000bff007c0c */ /* 0x000fda000bf25270 */
[----:B------:R-:W-:Y:S05]  /*2a70*/  @!P1 EXIT ;  /* 0x000000000000994d */ /* 0x000fea0003800000 */
[----:B------:R-:W1:Y:S02]  /*2a80*/  LDC.64 R14, c[0x0][0x290] ;  /* 0x0000a400ff0e7b82 */ /* 0x000e640000000a00 */
[----:B-1----:R-:W-:-:S05]  /*2a90*/  IMAD.WIDE R14, R18, 0xc, R14 ;  /* 0x0000000c120e7825 */ /* 0x002fca00078e020e */
[----:B------:R1:W5:Y:S04]  /*2aa0*/  LDG.E R2, desc[UR58][R14.64] ;  /* 0x0000003a0e027981 */ /* 0x000368000c1e1900 */
[----:B------:R1:W5:Y:S04]  /*2ab0*/  LDG.E R0, desc[UR58][R14.64+0x4] ;  /* 0x0000043a0e007981 */ /* 0x000368000c1e1900 */
[----:B------:R1:W5:Y:S01]  /*2ac0*/  LDG.E R19, desc[UR58][R14.64+0x8] ;  /* 0x0000083a0e137981 */ /* 0x000362000c1e1900 */
[----:B------:R-:W-:Y:S01]  /*2ad0*/  PLOP3.LUT P1, PT, PT, PT, UP1, 0x80, 0x0 ;  /* 0x000000000000781c */ /* 0x000fe20003f2f018 */
[----:B------:R-:W2:Y:S01]  /*2ae0*/  S2UR UR42, SR_CgaCtaId ;  /* 0x00000000002a79c3 */ /* 0x000ea20000008800 */
[----:B------:R-:W-:-:S11]  /*2af0*/  SHF.R.S32.HI R3, RZ, 0x1f, R18 ;  /* 0x0000001fff037819 */ /* 0x000fd60000011412 */
[----:B-1----:R-:W-:Y:S05]  /*2b00*/  @!P1 BRA `(.L_x_19) ;  /* 0x0000005c00309947 */ /* 0x002fea0003800000 */
[----:B------:R-:W-:-:S06]  /*2b10*/  UISETP.GT.U32.AND UP0, UPT, UR33, 0x1, UPT ;  /* 0x000000012100788c */ /* 0x000fcc000bf04070 */
[----:B------:R-:W-:-:S13]  /*2b20*/  PLOP3.LUT P0, PT, PT, PT, UP0, 0x80, 0x0 ;  /* 0x000000000000781c */ /* 0x000fda0003f0f008 */
[----:B--2---:R-:W-:Y:S05]  /*2b30*/  @P0 EXIT ;  /* 0x000000000000094d */ /* 0x004fea0003800000 */
.L_x_20:
[----:B------:R-:W-:-:S08]  /*2b40*/  NOP ;  /* 0x0000000000007918 */ /* 0x000fd00000000000 */
[----:B------:R-:W1:Y:S02]  /*2b50*/  USETMAXREG.TRY_ALLOC.CTAPOOL UP0, 0xe8 ;  /* 0x000000e8000079c8 */ /* 0x000e640008000600 */
[----:B-1----:R-:W-:-:S13]  /*2b60*/  PLOP3.LUT P0, PT, PT, PT, UP0, 0x80, 0x0 ;  /* 0x000000000000781c */ /* 0x002fda0003f0f008 */
[----:B------:R-:W-:Y:S05]  /*2b70*/  @!P0 BRA `(.L_x_20) ;  /* 0xfffffffc00f08947 */ /* 0x000fea000383ffff */
[----:B------:R-:W1:Y:S01]  /*2b80*/  SHFL.IDX PT, R13, R13, RZ, 0x1f ;  /* 0x00001fff0d0d7589 */ /* 0x000e6200000e0000 */
[----:B------:R-:W2:Y:S01]  /*2b90*/  S2UR UR4, SR_CTAID.Y ;  /* 0x00000000000479c3 */ /* 0x000ea20000002600 */
[----:B------:R-:W-:Y:S01]  /*2ba0*/  UMOV UR60, URZ ;  /* 0x0000003f003c7c82 */ /* 0x000fe20008000000 */
[----:B------:R-:W-:Y:S01]  /*2bb0*/  UMOV UR61, URZ ;  /* 0x0000003f003d7c82 */ /* 0x000fe20008000000 */
[----:B-1----:R-:W-:Y:S01]  /*2bc0*/  LOP3.LUT P0, RZ, R13, 0x3, RZ, 0xc0, !PT ;  /* 0x000000030dff7812 */ /* 0x002fe2000780c0ff */
[----:B--2---:R-:W-:-:S12]  /*2bd0*/  UIMAD UR4, UR4, UR41, UR40 ;  /* 0x00000029040472a4 */ /* 0x004fd8000f8e0228 */
[----:B------:R-:W-:Y:S05]  /*2be0*/  @P0 BRA `(.L_x_21) ;  /* 0x0000000000a40947 */ /* 0x000fea0003800000 */
[----:B------:R-:W-:Y:S01]  /*2bf0*/  ELECT P0, URZ, PT ;  /* 0x00000000003f782f */ /* 0x000fe20003800000 */
[----:B------:R-:W-:-:S12]  /*2c00*/  BSSY B0, `(.L_x_22) ;  /* 0x0000020000007945 */ /* 0x000fd80003800000 */
[----:B------:R-:W-:Y:S05]  /*2c10*/  @!P0 BRA `(.L_x_23) ;  /* 0x0000000000788947 */ /* 0x000fea0003800000 */
[----:B------:R-:W1:Y:S01]  /*2c20*/  S2UR UR6, SR_CgaCtaId ;  /* 0x00000000000679c3 */ /* 0x000e620000008800 */
[----:B------:R-:W-:Y:S01]  /*2c30*/  UISETP.NE.AND UP0, UPT, UR12, 0x1, UPT ;  /* 0x000000010c00788c */ /* 0x000fe2000bf05270 */
[----:B------:R-:W-:-:S06]  /*2c40*/  UMOV UR5, 0x400 ;  /* 0x0000040000057882 */ /* 0x000fcc0000000000 */
[----:B------:R-:W2:Y:S08]  /*2c50*/  LDC.64 R4, c[0x0][0x700] ;  /* 0x0001c000ff047b82 */ /* 0x000eb00000000a00 */
[----:B----4-:R-:W2:Y:S08]  /*2c60*/  LDC.64 R6, c[0x0][0x708] ;  /* 0x0001c200ff067b82 */ /* 0x010eb00000000a00 */
[----:B-----5:R-:W3:Y:S01]  /*2c70*/  LDC.64 R8, c[0x0][0x710] ;  /* 0x0001c400ff087b82 */ /* 0x020ee20000000a00 */
[----:B-1----:R-:W-:-:S04]  /*2c80*/  ULEA UR5, UR6, UR5, 0x18 ;  /* 0x0000000506057291 */ /* 0x002fc8000f8ec03f */
[----:B------:R-:W-:Y:S02]  /*2c90*/  UIADD3 UR6, UR5, 0x80, URZ ;  /* 0x0000008005067890 */ /* 0x000fe4000fffe03f */
[----:B------:R-:W-:Y:S01]  /*2ca0*/  @!UP0 UIADD3 UR6, UR5, URZ, URZ ;  /* 0x0000003f05068290 */ /* 0x000fe2000fffe03f */
[----:B------:R-:W3:Y:S08]  /*2cb0*/  LDC.64 R10, c[0x0][0x718] ;  /* 0x0001c600ff0a7b82 */ /* 0x000ef00000000a00 */
[----:B------:R-:W1:Y:S01]  /*2cc0*/  LDC.64 R12, c[0x0][0x720] ;  /* 0x0001c800ff0c7b82 */ /* 0x000e620000000a00 */
[----:B--2---:R2:W-:Y:S07]  /*2cd0*/  STS.128 [UR6+0x38700], R4 ;  /* 0x03870004ff007988 */ /* 0x0045ee0008000c06 */
[----:B------:R-:W1:Y:S08]  /*2ce0*/  LDC.64 R14, c[0x0][0x728] ;  /* 0x0001ca00ff0e7b82 */ /* 0x000e700000000a00 */
[----:B------:R-:W4:Y:S01]  /*2cf0*/  LDC.64 R20, c[0x0][0x730] ;  /* 0x0001cc00ff147b82 */ /* 0x000f220000000a00 */
[----:B---3--:R2:W-:Y:S07]  /*2d00*/  STS.128 [UR6+0x38710], R8 ;  /* 0x03871008ff007988 */ /* 0x0085ee0008000c06 */
[----:B------:R-:W4:Y:S08]  /*2d10*/  LDC.64 R22, c[0x0][0x738] ;  /* 0x0001ce00ff167b82 */ /* 0x000f300000000a00 */
[----:B------:R-:W3:Y:S01]  /*2d20*/  LDC.64 R24, c[0x0][0x740] ;  /* 0x0001d000ff187b82 */ /* 0x000ee20000000a00 */
[----:B-1----:R2:W-:Y:S07]  /*2d30*/  STS.128 [UR6+0x38720], R12 ;  /* 0x0387200cff007988 */ /* 0x0025ee0008000c06 */
[----:B------:R-:W3:Y:S08]  /*2d40*/  LDC.64 R26, c[0x0][0x748] ;  /* 0x0001d200ff1a7b82 */ /* 0x000ef00000000a00 */
[----:B------:R-:W1:Y:S01]  /*2d50*/  LDC.64 R28, c[0x0][0x750] ;  /* 0x0001d400ff1c7b82 */ /* 0x000e620000000a00 */
[----:B----4-:R2:W-:Y:S07]  /*2d60*/  STS.128 [UR6+0x38730], R20 ;  /* 0x03873014ff007988 */ /* 0x0105ee0008000c06 */
[----:B------:R-:W1:Y:S08]  /*2d70*/  LDC.64 R30, c[0x0][0x758] ;  /* 0x0001d600ff1e7b82 */ /* 0x000e700000000a00 */
[----:B------:R-:W4:Y:S01]  /*2d80*/  LDC.64 R36, c[0x0][0x760] ;  /* 0x0001d800ff247b82 */ /* 0x000f220000000a00 */
[----:B---3--:R2:W-:Y:S07]  /*2d90*/  STS.128 [UR6+0x38740], R24 ;  /* 0x03874018ff007988 */ /* 0x0085ee0008000c06 */
[----:B------:R-:W4:Y:S08]  /*2da0*/  LDC.64 R38, c[0x0][0x768] ;  /* 0x0001da00ff267b82 */ /* 0x000f300000000a00 */
[----:B------:R-:W3:Y:S01]  /*2db0*/  LDC.64 R40, c[0x0][0x770] ;  /* 0x0001dc00ff287b82 */ /* 0x000ee20000000a00 */
[----:B-1----:R2:W-:Y:S07]  /*2dc0*/  STS.128 [UR6+0x38750], R28 ;  /* 0x0387501cff007988 */ /* 0x0025ee0008000c06 */
[----:B------:R-:W3:Y:S01]  /*2dd0*/  LDC.64 R42, c[0x0][0x778] ;  /* 0x0001de00ff2a7b82 */ /* 0x000ee20000000a00 */
[----:B----4-:R2:W-:Y:S04]  /*2de0*/  STS.128 [UR6+0x38760], R36 ;  /* 0x03876024ff007988 */ /* 0x0105e80008000c06 */
[----:B---3--:R2:W-:Y:S02]  /*2df0*/  STS.128 [UR6+0x38770], R40 ;  /* 0x03877028ff007988 */ /* 0x0085e40008000c06 */
.L_x_23:
[----:B------:R-:W-:Y:S05]  /*2e00*/  BSYNC B0 ;  /* 0x0000000000007941 */ /* 0x000fea0003800000 */
.L_x_22:
[----:B------:R-:W-:Y:S01]  /*2e10*/  UISETP.NE.AND UP0, UPT, UR12, 0x1, UPT ;  /* 0x000000010c00788c */ /* 0x000fe2000bf05270 */
[----:B------:R-:W-:Y:S01]  /*2e20*/  NOP ;  /* 0x0000000000007918 */ /* 0x000fe20000000000 */
[----:B------:R-:W-:Y:S01]  /*2e30*/  ULDC UR5, c[0x0][0x884] ;  /* 0x0002210000057ab9 */ /* 0x000fe20000000800 */
[----:B------:R-:W-:Y:S01]  /*2e40*/  ULDC.64 UR60, c[0x0][0x800] ;  /* 0x00020000003c7ab9 */ /* 0x000fe20000000a00 */
[----:B------:R-:W-:-:S04]  /*2e50*/  USEL UR5, UR5, URZ, UP0 ;  /* 0x0000003f05057287 */ /* 0x000fc80008000000 */
[----:B------:R-:W-:-:S04]  /*2e60*/  UIADD3 UR5, UR4, UR5, URZ ;  /* 0x0000000504057290 */ /* 0x000fc8000fffe03f */
[----:B------:R-:W-:-:S12]  /*2e70*/  UIMAD.WIDE UR60, UR5, 0x80, UR60 ;  /* 0x00000080053c78a5 */ /* 0x000fd8000f8e023c */
.L_x_21:
[----:B------:R-:W-:-:S13]  /*2e80*/  ISETP.NE.AND P0, PT, RZ, UR55, PT ;  /* 0x00000037ff007c0c */ /* 0x000fda000bf05270 */
[----:B------:R-:W-:Y:S05]  /*2e90*/  @P0 BRA `(.L_x_24) ;  /* 0x00000004001c0947 */ /* 0x000fea0003800000 */
[----:B------:R-:W-:Y:S01]  /*2ea0*/  ELECT P0, URZ, PT ;  /* 0x00000000003f782f */ /* 0x000fe20003800000 */
[----:B------:R-:W-:-:S12]  /*2eb0*/  BSSY B0, `(.L_x_25) ;  /* 0x0000030000007945 */ /* 0x000fd80003800000 */
[----:B------:R-:W-:Y:S05]  /*2ec0*/  @!P0 BRA `(.L_x_26) ;  /* 0x0000000000b88947 */ /* 0x000fea0003800000 */
[C---:B--2---:R-:W-:Y:S01]  /*2ed0*/  IMAD.SHL.U32 R4, R18.reuse, 0x8, RZ ;  /* 0x0000000812047824 */ /* 0x044fe200078e00ff */
[----:B------:R-:W-:Y:S01]  /*2ee0*/  ULDC.64 UR4, c[0x0][0x820] ;  /* 0x0002080000047ab9 */ /* 0x000fe20000000a00 */
[----:B------:R-:W-:-:S03]  /*2ef0*/  SHF.L.U64.HI R3, R18, 0x3, R3 ;  /* 0x0000000312037819 */ /* 0x000fc60000010203 */
[----:B----4-:R-:W-:-:S04]  /*2f00*/  IADD3 R6, P0, R4, UR4, RZ ;  /* 0x0000000404067c10 */ /* 0x010fc8000ff1e0ff */
[----:B------:R-:W-:Y:S01]  /*2f10*/  IADD3.X R7, R3, UR5, RZ, P0, !PT ;  /* 0x0000000503077c10 */ /* 0x000fe200087fe4ff */
[----:B------:R-:W-:-:S05]  /*2f20*/  ULDC.64 UR4, c[0x0][0x818] ;  /* 0x0002060000047ab9 */ /* 0x000fca0000000a00 */
[----:B------:R-:W2:Y:S01]  /*2f30*/  LDG.E.64 R6, desc[UR58][R6.64] ;  /* 0x0000003a06067981 */ /* 0x000ea2000c1e1b00 */
[----:B------:R-:W-:-:S04]  /*2f40*/  IADD3 R4, P0, R4, UR4, RZ ;  /* 0x0000000404047c10 */ /* 0x000fc8000ff1e0ff */
[----:B------:R-:W-:-:S06]  /*2f50*/  IADD3.X R5, R3, UR5, RZ, P0, !PT ;  /* 0x0000000503057c10 */ /* 0x000fcc00087fe4ff */
[----:B------:R-:W3:Y:S01]  /*2f60*/  LDG.E.64 R4, desc[UR58][R4.64] ;  /* 0x0000003a04047981 */ /* 0x000ee2000c1e1b00 */
[----:B------:R-:W1:Y:S01]  /*2f70*/  S2UR UR5, SR_CgaCtaId ;  /* 0x00000000000579c3 */ /* 0x000e620000008800 */
[----:B------:R-:W-:Y:S01]  /*2f80*/  UISETP.NE.AND UP0, UPT, UR12, 0x1, UPT ;  /* 0x000000010c00788c */ /* 0x000fe2000bf05270 */
[----:B-----5:R-:W-:Y:S01]  /*2f90*/  VIADD R9, R0, 0xffffffff ;  /* 0xffffffff00097836 */ /* 0x020fe20000000000 */
[----:B------:R-:W-:Y:S01]  /*2fa0*/  UMOV UR4, 0x400 ;  /* 0x0000040000047882 */ /* 0x000fe20000000000 */
[----:B------:R-:W-:Y:S01]  /*2fb0*/  CS2R R10, SRZ ;  /* 0x00000000000a7805 */ /* 0x000fe2000001ff00 */
[----:B-1----:R-:W-:-:S04]  /*2fc0*/  ULEA UR4, UR5, UR4, 0x18 ;  /* 0x0000000405047291 */ /* 0x002fc8000f8ec03f */
[----:B------:R-:W-:-:S03]  /*2fd0*/  UIADD3 UR5, UR4, 0x80, URZ ;  /* 0x0000008004057890 */ /* 0x000fc6000fffe03f */
[----:B------:R-:W-:-:S04]  /*2fe0*/  @!UP0 UIADD3 UR5, UR4, URZ, URZ ;  /* 0x0000003f04058290 */ /* 0x000fc8000fffe03f */
[----:B------:R-:W-:-:S05]  /*2ff0*/  UIADD3 UR4, UR5, 0x38700, URZ ;  /* 0x0003870005047890 */ /* 0x000fca000fffe03f */
[----:B------:R-:W1:Y:S01]  /*3000*/  LDS R3, [UR5+0x3871c] ;  /* 0x03871c05ff037984 */ /* 0x000e620008000800 */
[----:B------:R-:W-:-:S03]  /*3010*/  IMAD.U32 R14, RZ, RZ, UR4 ;  /* 0x00000004ff0e7e24 */ /* 0x000fc6000f8e00ff */
[----:B------:R-:W-:Y:S02]  /*3020*/  STS [UR5+0x38730], RZ ;  /* 0x038730ffff007988 */ /* 0x000fe40008000805 */
[----:B------:R-:W-:-:S05]  /*3030*/  SHF.R.U64 R14, R14, 0x4, RZ ;  /* 0x000000040e0e7819 */ /* 0x000fca00000012ff */
[----:B------:R-:W-:Y:S04]  /*3040*/  STS [UR5+0x38710], R14 ;  /* 0x0387100eff007988 */ /* 0x000fe80008000805 */
[----:B------:R-:W-:Y:S01]  /*3050*/  STS [UR5+0x38714], R14 ;  /* 0x0387140eff007988 */ /* 0x000fe20008000805 */
[C---:B--2---:R-:W-:Y:S01]  /*3060*/  SHF.L.U64.HI R13, R6.reuse, 0x1, R7 ;  /* 0x00000001060d7819 */ /* 0x044fe20000010207 */
[----:B------:R-:W-:-:S03]  /*3070*/  IMAD.SHL.U32 R6, R6, 0x2, RZ ;  /* 0x0000000206067824 */ /* 0x000fc600078e00ff */
[----:B------:R-:W-:Y:S02]  /*3080*/  LOP3.LUT R13, R13, 0x1fffffff, RZ, 0xc0, !PT ;  /* 0x1fffffff0d0d7812 */ /* 0x000fe400078ec0ff */
[----:B------:R-:W-:Y:S02]  /*3090*/  LOP3.LUT R0, R6, 0xfffffffe, RZ, 0xc0, !PT ;  /* 0xfffffffe06007812 */ /* 0x000fe400078ec0ff */
[--C-:B------:R-:W-:Y:S02]  /*30a0*/  SHF.R.U32.HI R8, RZ, 0x4, R13.reuse ;  /* 0x00000004ff087819 */ /* 0x100fe4000001160d */
[----:B------:R-:W-:Y:S01]  /*30b0*/  SHF.R.U64 R0, R0, 0x4, R13 ;  /* 0x0000000400007819 */ /* 0x000fe2000000120d */
[----:B---3--:R-:W-:Y:S01]  /*30c0*/  STS.64 [UR5+0x38700], R4 ;  /* 0x03870004ff007988 */ /* 0x008fe20008000a05 */
[----:B-1----:R-:W-:-:S03]  /*30d0*/  LOP3.LUT R3, R3, 0xf, R8, 0xb8, !PT ;  /* 0x0000000f03037812 */ /* 0x002fc600078eb808 */
[----:B------:R-:W-:Y:S04]  /*30e0*/  STS [UR5+0x3870c], R0 ;  /* 0x03870c00ff007988 */ /* 0x000fe80008000805 */
[----:B------:R-:W-:Y:S04]  /*30f0*/  STS [UR5+0x3871c], R3 ;  /* 0x03871c03ff007988 */ /* 0x000fe80008000805 */
[----:B------:R-:W1:Y:S02]  /*3100*/  LDS R7, [UR5+0x3871c] ;  /* 0x03871c05ff077984 */ /* 0x000e640008000800 */
[----:B-1----:R-:W-:-:S05]  /*3110*/  LOP3.LUT R7, R7, 0xf0, RZ, 0xb8, !PT ;  /* 0x000000f007077812 */ /* 0x002fca00078eb8ff */
[----:B------:R-:W-:Y:S04]  /*3120*/  STS [UR5+0x3871c], R7 ;  /* 0x03871c07ff007988 */ /* 0x000fe80008000805 */
[----:B------:R-:W1:Y:S02]  /*3130*/  LDS R8, [UR5+0x3871c] ;  /* 0x03871c05ff087984 */ /* 0x000e640008000800 */
[----:B-1----:R-:W-:Y:S01]  /*3140*/  LOP3.LUT R15, R8, 0xf00, RZ, 0xb8, !PT ;  /* 0x00000f00080f7812 */ /* 0x002fe200078eb8ff */
[----:B------:R-:W-:-:S04]  /*3150*/  VIADD R8, R2, 0xffffffff ;  /* 0xffffffff02087836 */ /* 0x000fc80000000000 */
[----:B------:R-:W-:Y:S04]  /*3160*/  STS.64 [UR5+0x38718], R14 ;  /* 0x0387180eff007988 */ /* 0x000fe80008000a05 */
[----:B------:R-:W1:Y:S04]  /*3170*/  LDS R12, [UR5+0x3871c] ;  /* 0x03871c05ff0c7984 */ /* 0x000e680008000800 */
[----:B------:R3:W-:Y:S01]  /*3180*/  STS.128 [UR5+0x38720], R8 ;  /* 0x03872008ff007988 */ /* 0x0007e20008000c05 */
[----:B-1----:R-:W-:-:S05]  /*3190*/  LOP3.LUT R12, R12, 0xf000, RZ, 0xb8, !PT ;  /* 0x0000f0000c0c7812 */ /* 0x002fca00078eb8ff */
[----:B------:R3:W-:Y:S02]  /*31a0*/  STS [UR5+0x3871c], R12 ;  /* 0x03871c0cff007988 */ /* 0x0007e40008000805 */
.L_x_26:
[----:B------:R-:W-:Y:S05]  /*31b0*/  BSYNC B0 ;  /* 0x0000000000007941 */ /* 0x000fea0003800000 */
.L_x_25:
[----:B------:R-:W-:Y:S01]  /*31c0*/  ELECT P0, URZ, PT ;  /* 0x00000000003f782f */ /* 0x000fe20003800000 */
[----:B------:R-:W-:Y:S01]  /*31d0*/  NOP ;  /* 0x0000000000007918 */ /* 0x000fe20000000000 */
[----:B------:R-:W-:Y:S11]  /*31e0*/  BSSY B0, `(.L_x_27) ;  /* 0x0000004000007945 */ /* 0x000ff60003800000 */
[----:B------:R-:W-:Y:S05]  /*31f0*/  @!P0 BRA `(.L_x_28) ;  /* 0x0000000000088947 */ /* 0x000fea0003800000 */
[----:B------:R0:W-:Y:S01]  /*3200*/  UTMACMDFLUSH ;  /* 0x00000000000079b7 */ /* 0x0001e20000000000 */
[----:B------:R-:W-:-:S04]  /*3210*/  DEPBAR.LE SB0, 0x0 ;  /* 0x000080000000791a */ /* 0x000fc80000000000 */
.L_x_28:
[----:B------:R-:W-:Y:S05]  /*3220*/  BSYNC B0 ;  /* 0x0000000000007941 */ /* 0x000fea0003800000 */
.L_x_27:
[----:B------:R-:W1:Y:S01]  /*3230*/  S2UR UR5, SR_CgaCtaId ;  /* 0x00000000000579c3 */ /* 0x000e620000008800 */
[----:B-----5:R-:W2:Y:S01]  /*3240*/  S2R R0, SR_LANEID ;  /* 0x0000000000007919 */ /* 0x020ea20000000000 */
[----:B------:R-:W-:Y:S01]  /*3250*/  UISETP.NE.AND UP0, UPT, UR12, 0x1, UPT ;  /* 0x000000010c00788c */ /* 0x000fe2000bf05270 */
[----:B------:R-:W-:Y:S02]  /*3260*/  UMOV UR4, 0x400 ;  /* 0x0000040000047882 */ /* 0x000fe40000000000 */
[----:B-1----:R-:W-:-:S04]  /*3270*/  ULEA UR4, UR5, UR4, 0x18 ;  /* 0x0000000405047291 */ /* 0x002fc8000f8ec03f */
[----:B------:R-:W-:-:S04]  /*3280*/  UIADD3 UR5, UR4, 0x80, URZ ;  /* 0x0000008004057890 */ /* 0x000fc8000fffe03f */
[----:B------:R-:W-:Y:S01]  /*3290*/  @!UP0 UIADD3 UR5, UR4, URZ, URZ ;  /* 0x0000003f04058290 */ /* 0x000fe2000fffe03f */
[----:B--2---:R-:W-:-:S05]  /*32a0*/  IMAD.SHL.U32 R0, R0, 0x4, RZ ;  /* 0x0000000400007824 */ /* 0x004fca00078e00ff */
[----:B------:R-:W-:Y:S01]  /*32b0*/  IMAD.U32 R3, RZ, RZ, UR5 ;  /* 0x00000005ff037e24 */ /* 0x000fe2000f8e00ff */
[----:B------:R-:W-:-:S04]  /*32c0*/  IADD3 R2, P0, R0, UR60, RZ ;  /* 0x0000003c00027c10 */ /* 0x000fc8000ff1e0ff */
[----:B------:R-:W-:Y:S02]  /*32d0*/  IADD3 R4, R0, 0x38700, R3 ;  /* 0x0003870000047810 */ /* 0x000fe40007ffe003 */
[----:B------:R-:W-:-:S03]  /*32e0*/  IADD3.X R3, RZ, UR61, RZ, P0, !PT ;  /* 0x0000003dff037c10 */ /* 0x000fc600087fe4ff */
[----:B------:R-:W1:Y:S04]  /*32f0*/  LDS R5, [R4] ;  /* 0x0000000004057984 */ /* 0x000e680000000800 */
[----:B-1----:R1:W5:Y:S02]  /*3300*/  ATOMG.E.EXCH.STRONG.GPU PT, RZ, [R2], R5 ;  /* 0x0000000502ff73a8 */ /* 0x00236400041ee100 */
.L_x_24:
[----:B-----5:R-:W-:Y:S01]  /*3310*/  SHF.R.S32.HI R0, RZ, 0x1f, R33 ;  /* 0x0000001fff007819 */ /* 0x020fe20000011421 */
[----:B------:R-:W3:Y:S01]  /*3320*/  S2UR UR43, SR_CgaCtaId ;  /* 0x00000000002b79c3 */ /* 0x000ee20000008800 */
[----:B------:R-:W-:Y:S01]  /*3330*/  UISETP.NE.AND UP0, UPT, UR12, 0x1, UPT ;  /* 0x000000010c00788c */ /* 0x000fe2000bf05270 */
[----:B------:R-:W-:Y:S01]  /*3340*/  IMAD.MOV.U32 R154, RZ, RZ, RZ ;  /* 0x000000ffff9a7224 */ /* 0x000fe200078e00ff */
[----:B------:R-:W-:Y:S01]  /*3350*/  LEA.HI R0, R0, R33, RZ, 0x8 ;  /* 0x0000002100007211 */ /* 0x000fe200078f40ff */
[----:B------:R-:W-:Y:S01]  /*3360*/  UMOV UR47, 0x400 ;  /* 0x00000400002f7882 */ /* 0x000fe20000000000 */
[----:B------:R-:W-:Y:S02]  /*3370*/  ULOP3.LUT UR51, UR53, 0x1, URZ, 0xfc, !UPT ;  /* 0x0000000135337892 */ /* 0x000fe4000f8efc3f */
[----:B------:R-:W-:Y:S01]  /*3380*/  LOP3.LUT R0, R0, 0xffffff00, RZ, 0xc0, !PT ;  /* 0xffffff0000007812 */ /* 0x000fe200078ec0ff */
[----:B------:R-:W-:Y:S02]  /*3390*/  ULOP3.LUT UR50, UR54, 0x1, URZ, 0xfc, !UPT ;  /* 0x0000000136327892 */ /* 0x000fe4000f8efc3f */
[----:B------:R-:W-:-:S02]  /*33a0*/  ULOP3.LUT UR48, UR52, 0x1, URZ, 0xfc, !UPT ;  /* 0x0000000134307892 */ /* 0x000fc4000f8efc3f */
[----:B------:R-:W-:Y:S01]  /*33b0*/  IMAD.IADD R0, R33, 0x1, -R0 ;  /* 0x0000000121007824 */ /* 0x000fe200078e0a00 */
[----:B------:R-:W-:Y:S01]  /*33c0*/  UMOV UR36, URZ ;  /* 0x0000003f00247c82 */ /* 0x000fe20008000000 */
[----:B------:R-:W-:Y:S01]  /*33d0*/  UMOV UR56, URZ ;  /* 0x0000003f00387c82 */ /* 0x000fe20008000000 */
[----:B------:R-:W-:Y:S01]  /*33e0*/  UMOV UR37, URZ ;  /* 0x0000003f00257c82 */ /* 0x000fe20008000000 */
[C---:B-12---:R-:W-:Y:S01]  /*33f0*/  IMAD.SHL.U32 R5, R0.reuse, 0x40, RZ ;  /* 0x0000004000057824 */ /* 0x046fe200078e00ff */
[----:B------:R-:W-:Y:S01]  /*3400*/  SHF.R.S32.HI R3, RZ, 0x1f, R0 ;  /* 0x0000001fff037819 */ /* 0x000fe20000011400 */
[----:B------:R-:W-:Y:S01]  /*3410*/  UMOV UR38, URZ ;  /* 0x0000003f00267c82 */ /* 0x000fe20008000000 */
[-C--:B------:R-:W-:Y:S01]  /*3420*/  LEA.HI R2, R0, R0.reuse, RZ, 0x1 ;  /* 0x0000000000027211 */ /* 0x080fe200078f08ff */
[----:B------:R-:W-:Y:S01]  /*3430*/  UMOV UR39, URZ ;  /* 0x0000003f00277c82 */ /* 0x000fe20008000000 */
[----:B------:R-:W-:Y:S02]  /*3440*/  LEA.HI R4, R3, R0, RZ, 0x5 ;  /* 0x0000000003047211 */ /* 0x000fe400078f28ff */
[----:B------:R-:W-:Y:S01]  /*3450*/  SHF.R.S32.HI R2, RZ, 0x1, R2 ;  /* 0x00000001ff027819 */ /* 0x000fe20000011402 */
[----:B---3--:R-:W-:Y:S01]  /*3460*/  ULEA UR47, UR43, UR47, 0x18 ;  /* 0x0000002f2b2f7291 */ /* 0x008fe2000f8ec03f */
[----:B------:R-:W-:-:S02]  /*3470*/  SHF.R.S32.HI R4, RZ, 0x5, R4 ;  /* 0x00000005ff047819 */ /* 0x000fc40000011404 */
[-C--:B------:R-:W-:Y:S01]  /*3480*/  LEA.HI R7, R3, R0.reuse, RZ, 0x4 ;  /* 0x0000000003077211 */ /* 0x080fe200078f20ff */
[----:B------:R-:W-:Y:S01]  /*3490*/  UIADD3 UR49, UR47, 0x80, URZ ;  /* 0x000000802f317890 */ /* 0x000fe2000fffe03f */
[----:B------:R-:W-:Y:S01]  /*34a0*/  LOP3.LUT R5, R5, 0x40, RZ, 0xc0, !PT ;  /* 0x0000004005057812 */ /* 0x000fe200078ec0ff */
[----:B----4-:R-:W-:Y:S01]  /*34b0*/  IMAD.SHL.U32 R6, R4, 0x10, RZ ;  /* 0x0000001004067824 */ /* 0x010fe200078e00ff */
[----:B------:R-:W-:Y:S01]  /*34c0*/  SHF.R.S32.HI R8, RZ, 0x4, R7 ;  /* 0x00000004ff087819 */ /* 0x000fe20000011407 */
[----:B------:R-:W-:Y:S01]  /*34d0*/  IMAD.SHL.U32 R4, R2, 0x80, RZ ;  /* 0x0000008002047824 */ /* 0x000fe200078e00ff */
[----:B------:R-:W-:Y:S01]  /*34e0*/  LEA.HI R2, R3, R0, RZ, 0x3 ;  /* 0x0000000003027211 */ /* 0x000fe200078f18ff */
[----:B------:R-:W-:Y:S01]  /*34f0*/  @!UP0 UIADD3 UR49, UR47, URZ, URZ ;  /* 0x0000003f2f318290 */ /* 0x000fe2000fffe03f */
[----:B------:R-:W-:Y:S02]  /*3500*/  LEA.HI R9, R7, R8, RZ, 0x1 ;  /* 0x0000000807097211 */ /* 0x000fe400078f08ff */
[----:B------:R-:W-:Y:S01]  /*3510*/  LOP3.LUT R4, R4, 0x180, RZ, 0xc0, !PT ;  /* 0x0000018004047812 */ /* 0x000fe200078ec0ff */
[----:B------:R-:W-:Y:S01]  /*3520*/  UIADD3 UR49, UR49, 0x38700, URZ ;  /* 0x0003870031317890 */ /* 0x000fe2000fffe03f */
[----:B------:R-:W-:-:S02]  /*3530*/  LOP3.LUT R7, R5, 0x30, R6, 0xf8, !PT ;  /* 0x0000003005077812 */ /* 0x000fc400078ef806 */
[----:B------:R-:W-:Y:S02]  /*3540*/  LOP3.LUT R9, R9, 0x7ffffe, RZ, 0xc0, !PT ;  /* 0x007ffffe09097812 */ /* 0x000fe400078ec0ff */
[----:B------:R-:W-:Y:S02]  /*3550*/  LOP3.LUT R5, R4, R5, RZ, 0xfc, !PT ;  /* 0x0000000504057212 */ /* 0x000fe400078efcff */
[----:B------:R-:W-:Y:S01]  /*3560*/  LEA.HI R22, R3, R0, RZ, 0x7 ;  /* 0x0000000003167211 */ /* 0x000fe200078f38ff */
[----:B------:R-:W-:Y:S01]  /*3570*/  IMAD.IADD R9, R8, 0x1, -R9 ;  /* 0x0000000108097824 */ /* 0x000fe200078e0a09 */
[----:B------:R-:W-:Y:S02]  /*3580*/  LOP3.LUT R7, R7, 0x8, R2, 0xf8, !PT ;  /* 0x0000000807077812 */ /* 0x000fe400078ef802 */
[----:B------:R-:W-:Y:S02]  /*3590*/  SHF.R.U32.HI R5, RZ, 0x3, R5 ;  /* 0x00000003ff057819 */ /* 0x000fe40000011605 */
[----:B------:R-:W-:-:S02]  /*35a0*/  SHF.R.S32.HI R22, RZ, 0x7, R22 ;  /* 0x00000007ff167819 */ /* 0x000fc40000011416 */
[----:B------:R-:W-:Y:S01]  /*35b0*/  LOP3.LUT R5, R5, R7, R4, 0x1e, !PT ;  /* 0x0000000705057212 */ /* 0x000fe200078e1e04 */
[----:B------:R-:W-:Y:S01]  /*35c0*/  IMAD.MOV.U32 R4, RZ, RZ, 0x1 ;  /* 0x00000001ff047424 */ /* 0x000fe200078e00ff */
[----:B------:R-:W-:Y:S01]  /*35d0*/  IADD3 R152, R0, 0x1f, RZ ;  /* 0x0000001f00987810 */ /* 0x000fe20007ffe0ff */
[----:B------:R-:W-:-:S04]  /*35e0*/  IMAD R2, R22, 0x4, R9 ;  /* 0x0000000416027824 */ /* 0x000fc800078e0209 */
[----:B------:R-:W-:-:S07]  /*35f0*/  IMAD.U32 R23, R2, 0x200, R5 ;  /* 0x0000020002177824 */ /* 0x000fce00078e0005 */
.L_x_109:
[----:B--23--:R-:W1:Y:S02]  /*3600*/  LDC.64 R2, c[0x0][0x290] ;  /* 0x0000a400ff027b82 */ /* 0x00ce640000000a00 */
[----:B-1----:R-:W-:-:S05]  /*3610*/  IMAD.WIDE R2, R18, 0xc, R2 ;  /* 0x0000000c12027825 */ /* 0x002fca00078e0202 */
[----:B------:R-:W2:Y:S01]  /*3620*/  LDG.E R153, desc[UR58][R2.64+0x8] ;  /* 0x0000083a02997981 */ /* 0x000ea2000c1e1900 */
[----:B------:R-:W-:Y:S01]  /*3630*/  UMOV UR12, URZ ;  /* 0x0000003f000c7c82 */ /* 0x000fe20008000000 */
[----:B------:R-:W-:Y:S01]  /*3640*/  UMOV UR9, UR37 ;  /* 0x0000002500097c82 */ /* 0x000fe20008000000 */
[--C-:B------:R-:W-:Y:S01]  /*3650*/  IMAD.MOV.U32 R155, RZ, RZ, R18.reuse ;  /* 0x000000ffff9b7224 */ /* 0x100fe200078e0012 */
[----:B-----5:R-:W1:Y:S01]  /*3660*/  SHFL.IDX PT, R0, R22, RZ, 0x1f ;  /* 0x00001fff16007589 */ /* 0x020e6200000e0000 */
[----:B------:R-:W-:Y:S02]  /*3670*/  SHF.R.S32.HI R19, RZ, 0x1f, R18 ;  /* 0x0000001fff137819 */ /* 0x000fe40000011412 */
[----:B------:R-:W-:Y:S02]  /*3680*/  CS2R R150, SRZ ;  /* 0x0000000000967805 */ /* 0x000fe4000001ff00 */
[----:B------:R-:W-:Y:S02]  /*3690*/  CS2R R24, SRZ ;  /* 0x0000000000187805 */ /* 0x000fe4000001ff00 */
[----:B------:R-:W-:-:S02]  /*36a0*/  CS2R R26, SRZ ;  /* 0x00000000001a7805 */ /* 0x000fc4000001ff00 */
[----:B------:R-:W-:Y:S02]  /*36b0*/  CS2R R28, SRZ ;  /* 0x00000000001c7805 */ /* 0x000fe4000001ff00 */
[----:B------:R-:W-:Y:S02]  /*36c0*/  CS2R R30, SRZ ;  /* 0x00000000001e7805 */ /* 0x000fe4000001ff00 */
[----:B------:R-:W-:Y:S02]  /*36d0*/  CS2R R32, SRZ ;  /* 0x0000000000207805 */ /* 0x000fe4000001ff00 */
        /* <DEDUP_REMOVED lines=16> */
[----:B-1----:R-:W-:Y:S01]  /*37e0*/  R2UR UR4, R0 ;  /* 0x00000000000472ca */ /* 0x002fe200000e0000 */
[----:B------:R-:W-:Y:S01]  /*37f0*/  IMAD.U32 R0, RZ, RZ, UR38 ;  /* 0x00000026ff007e24 */ /* 0x000fe2000f8e00ff */
        /* <DEDUP_REMOVED lines=10> */
[----:B------:R-:W-:Y:S01]  /*38a0*/  CS2R R86, SRZ ;  /* 0x0000000000567805 */ /* 0x000fe2000001ff00 */
[----:B------:R-:W-:Y:S01]  /*38b0*/  ULEA.HI UR5, UR4, UR4, URZ, 0x1 ;  /* 0x0000000404057291 */ /* 0x000fe2000f8f083f */
[----:B------:R-:W-:Y:S02]  /*38c0*/  CS2R R88, SRZ ;  /* 0x0000000000587805 */ /* 0x000fe4000001ff00 */
[----:B------:R-:W-:Y:S02]  /*38d0*/  CS2R R90, SRZ ;  /* 0x00000000005a7805 */ /* 0x000fe4000001ff00 */
[----:B------:R-:W-:Y:S01]  /*38e0*/  CS2R R92, SRZ ;  /* 0x00000000005c7805 */ /* 0x000fe2000001ff00 */
[----:B------:R-:W-:Y:S01]  /*38f0*/  ULOP3.LUT UR5, UR5, 0x1e, URZ, 0xc0, !UPT ;  /* 0x0000001e05057892 */ /* 0x000fe2000f8ec03f */
[----:B------:R-:W-:Y:S02]  /*3900*/  CS2R R94, SRZ ;  /* 0x00000000005e7805 */ /* 0x000fe4000001ff00 */
[----:B------:R-:W-:-:S02]  /*3910*/  CS2R R96, SRZ ;  /* 0x0000000000607805 */ /* 0x000fc4000001ff00 */
[----:B------:R-:W-:Y:S01]  /*3920*/  CS2R R98, SRZ ;  /* 0x0000000000627805 */ /* 0x000fe2000001ff00 */
[----:B------:R-:W-:Y:S01]  /*3930*/  UIADD3 UR5, UR4, -UR5, URZ ;  /* 0x8000000504057290 */ /* 0x000fe2000fffe03f */
[----:B------:R-:W-:Y:S02]  /*3940*/  CS2R R100, SRZ ;  /* 0x0000000000647805 */ /* 0x000fe4000001ff00 */
[----:B------:R-:W-:Y:S02]  /*3950*/  CS2R R102, SRZ ;  /* 0x0000000000667805 */ /* 0x000fe4000001ff00 */
[----:B------:R-:W-:Y:S01]  /*3960*/  CS2R R104, SRZ ;  /* 0x0000000000687805 */ /* 0x000fe2000001ff00 */
[----:B------:R-:W-:Y:S01]  /*3970*/  ULEA UR5, UR5, UR47, 0xd ;  /* 0x0000002f05057291 */ /* 0x000fe2000f8e683f */
[----:B------:R-:W-:Y:S02]  /*3980*/  CS2R R106, SRZ ;  /* 0x00000000006a7805 */ /* 0x000fe4000001ff00 */
[----:B------:R-:W-:-:S02]  /*3990*/  CS2R R108, SRZ ;  /* 0x00000000006c7805 */ /* 0x000fc4000001ff00 */
[----:B------:R-:W-:Y:S01]  /*39a0*/  CS2R R110, SRZ ;  /* 0x00000000006e7805 */ /* 0x000fe2000001ff00 */
[----:B------:R-:W-:Y:S01]  /*39b0*/  USHF.R.U32.HI UR5, URZ, 0x4, UR5 ;  /* 0x000000043f057899 */ /* 0x000fe20008011605 */
[----:B------:R-:W-:Y:S02]  /*39c0*/  CS2R R112, SRZ ;  /* 0x0000000000707805 */ /* 0x000fe4000001ff00 */
[----:B------:R-:W-:Y:S02]  /*39d0*/  CS2R R114, SRZ ;  /* 0x0000000000727805 */ /* 0x000fe4000001ff00 */
[----:B------:R-:W-:Y:S01]  /*39e0*/  CS2R R116, SRZ ;  /* 0x0000000000747805 */ /* 0x000fe2000001ff00 */
[----:B------:R-:W-:Y:S01]  /*39f0*/  ULOP3.LUT UR8, UR5, 0x3fff, URZ, 0xc0, !UPT ;  /* 0x00003fff05087892 */ /* 0x000fe2000f8ec03f */
        /* <DEDUP_REMOVED lines=16> */
[----:B--2---:R-:W-:-:S13]  /*3b00*/  ISETP.GE.AND P0, PT, R153, 0x1, PT ;  /* 0x000000019900780c */ /* 0x004fda0003f06270 */
[----:B------:R-:W-:Y:S05]  /*3b10*/  @!P0 BRA `(.L_x_29) ;  /* 0x0000000400648947 */ /* 0x000fea0003800000 */
[----:B------:R-:W-:-:S06]  /*3b20*/  UISETP.NE.AND UP0, UPT, UR51, 0x3, UPT ;  /* 0x000000033300788c */ /* 0x000fcc000bf05270 */
[----:B------:R-:W-:-:S13]  /*3b30*/  PLOP3.LUT P1, PT, PT, PT, UP0, 0x80, 0x0 ;  /* 0x000000000000781c */ /* 0x000fda0003f2f008 */
[----:B------:R-:W-:Y:S05]  /*3b40*/  @!P1 BRA `(.L_x_30) ;  /* 0x0000000000049947 */ /* 0x000fea0003800000 */
[----:B------:R-:W-:Y:S01]  /*3b50*/  BPT.TRAP 0x1 ;  /* 0x000000040000795c */ /* 0x000fe20000300000 */
.L_x_30:
[----:B------:R-:W-:Y:S01]  /*3b60*/  ULEA UR4, UR37, UR47, 0x3 ;  /* 0x0000002f25047291 */ /* 0x000fe2000f8e183f */
[----:B------:R-:W-:-:S05]  /*3b70*/  IMAD.U32 R0, RZ, RZ, UR38 ;  /* 0x00000026ff007e24 */ /* 0x000fca000f8e00ff */
[----:B------:R-:W-:-:S04]  /*3b80*/  SHF.L.U32 R0, R0, 0x1f, RZ ;  /* 0x0000001f00007819 */ /* 0x000fc800000006ff */
[----:B------:R1:W2:Y:S01]  /*3b90*/  SYNCS.PHASECHK.TRANS64.TRYWAIT P0, [UR4+0x38480], R0 ;  /* 0x03848000ff0075a7 */ /* 0x0002a20008000144 */
[----:B------:R-:W-:Y:S05]  /*3ba0*/  @!P1 BRA `(.L_x_31) ;  /* 0x0000000000049947 */ /* 0x000fea0003800000 */
[----:B------:R-:W-:Y:S01]  /*3bb0*/  BPT.TRAP 0x1 ;  /* 0x000000040000795c */ /* 0x000fe20000300000 */
.L_x_31:
[----:B--2---:R-:W-:Y:S05]  /*3bc0*/  @P0 BRA `(.L_x_32) ;  /* 0x0000000000080947 */ /* 0x004fea0003800000 */
[----:B------:R-:W2:Y:S02]  /*3bd0*/  SYNCS.PHASECHK.TRANS64.TRYWAIT P0, [UR4+0x38480], R0 ;  /* 0x03848000ff0075a7 */ /* 0x000ea40008000144 */
[----:B--2---:R-:W-:Y:S05]  /*3be0*/  @!P0 BRA `(.L_x_33) ;  /* 0x000000a8006c8947 */ /* 0x004fea0003800000 */
.L_x_32:
[----:B------:R-:W-:Y:S01]  /*3bf0*/  UIADD3 UR4, UR47, 0x10000, URZ ;  /* 0x000100002f047890 */ /* 0x000fe2000fffe03f */
[----:B------:R-:W-:Y:S01]  /*3c00*/  WARPGROUP.ARRIVE ;  /* 0x00000000000079c5 */ /* 0x000fe20000000000 */
[----:B------:R-:W-:Y:S02]  /*3c10*/  ULOP3.LUT UR10, UR8, 0x10000, URZ, 0xfc, !UPT ;  /* 0x00010000080a7892 */ /* 0x000fe4000f8efc3f */
[----:B------:R-:W-:Y:S02]  /*3c20*/  USHF.R.U32.HI UR4, URZ, 0x4, UR4 ;  /* 0x000000043f047899 */ /* 0x000fe40008011604 */
[----:B------:R-:W-:Y:S02]  /*3c30*/  ULEA UR10, UR37, UR10, 0xb ;  /* 0x0000000a250a7291 */ /* 0x000fe4000f8e583f */
[----:B------:R-:W-:Y:S01]  /*3c40*/  ULOP3.LUT UR4, UR4, 0x3fff, URZ, 0xc0, !UPT ;  /* 0x00003fff04047892 */ /* 0x000fe2000f8ec03f */
[----:B------:R-:W-:Y:S01]  /*3c50*/  UMOV UR5, 0x40000040 ;  /* 0x4000004000057882 */ /* 0x000fe20000000000 */
[----:B------:R-:W-:-:S02]  /*3c60*/  UMOV UR7, 0x40000040 ;  /* 0x4000004000077882 */ /* 0x000fc40000000000 */
[----:B------:R-:W-:Y:S01]  /*3c70*/  ULOP3.LUT UR4, UR4, 0x10000, URZ, 0xfc, !UPT ;  /* 0x0001000004047892 */ /* 0x000fe2000f8efc3f */
[----:B------:R-:W-:-:S03]  /*3c80*/  UMOV UR12, 0x1 ;  /* 0x00000001000c7882 */ /* 0x000fc60000000000 */
[----:B------:R-:W-:-:S03]  /*3c90*/  ULEA UR9, UR37, UR4, 0xc ;  /* 0x0000000425097291 */ /* 0x000fc6000f8e603f */
[----:B------:R-:W-:-:S04]  /*3ca0*/  UMOV UR4, UR10 ;  /* 0x0000000a00047c82 */ /* 0x000fc80008000000 */
[----:B------:R-:W-:Y:S02]  /*3cb0*/  UMOV UR6, UR9 ;  /* 0x0000000900067c82 */ /* 0x000fe40008000000 */
[----:B------:R-:W-:Y:S01]  /*3cc0*/  HGMMA.64x256x16.F32 R24, gdesc[UR4], RZ, !UPT, gsb0 ;  /* 0x03e00000041879f0 */ /* 0x000fe2000c0008ff */
[----:B------:R-:W-:Y:S02]  /*3cd0*/  UIADD3 UR4, UR10, 0x2, URZ ;  /* 0x000000020a047890 */ /* 0x000fe4000fffe03f */
[----:B------:R-:W-:Y:S01]  /*3ce0*/  UIADD3 UR6, UR9, 0x2, URZ ;  /* 0x0000000209067890 */ /* 0x000fe2000fffe03f */
[----:B------:R-:W-:Y:S01]  /*3cf0*/  UMOV UR5, 0x40000040 ;  /* 0x4000004000057882 */ /* 0x000fe20000000000 */
[----:B------:R-:W-:Y:S01]  /*3d00*/  UMOV UR7, 0x40000040 ;  /* 0x4000004000077882 */ /* 0x000fe20000000000 */
[----:B------:R-:W-:Y:S02]  /*3d10*/  WARPGROUP.DEPBAR.LE gsb0, 0x0 ;  /* 0x00008000000079c5 */ /* 0x000fe40000010000 */
[----:B------:R-:W-:-:S15]  /*3d20*/  WARPGROUP.ARRIVE ;  /* 0x00000000000079c5 */ /* 0x000fde0000000000 */
[----:B------:R-:W-:-:S05]  /*3d30*/  NOP ;  /* 0x0000000000007918 */ /* 0x000fca0000000000 */
[----:B------:R-:W-:Y:S01]  /*3d40*/  HGMMA.64x256x16.F32 R24, gdesc[UR4], R24, gsb0 ;  /* 0x03e00000041879f0 */ /* 0x000fe20008000818 */
        /* <DEDUP_REMOVED lines=44> */
[----:B------:R-:W-:-:S04]  /*4010*/  UIADD3 UR9, UR37, 0x1, URZ ;  /* 0x0000000125097890 */ /* 0x000fc8000fffe03f */
[----:B------:R-:W-:-:S04]  /*4020*/  UISETP.NE.AND UP0, UPT, UR9, 0x2, UPT ;  /* 0x000000020900788c */ /* 0x000fc8000bf05270 */
[----:B------:R-:W-:Y:S01]  /*4030*/  USEL UR9, UR9, URZ, UP0 ;  /* 0x0000003f09097287 */ /* 0x000fe20008000000 */
[----:B------:R-:W-:Y:S02]  /*4040*/  WARPGROUP.DEPBAR.LE gsb0, 0x0 ;  /* 0x00008000000079c5 */ /* 0x000fe40000010000 */
[----:B------:R-:W-:-:S11]  /*4050*/  WARPGROUP.ARRIVE ;  /* 0x00000000000079c5 */ /* 0x000fd60000000000 */
[----:B------:R-:W-:Y:S01]  /*4060*/  HGMMA.64x256x16.F32 R24, gdesc[UR4], R24, gsb0 ;  /* 0x03e00000041879f0 */ /* 0x000fe20008000818 */
[----:B------:R-:W-:-:S04]  /*4070*/  USEL UR4, URZ, 0x1, UP0 ;  /* 0x000000013f047887 */ /* 0x000fc80008000000 */
[----:B------:R-:W-:-:S06]  /*4080*/  ULOP3.LUT UR4, UR38, UR4, URZ, 0x3c, !UPT ;  /* 0x0000000426047292 */ /* 0x000fcc000f8e3c3f */
[----:B-12---:R-:W-:Y:S01]  /*4090*/  IMAD.U32 R0, RZ, RZ, UR4 ;  /* 0x00000004ff007e24 */ /* 0x006fe2000f8e00ff */
[----:B------:R-:W-:-:S06]  /*40a0*/  WARPGROUP.DEPBAR.LE gsb0, 0x0 ;  /* 0x00008000000079c5 */ /* 0x000fcc0000010000 */
.L_x_29:
[----:B------:R-:W-:-:S13]  /*40b0*/  R2UR UR4, R153 ;  /* 0x00000000990472ca */ /* 0x000fda00000e0000 */
[----:B------:R-:W-:-:S04]  /*40c0*/  UIADD3 UR4, UR4, 0x7f, URZ ;  /* 0x0000007f04047890 */ /* 0x000fc8000fffe03f */
[----:B------:R-:W-:-:S04]  /*40d0*/  USHF.R.S32.HI UR5, URZ, 0x1f, UR4 ;  /* 0x0000001f3f057899 */ /* 0x000fc80008011404 */
[----:B------:R-:W-:-:S04]  /*40e0*/  ULEA.HI UR5, UR5, UR4, URZ, 0x7 ;  /* 0x0000000405057291 */ /* 0x000fc8000f8f383f */
[----:B------:R-:W-:-:S04]  /*40f0*/  USHF.R.S32.HI UR5, URZ, 0x7, UR5 ;  /* 0x000000073f057899 */ /* 0x000fc80008011405 */
[----:B------:R-:W-:-:S04]  /*4100*/  UISETP.LT.AND UP0, UPT, UR5, 0x1, UPT ;  /* 0x000000010500788c */ /* 0x000fc8000bf01270 */
[----:B------:R-:W-:-:S04]  /*4110*/  USEL UR10, UR5, 0x1, UP0 ;  /* 0x00000001050a7887 */ /* 0x000fc80008000000 */
[----:B------:R-:W-:-:S04]  /*4120*/  UIADD3 UR10, UR5, -UR10, URZ ;  /* 0x8000000a050a7290 */ /* 0x000fc8000fffe03f */
[----:B------:R-:W-:-:S06]  /*4130*/  UISETP.GE.AND UP0, UPT, UR10, 0x1, UPT ;  /* 0x000000010a00788c */ /* 0x000fcc000bf06270 */
[----:B------:R-:W-:-:S13]  /*4140*/  PLOP3.LUT P0, PT, PT, PT, UP0, 0x80, 0x0 ;  /* 0x000000000000781c */ /* 0x000fda0003f0f008 */
[----:B------:R-:W-:Y:S05]  /*4150*/  @!P0 BRA `(.L_x_34) ;  /* 0x0000000400a88947 */ /* 0x000fea0003800000 */
[----:B------:R-:W-:Y:S01]  /*4160*/  IMAD.U32 R2, RZ, RZ, UR10 ;  /* 0x0000000aff027e24 */ /* 0x000fe2000f8e00ff */
[----:B------:R-:W-:-:S06]  /*4170*/  UMOV UR11, UR37 ;  /* 0x00000025000b7c82 */ /* 0x000fcc0008000000 */
.L_x_41:
[----:B------:R-:W-:-:S06]  /*4180*/  UISETP.NE.AND UP0, UPT, UR51, 0x3, UPT ;  /* 0x000000033300788c */ /* 0x000fcc000bf05270 */
[----:B------:R-:W-:-:S13]  /*4190*/  PLOP3.LUT P1, PT, PT, PT, UP0, 0x80, 0x0 ;  /* 0x000000000000781c */ /* 0x000fda0003f2f008 */
[----:B-12---:R-:W-:Y:S05]  /*41a0*/  @!P1 BRA `(.L_x_35) ;  /* 0x0000000000049947 */ /* 0x006fea0003800000 */
[----:B------:R-:W-:Y:S01]  /*41b0*/  BPT.TRAP 0x1 ;  /* 0x000000040000795c */ /* 0x000fe20000300000 */
.L_x_35:
[----:B------:R-:W-:Y:S01]  /*41c0*/  ULEA UR4, UR9, UR47, 0x3 ;  /* 0x0000002f09047291 */ /* 0x000fe2000f8e183f */
[----:B------:R-:W-:-:S08]  /*41d0*/  SHF.L.U32 R3, R0, 0x1f, RZ ;  /* 0x0000001f00037819 */ /* 0x000fd000000006ff */
[----:B------:R1:W2:Y:S01]  /*41e0*/  SYNCS.PHASECHK.TRANS64.TRYWAIT P0, [UR4+0x38480], R3 ;  /* 0x03848003ff0075a7 */ /* 0x0002a20008000144 */
[----:B------:R-:W-:Y:S05]  /*41f0*/  @!P1 BRA `(.L_x_36) ;  /* 0x0000000000049947 */ /* 0x000fea0003800000 */
[----:B------:R-:W-:Y:S01]  /*4200*/  BPT.TRAP 0x1 ;  /* 0x000000040000795c */ /* 0x000fe20000300000 */
.L_x_36:
[----:B--2---:R-:W-:Y:S05]  /*4210*/  @P0 BRA `(.L_x_37) ;  /* 0x0000000000080947 */ /* 0x004fea0003800000 */
[----:B------:R-:W2:Y:S02]  /*4220*/  SYNCS.PHASECHK.TRANS64.TRYWAIT P0, [UR4+0x38480], R3 ;  /* 0x03848003ff0075a7 */ /* 0x000ea40008000144 */
[----:B--2---:R-:W-:Y:S05]  /*4230*/  @!P0 BRA `(.L_x_38) ;  /* 0x000000a000f08947 */ /* 0x004fea0003800000 */
.L_x_37:
[----:B------:R-:W-:Y:S01]  /*4240*/  UIADD3 UR4, UR47, 0x10000, URZ ;  /* 0x000100002f047890 */ /* 0x000fe2000fffe03f */
[----:B------:R-:W-:Y:S01]  /*4250*/  WARPGROUP.ARRIVE ;  /* 0x00000000000079c5 */ /* 0x000fe20000000000 */
[----:B------:R-:W-:Y:S02]  /*4260*/  ULOP3.LUT UR14, UR8, 0x10000, URZ, 0xfc, !UPT ;  /* 0x00010000080e7892 */ /* 0x000fe4000f8efc3f */
[----:B------:R-:W-:Y:S02]  /*4270*/  USHF.R.U32.HI UR4, URZ, 0x4, UR4 ;  /* 0x000000043f047899 */ /* 0x000fe40008011604 */
[----:B------:R-:W-:Y:S02]  /*4280*/  UISETP.NE.U32.AND UP0, UPT, UR12, URZ, UPT ;  /* 0x0000003f0c00728c */ /* 0x000fe4000bf05070 */
[----:B------:R-:W-:Y:S02]  /*4290*/  ULOP3.LUT UR4, UR4, 0x3fff, URZ, 0xc0, !UPT ;  /* 0x00003fff04047892 */ /* 0x000fe4000f8ec03f */
[----:B------:R-:W-:-:S02]  /*42a0*/  ULEA UR14, UR9, UR14, 0xb ;  /* 0x0000000e090e7291 */ /* 0x000fc4000f8e583f */
[----:B------:R-:W-:Y:S01]  /*42b0*/  ULOP3.LUT UR4, UR4, 0x10000, URZ, 0xfc, !UPT ;  /* 0x0001000004047892 */ /* 0x000fe2000f8efc3f */
[----:B------:R-:W-:Y:S01]  /*42c0*/  UMOV UR5, 0x40000040 ;  /* 0x4000004000057882 */ /* 0x000fe20000000000 */
[----:B------:R-:W-:Y:S02]  /*42d0*/  UMOV UR7, 0x40000040 ;  /* 0x4000004000077882 */ /* 0x000fe40000000000 */
[----:B------:R-:W-:-:S03]  /*42e0*/  ULEA UR13, UR9, UR4, 0xc ;  /* 0x00000004090d7291 */ /* 0x000fc6000f8e603f */
[----:B------:R-:W-:-:S04]  /*42f0*/  UMOV UR4, UR14 ;  /* 0x0000000e00047c82 */ /* 0x000fc80008000000 */
[----:B------:R-:W-:Y:S02]  /*4300*/  UMOV UR6, UR13 ;  /* 0x0000000d00067c82 */ /* 0x000fe40008000000 */
[----:B------:R-:W-:Y:S01]  /*4310*/  HGMMA.64x256x16.F32 R24, gdesc[UR4], R24, UP0, gsb0 ;  /* 0x03e00000041879f0 */ /* 0x000fe2000b800818 */
[----:B------:R-:W-:Y:S02]  /*4320*/  UIADD3 UR4, UR14, 0x2, URZ ;  /* 0x000000020e047890 */ /* 0x000fe4000fffe03f */
[----:B------:R-:W-:Y:S01]  /*4330*/  UIADD3 UR6, UR13, 0x2, URZ ;  /* 0x000000020d067890 */ /* 0x000fe2000fffe03f */
[----:B------:R-:W-:Y:S01]  /*4340*/  UMOV UR5, 0x40000040 ;  /* 0x4000004000057882 */ /* 0x000fe20000000000 */
[----:B------:R-:W-:Y:S01]  /*4350*/  UMOV UR7, 0x40000040 ;  /* 0x4000004000077882 */ /* 0x000fe20000000000 */
[----:B------:R-:W-:Y:S02]  /*4360*/  WARPGROUP.DEPBAR.LE gsb0, 0x0 ;  /* 0x00008000000079c5 */ /* 0x000fe40000010000 */
[----:B------:R-:W-:-:S15]  /*4370*/  WARPGROUP.ARRIVE ;  /* 0x00000000000079c5 */ /* 0x000fde0000000000 */
[----:B------:R-:W-:-:S05]  /*4380*/  NOP ;  /* 0x0000000000007918 */ /* 0x000fca0000000000 */
        /* <DEDUP_REMOVED lines=48> */
[----:B------:R-:W-:Y:S03]  /*4690*/  HGMMA.64x256x16.F32 R24, gdesc[UR4], R24, UP0, gsb0 ;  /* 0x03e00000041879f0 */ /* 0x000fe6000b800818 */
[----:B------:R-:W-:Y:S02]  /*46a0*/  WARPGROUP.DEPBAR.LE gsb0, 0x0 ;  /* 0x00008000000079c5 */ /* 0x000fe40000010000 */
[----:B------:R-:W-:Y:S05]  /*46b0*/  @!P1 BRA `(.L_x_39) ;  /* 0x0000000000049947 */ /* 0x000fea0003800000 */
[----:B------:R-:W-:Y:S01]  /*46c0*/  BPT.TRAP 0x1 ;  /* 0x000000040000795c */ /* 0x000fe20000300000 */
.L_x_39:
[----:B------:R-:W-:Y:S02]  /*46d0*/  UISETP.GT.U32.AND UP0, UPT, UR53, 0x1, UPT ;  /* 0x000000013500788c */ /* 0x000fe4000bf04070 */
[----:B------:R-:W-:-:S04]  /*46e0*/  ULEA UR4, UR11, UR47, 0x3 ;  /* 0x0000002f0b047291 */ /* 0x000fc8000f8e183f */
[----:B------:R-:W-:Y:S01]  /*46f0*/  UIADD3 UR4, UR4, 0x38490, URZ ;  /* 0x0003849004047890 */ /* 0x000fe2000fffe03f */
[----:B------:R-:W-:-:S03]  /*4700*/  PLOP3.LUT P0, PT, PT, PT, UP0, 0x80, 0x0 ;  /* 0x000000000000781c */ /* 0x000fc60003f0f008 */
[----:B------:R-:W-:-:S09]  /*4710*/  UPRMT UR4, URZ, 0x654, UR4 ;  /* 0x000006543f047896 */ /* 0x000fd20008000004 */
[----:B------:R-:W-:Y:S01]  /*4720*/  SYNCS.ARRIVE.TRANS64.RED.A1T0 RZ, [UR4], RZ ;  /* 0x000000ffffff79a7 */ /* 0x000fe20008100404 */
[----:B------:R-:W-:Y:S05]  /*4730*/  @P0 BRA `(.L_x_40) ;  /* 0x0000000000040947 */ /* 0x000fea0003800000 */
[----:B------:R-:W-:Y:S01]  /*4740*/  BPT.TRAP 0x1 ;  /* 0x000000040000795c */ /* 0x000fe20000300000 */
.L_x_40:
[----:B------:R-:W-:Y:S01]  /*4750*/  UIADD3 UR9, UR9, 0x1, URZ ;  /* 0x0000000109097890 */ /* 0x000fe2000fffe03f */
[C---:B------:R-:W-:Y:S01]  /*4760*/  ISETP.GT.AND P0, PT, R2.reuse, 0x1, PT ;  /* 0x000000010200780c */ /* 0x040fe20003f04270 */
[----:B------:R-:W-:Y:S01]  /*4770*/  UIADD3 UR11, UR11, 0x1, URZ ;  /* 0x000000010b0b7890 */ /* 0x000fe2000fffe03f */
[----:B------:R-:W-:Y:S01]  /*4780*/  VIADD R2, R2, 0xffffffff ;  /* 0xffffffff02027836 */ /* 0x000fe20000000000 */
[----:B------:R-:W-:Y:S02]  /*4790*/  UISETP.NE.AND UP0, UPT, UR9, 0x2, UPT ;  /* 0x000000020900788c */ /* 0x000fe4000bf05270 */
[----:B------:R-:W-:Y:S02]  /*47a0*/  UISETP.NE.AND UP1, UPT, UR11, 0x2, UPT ;  /* 0x000000020b00788c */ /* 0x000fe4000bf25270 */
[----:B------:R-:W-:Y:S02]  /*47b0*/  USEL UR4, URZ, 0x1, UP0 ;  /* 0x000000013f047887 */ /* 0x000fe40008000000 */
[----:B------:R-:W-:-:S02]  /*47c0*/  USEL UR9, UR9, URZ, UP0 ;  /* 0x0000003f09097287 */ /* 0x000fc40008000000 */
[----:B------:R-:W-:Y:S02]  /*47d0*/  USEL UR11, UR11, URZ, UP1 ;  /* 0x0000003f0b0b7287 */ /* 0x000fe40008800000 */
[----:B------:R-:W-:Y:S01]  /*47e0*/  LOP3.LUT R0, R0, UR4, RZ, 0x3c, !PT ;  /* 0x0000000400007c12 */ /* 0x000fe2000f8e3cff */
[----:B------:R-:W-:Y:S09]  /*47f0*/  @P0 BRA `(.L_x_41) ;  /* 0xfffffff800600947 */ /* 0x000ff2000383ffff */
.L_x_34:
[----:B------:R-:W-:-:S13]  /*4800*/  ISETP.GE.AND P0, PT, R153, 0x1, PT ;  /* 0x000000019900780c */ /* 0x000fda0003f06270 */
[----:B------:R-:W-:Y:S05]  /*4810*/  @!P0 BRA `(.L_x_42) ;  /* 0x0000000000388947 */ /* 0x000fea0003800000 */
[----:B------:R-:W-:-:S06]  /*4820*/  UISETP.NE.AND UP0, UPT, UR51, 0x3, UPT ;  /* 0x000000033300788c */ /* 0x000fcc000bf05270 */
[----:B------:R-:W-:-:S13]  /*4830*/  PLOP3.LUT P0, PT, PT, PT, UP0, 0x80, 0x0 ;  /* 0x000000000000781c */ /* 0x000fda0003f0f008 */
[----:B------:R-:W-:Y:S05]  /*4840*/  @!P0 BRA `(.L_x_43) ;  /* 0x0000000000048947 */ /* 0x000fea0003800000 */
[----:B------:R-:W-:Y:S01]  /*4850*/  BPT.TRAP 0x1 ;  /* 0x000000040000795c */ /* 0x000fe20000300000 */
.L_x_43:
[----:B------:R-:W-:Y:S02]  /*4860*/  UIADD3 UR10, UR10, UR37, URZ ;  /* 0x000000250a0a7290 */ /* 0x000fe4000fffe03f */
[----:B------:R-:W-:Y:S02]  /*4870*/  UISETP.GT.U32.AND UP0, UPT, UR53, 0x1, UPT ;  /* 0x000000013500788c */ /* 0x000fe4000bf04070 */
[----:B------:R-:W-:-:S04]  /*4880*/  USHF.L.U32 UR10, UR10, 0x3, URZ ;  /* 0x000000030a0a7899 */ /* 0x000fc8000800063f */
[----:B------:R-:W-:Y:S01]  /*4890*/  ULOP3.LUT UR10, UR10, 0x8, URZ, 0xc0, !UPT ;  /* 0x000000080a0a7892 */ /* 0x000fe2000f8ec03f */
[----:B------:R-:W-:-:S03]  /*48a0*/  PLOP3.LUT P0, PT, PT, PT, UP0, 0x80, 0x0 ;  /* 0x000000000000781c */ /* 0x000fc60003f0f008 */
[----:B------:R-:W-:-:S04]  /*48b0*/  UIADD3 UR10, UR47, 0x38490, UR10 ;  /* 0x000384902f0a7890 */ /* 0x000fc8000fffe00a */
[----:B------:R-:W-:-:S09]  /*48c0*/  UPRMT UR10, URZ, 0x654, UR10 ;  /* 0x000006543f0a7896 */ /* 0x000fd2000800000a */
[----:B------:R-:W-:Y:S01]  /*48d0*/  SYNCS.ARRIVE.TRANS64.RED.A1T0 RZ, [UR10], RZ ;  /* 0x000000ffffff79a7 */ /* 0x000fe2000810040a */
[----:B------:R-:W-:Y:S05]  /*48e0*/  @P0 BRA `(.L_x_42) ;  /* 0x0000000000040947 */ /* 0x000fea0003800000 */
[----:B------:R-:W-:Y:S01]  /*48f0*/  BPT.TRAP 0x1 ;  /* 0x000000040000795c */ /* 0x000fe20000300000 */
.L_x_42:
[----:B------:R-:W-:Y:S01]  /*4900*/  R2UR UR45, R16 ;  /* 0x00000000102d72ca */ /* 0x000fe200000e0000 */
[----:B------:R-:W-:Y:S01]  /*4910*/  UIADD3 UR4, UR47, 0x30000, URZ ;  /* 0x000300002f047890 */ /* 0x000fe2000fffe03f */
[----:B------:R-:W-:Y:S02]  /*4920*/  R2UR UR46, R17 ;  /* 0x00000000112e72ca */ /* 0x000fe400000e0000 */
[----:B------:R-:W-:Y:S01]  /*4930*/  LOP3.LUT P0, RZ, R4, 0xff, RZ, 0xc0, !PT ;  /* 0x000000ff04ff7812 */ /* 0x000fe2000780c0ff */
[----:B------:R-:W-:-:S06]  /*4940*/  ULOP3.LUT UP0, URZ, UR4, 0x3ff, URZ, 0xc0, !UPT ;  /* 0x000003ff043f7892 */ /* 0x000fcc000f80c03f */
[----:B------:R-:W-:Y:S02]  /*4950*/  PLOP3.LUT P1, PT, PT, PT, UP0, 0x80, 0x0 ;  /* 0x000000000000781c */ /* 0x000fe40003f2f008 */
[----:B------:R-:W-:Y:S02]  /*4960*/  USHF.L.U32 UR45, UR45, 0x7, URZ ;  /* 0x000000072d2d7899 */ /* 0x000fe4000800063f */
[----:B------:R-:W-:Y:S02]  /*4970*/  USHF.L.U32 UR46, UR46, 0x8, URZ ;  /* 0x000000082e2e7899 */ /* 0x000fe4000800063f */
[----:B------:R-:W-:Y:S10]  /*4980*/  @!P0 BRA `(.L_x_44) ;  /* 0x00000000000c8947 */ /* 0x000ff40003800000 */
[----:B------:R-:W-:-:S04]  /*4990*/  DEPBAR {5,4,3,2,1,0} ;  /* 0x0000003f0000791a */ /* 0x000fc80000000000 */
[----:B------:R3:W-:Y:S02]  /*49a0*/  UTMACCTL.IV [UR60] ;  /* 0x000000003c0079b9 */ /* 0x0007e40008000000 */
[----:B---3--:R-:W-:Y:S01]  /*49b0*/  NOP ;  /* 0x0000000000007918 */ /* 0x008fe20000000000 */
.L_x_44:
[----:B------:R-:W-:Y:S05]  /*49c0*/  @!P1 BRA `(.L_x_45) ;  /* 0x00000000007c9947 */ /* 0x000fea0003800000 */
[----:B------:R-:W-:Y:S01]  /*49d0*/  MOV R2, 0x0 ;  /* 0x0000000000027802 */ /* 0x000fe20000000f00 */
[----:B------:R-:W-:Y:S01]  /*49e0*/  ULDC.64 UR4, c[0x4][0x68] ;  /* 0x01001a0000047ab9 */ /* 0x000fe20000000a00 */
[----:B------:R-:W-:Y:S01]  /*49f0*/  ULDC.64 UR6, c[0x4][0x8] ;  /* 0x0100020000067ab9 */ /* 0x000fe20000000a00 */
[----:B------:R-:W-:Y:S01]  /*4a00*/  IMAD.U32 R4, RZ, RZ, UR4 ;  /* 0x00000004ff047e24 */ /* 0x000fe2000f8e00ff */
[----:B------:R3:W4:Y:S01]  /*4a10*/  LDC.64 R14, c[0x4][R2] ;  /* 0x01000000020e7b82 */ /* 0x0007220000000a00 */
[----:B------:R-:W-:Y:S01]  /*4a20*/  IMAD.U32 R5, RZ, RZ, UR5 ;  /* 0x00000005ff057e24 */ /* 0x000fe2000f8e00ff */
[----:B------:R-:W-:Y:S01]  /*4a30*/  ULDC.64 UR4, c[0x4][0x70] ;  /* 0x01001c0000047ab9 */ /* 0x000fe20000000a00 */
[----:B------:R-:W-:Y:S01]  /*4a40*/  IMAD.U32 R10, RZ, RZ, UR6 ;  /* 0x00000006ff0a7e24 */ /* 0x000fe2000f8e00ff */
[----:B------:R-:W-:Y:S01]  /*4a50*/  MOV R7, UR5 ;  /* 0x0000000500077c02 */ /* 0x000fe20008000f00 */
[----:B--2---:R-:W-:Y:S02]  /*4a60*/  IMAD.U32 R6, RZ, RZ, UR4 ;  /* 0x00000004ff067e24 */ /* 0x004fe4000f8e00ff */
[----:B------:R-:W-:-:S02]  /*4a70*/  IMAD.U32 R11, RZ, RZ, UR7 ;  /* 0x00000007ff0b7e24 */ /* 0x000fc4000f8e00ff */
[----:B------:R-:W-:Y:S02]  /*4a80*/  IMAD.MOV.U32 R8, RZ, RZ, 0x70 ;  /* 0x00000070ff087424 */ /* 0x000fe400078e00ff */
[----:B------:R-:W-:Y:S02]  /*4a90*/  IMAD.MOV.U32 R12, RZ, RZ, 0x1 ;  /* 0x00000001ff0c7424 */ /* 0x000fe400078e00ff */
[----:B---3--:R-:W-:-:S07]  /*4aa0*/  IMAD.MOV.U32 R13, RZ, RZ, RZ ;  /* 0x000000ffff0d7224 */ /* 0x008fce00078e00ff */
[----:B------:R-:W-:-:S07]  /*4ab0*/  LEPC R20, `(.L_x_46) ;  /* 0x000000001014794e */ /* 0x000fce0000000000 */
[----:B-1--4-:R-:W-:Y:S05]  /*4ac0*/  CALL.ABS.NOINC R14 ;  /* 0x000000000e007343 */ /* 0x012fea0003c00000 */
.L_x_46:
[----:B------:R-:W1:Y:S01]  /*4ad0*/  LDC.64 R2, c[0x4][R2] ;  /* 0x0100000002027b82 */ /* 0x000e620000000a00 */
[----:B------:R-:W-:Y:S01]  /*4ae0*/  ULDC.64 UR4, c[0x4][0x68] ;  /* 0x01001a0000047ab9 */ /* 0x000fe20000000a00 */
[----:B------:R-:W-:Y:S01]  /*4af0*/  ULDC.64 UR6, c[0x4][0x8] ;  /* 0x0100020000067ab9 */ /* 0x000fe20000000a00 */
[----:B------:R-:W-:Y:S01]  /*4b00*/  IMAD.U32 R4, RZ, RZ, UR4 ;  /* 0x00000004ff047e24 */ /* 0x000fe2000f8e00ff */
[----:B------:R-:W-:Y:S01]  /*4b10*/  MOV R10, UR6 ;  /* 0x00000006000a7c02 */ /* 0x000fe20008000f00 */
[----:B------:R-:W-:Y:S01]  /*4b20*/  IMAD.U32 R5, RZ, RZ, UR5 ;  /* 0x00000005ff057e24 */ /* 0x000fe2000f8e00ff */
[----:B------:R-:W-:Y:S01]  /*4b30*/  ULDC.64 UR4, c[0x4][0x70] ;  /* 0x01001c0000047ab9 */ /* 0x000fe20000000a00 */
[----:B------:R-:W-:Y:S02]  /*4b40*/  IMAD.U32 R11, RZ, RZ, UR7 ;  /* 0x00000007ff0b7e24 */ /* 0x000fe4000f8e00ff */
[----:B------:R-:W-:Y:S02]  /*4b50*/  IMAD.U32 R6, RZ, RZ, UR4 ;  /* 0x00000004ff067e24 */ /* 0x000fe4000f8e00ff */
[----:B------:R-:W-:-:S02]  /*4b60*/  IMAD.U32 R7, RZ, RZ, UR5 ;  /* 0x00000005ff077e24 */ /* 0x000fc4000f8e00ff */
[----:B------:R-:W-:Y:S02]  /*4b70*/  IMAD.MOV.U32 R8, RZ, RZ, 0x70 ;  /* 0x00000070ff087424 */ /* 0x000fe400078e00ff */
[----:B------:R-:W-:Y:S02]  /*4b80*/  IMAD.MOV.U32 R12, RZ, RZ, 0x1 ;  /* 0x00000001ff0c7424 */ /* 0x000fe400078e00ff */
[----:B------:R-:W-:-:S07]  /*4b90*/  IMAD.MOV.U32 R13, RZ, RZ, RZ ;  /* 0x000000ffff0d7224 */ /* 0x000fce00078e00ff */
[----:B------:R-:W-:-:S07]  /*4ba0*/  LEPC R20, `(.L_x_45) ;  /* 0x000000001014794e */ /* 0x000fce0000000000 */
[----:B-1----:R-:W-:Y:S05]  /*4bb0*/  CALL.ABS.NOINC R2 ;  /* 0x0000000002007343 */ /* 0x002fea0003c00000 */
.L_x_45:
[----:B------:R-:W-:Y:S02]  /*4bc0*/  ULDC.64 UR4, c[0x0][0x590] ;  /* 0x0001640000047ab9 */ /* 0x000fe40000000a00 */
[----:B------:R-:W-:-:S04]  /*4bd0*/  ISETP.NE.U32.AND P0, PT, RZ, UR4, PT ;  /* 0x00000004ff007c0c */ /* 0x000fc8000bf05070 */
[----:B------:R-:W-:-:S13]  /*4be0*/  ISETP.NE.AND.EX P0, PT, RZ, UR5, PT, P0 ;  /* 0x00000005ff007c0c */ /* 0x000fda000bf05300 */
[----:B------:R-:W-:Y:S05]  /*4bf0*/  @!P0 BRA `(.L_x_47) ;  /* 0x0000000000148947 */ /* 0x000fea0003800000 */
[----:B------:R-:W-:-:S04]  /*4c00*/  LEA R2, P0, R18, UR4, 0x3 ;  /* 0x0000000412027c11 */ /* 0x000fc8000f8018ff */
[----:B-12---:R-:W-:-:S06]  /*4c10*/  LEA.HI.X R3, R18, UR5, R19, 0x3, P0 ;  /* 0x0000000512037c11 */ /* 0x006fcc00080f1c13 */
[----:B------:R-:W2:Y:S04]  /*4c20*/  LDG.E.64 R2, desc[UR58][R2.64] ;  /* 0x0000003a02027981 */ /* 0x000ea8000c1e1b00 */
[----:B--2---:R1:W5:Y:S01]  /*4c30*/  LD.E R0, desc[UR58][R2.64] ;  /* 0x0000003a02007980 */ /* 0x004362000c101900 */
[----:B------:R-:W-:Y:S05]  /*4c40*/  BRA `(.L_x_48) ;  /* 0x0000000000307947 */ /* 0x000fea0003800000 */
.L_x_47:
[----:B------:R-:W-:Y:S02]  /*4c50*/  ULDC.64 UR4, c[0x0][0x588] ;  /* 0x0001620000047ab9 */ /* 0x000fe40000000a00 */
[----:B------:R-:W-:-:S04]  /*4c60*/  ISETP.NE.U32.AND P0, PT, RZ, UR4, PT ;  /* 0x00000004ff007c0c */ /* 0x000fc8000bf05070 */
[----:B------:R-:W-:-:S13]  /*4c70*/  ISETP.NE.AND.EX P0, PT, RZ, UR5, PT, P0 ;  /* 0x00000005ff007c0c */ /* 0x000fda000bf05300 */
[----:B------:R-:W-:Y:S05]  /*4c80*/  @!P0 BRA `(.L_x_49) ;  /* 0x0000000000188947 */ /* 0x000fea0003800000 */
[----:B-12---:R-:W1:Y:S01]  /*4c90*/  LDC.64 R2, c[0x0][0x588] ;  /* 0x00016200ff027b82 */ /* 0x006e620000000a00 */
[----:B------:R-:W-:Y:S02]  /*4ca0*/  ULDC UR4, c[0x0][0x598] ;  /* 0x0001660000047ab9 */ /* 0x000fe40000000800 */
[----:B------:R-:W-:-:S04]  /*4cb0*/  IMAD R5, R18, UR4, RZ ;  /* 0x0000000412057c24 */ /* 0x000fc8000f8e02ff */
[----:B-1----:R-:W-:-:S05]  /*4cc0*/  IMAD.WIDE R2, R5, 0x4, R2 ;  /* 0x0000000405027825 */ /* 0x002fca00078e0202 */
[----:B------:R2:W5:Y:S01]  /*4cd0*/  LDG.E R0, desc[UR58][R2.64] ;  /* 0x0000003a02007981 */ /* 0x000562000c1e1900 */
[----:B------:R-:W-:Y:S05]  /*4ce0*/  BRA `(.L_x_48) ;  /* 0x0000000000087947 */ /* 0x000fea0003800000 */
.L_x_49:
[----:B------:R-:W-:Y:S02]  /*4cf0*/  ULDC UR4, c[0x0][0x580] ;  /* 0x0001600000047ab9 */ /* 0x000fe40000000800 */
[----:B------:R-:W-:-:S07]  /*4d00*/  IMAD.U32 R0, RZ, RZ, UR4 ;  /* 0x00000004ff007e24 */ /* 0x000fce000f8e00ff */
.L_x_48:
[----:B------:R-:W-:Y:S02]  /*4d10*/  ULDC.64 UR4, c[0x0][0x5b8] ;  /* 0x00016e0000047ab9 */ /* 0x000fe40000000a00 */
[----:B------:R-:W-:-:S04]  /*4d20*/  ISETP.NE.U32.AND P0, PT, RZ, UR4, PT ;  /* 0x00000004ff007c0c */ /* 0x000fc8000bf05070 */
[----:B------:R-:W-:-:S13]  /*4d30*/  ISETP.NE.AND.EX P0, PT, RZ, UR5, PT, P0 ;  /* 0x00000005ff007c0c */ /* 0x000fda000bf05300 */
[----:B------:R-:W-:Y:S05]  /*4d40*/  @!P0 BRA `(.L_x_50) ;  /* 0x0000000000148947 */ /* 0x000fea0003800000 */
[----:B------:R-:W-:-:S04]  /*4d50*/  LEA R4, P0, R18, UR4, 0x3 ;  /* 0x0000000412047c11 */ /* 0x000fc8000f8018ff */
[----:B------:R-:W-:-:S05]  /*4d60*/  LEA.HI.X R5, R18, UR5, R19, 0x3, P0 ;  /* 0x0000000512057c11 */ /* 0x000fca00080f1c13 */
[----:B-12---:R-:W2:Y:S04]  /*4d70*/  LDG.E.64 R2, desc[UR58][R4.64] ;  /* 0x0000003a04027981 */ /* 0x006ea8000c1e1b00 */
[----:B--2---:R2:W5:Y:S01]  /*4d80*/  LD.E R2, desc[UR58][R2.64] ;  /* 0x0000003a02027980 */ /* 0x004562000c101900 */
[----:B------:R-:W-:Y:S05]  /*4d90*/  BRA `(.L_x_51) ;  /* 0x0000000000307947 */ /* 0x000fea0003800000 */
.L_x_50:
[----:B------:R-:W-:Y:S02]  /*4da0*/  ULDC.64 UR4, c[0x0][0x5b0] ;  /* 0x00016c0000047ab9 */ /* 0x000fe40000000a00 */
[----:B------:R-:W-:-:S04]  /*4db0*/  ISETP.NE.U32.AND P0, PT, RZ, UR4, PT ;  /* 0x00000004ff007c0c */ /* 0x000fc8000bf05070 */
[----:B------:R-:W-:-:S13]  /*4dc0*/  ISETP.NE.AND.EX P0, PT, RZ, UR5, PT, P0 ;  /* 0x00000005ff007c0c */ /* 0x000fda000bf05300 */
[----:B------:R-:W-:Y:S05]  /*4dd0*/  @!P0 BRA `(.L_x_52) ;  /* 0x0000000000188947 */ /* 0x000fea0003800000 */
[----:B-12---:R-:W1:Y:S01]  /*4de0*/  LDC.64 R2, c[0x0][0x5b0] ;  /* 0x00016c00ff027b82 */ /* 0x006e620000000a00 */
[----:B------:R-:W-:Y:S02]  /*4df0*/  ULDC UR4, c[0x0][0x5c0] ;  /* 0x0001700000047ab9 */ /* 0x000fe40000000800 */
[----:B------:R-:W-:-:S04]  /*4e00*/  IMAD R5, R18, UR4, RZ ;  /* 0x0000000412057c24 */ /* 0x000fc8000f8e02ff */
[----:B-1----:R-:W-:-:S06]  /*4e10*/  IMAD.WIDE R2, R5, 0x4, R2 ;  /* 0x0000000405027825 */ /* 0x002fcc00078e0202 */
[----:B------:R1:W5:Y:S01]  /*4e20*/  LDG.E R2, desc[UR58][R2.64] ;  /* 0x0000003a02027981 */ /* 0x000362000c1e1900 */
[----:B------:R-:W-:Y:S05]  /*4e30*/  BRA `(.L_x_51) ;  /* 0x0000000000087947 */ /* 0x000fea0003800000 */
.L_x_52:
[----:B------:R-:W-:Y:S02]  /*4e40*/  ULDC UR4, c[0x0][0x5a8] ;  /* 0x00016a0000047ab9 */ /* 0x000fe40000000800 */
[----:B-12---:R-:W-:-:S07]  /*4e50*/  IMAD.U32 R2, RZ, RZ, UR4 ;  /* 0x00000004ff027e24 */ /* 0x006fce000f8e00ff */
.L_x_51:
[----:B------:R-:W-:Y:S01]  /*4e60*/  ISETP.GT.U32.AND P0, PT, R152, 0x3e, PT ;  /* 0x0000003e9800780c */ /* 0x000fe20003f04070 */
[----:B------:R-:W-:Y:S01]  /*4e70*/  BSSY B0, `(.L_x_53) ;  /* 0x0000007000007945 */ /* 0x000fe20003800000 */
[----:B------:R-:W-:-:S11]  /*4e80*/  PRMT R8, RZ, 0x7610, R8 ;  /* 0x00007610ff087816 */ /* 0x000fd60000000008 */
[----:B------:R-:W-:Y:S05]  /*4e90*/  @P0 BRA `(.L_x_54) ;  /* 0x0000000000100947 */ /* 0x000fea0003800000 */
[----:B------:R-:W-:-:S03]  /*4ea0*/  UMOV UR4, 0xffffffff ;  /* 0xffffffff00047882 */ /* 0x000fc60000000000 */
[----:B------:R-:W-:Y:S05]  /*4eb0*/  BRA.DIV UR4, `(.L_x_55) ;  /* 0x0000009604e87947 */ /* 0x000fea000b800000 */
[----:B------:R-:W-:-:S13]  /*4ec0*/  ELECT P6, URZ, PT ;  /* 0x00000000003f782f */ /* 0x000fda00038c0000 */
.L_x_263:
[----:B------:R-:W-:-:S07]  /*4ed0*/  SEL R8, RZ, 0x1, !P6 ;  /* 0x00000001ff087807 */ /* 0x000fce0007000000 */
.L_x_54:
[----:B------:R-:W-:Y:S05]  /*4ee0*/  BSYNC B0 ;  /* 0x0000000000007941 */ /* 0x000fea0003800000 */
.L_x_53:
[----:B-12---:R-:W-:-:S05]  /*4ef0*/  IMAD.U32 R3, RZ, RZ, UR48 ;  /* 0x00000030ff037e24 */ /* 0x006fca000f8e00ff */
[----:B------:R-:W-:-:S13]  /*4f00*/  ISETP.NE.AND P1, PT, R3, 0x3, PT ;  /* 0x000000030300780c */ /* 0x000fda0003f25270 */
[----:B------:R-:W-:Y:S05]  /*4f10*/  @!P1 BRA `(.L_x_56) ;  /* 0x0000000000049947 */ /* 0x000fea0003800000 */
[----:B------:R-:W-:Y:S01]  /*4f20*/  BPT.TRAP 0x1 ;  /* 0x000000040000795c */ /* 0x000fe20000300000 */
.L_x_56:
[----:B------:R-:W-:Y:S01]  /*4f30*/  SHF.L.U32 R3, RZ, 0x1f, RZ ;  /* 0x0000001fff037819 */ /* 0x000fe200000006ff */
[----:B------:R-:W-:Y:S01]  /*4f40*/  IMAD.MOV.U32 R4, RZ, RZ, RZ ;  /* 0x000000ffff047224 */ /* 0x000fe200078e00ff */
[----:B-----5:R-:W-:Y:S02]  /*4f50*/  FSETP.NEU.AND P0, PT, R0, RZ, PT ;  /* 0x000000ff0000720b */ /* 0x020fe40003f0d000 */
[----:B------:R-:W1:Y:S11]  /*4f60*/  SYNCS.PHASECHK.TRANS64.TRYWAIT P2, [UR47+0x384a0], R3 ;  /* 0x0384a003ff0075a7 */ /* 0x000e76000804016f */
[----:B------:R-:W-:Y:S01]  /*4f70*/  @P0 LEA R12, R23, UR47, 0x1 ;  /* 0x0000002f170c0c11 */ /* 0x000fe2000f8e08ff */
[----:B-1----:R-:W-:Y:S06]  /*4f80*/  @!P2 BRA `(.L_x_57) ;  /* 0x0000009400cca947 */ /* 0x002fec0003800000 */
.L_x_264:
[----:B------:R-:W-:Y:S05]  /*4f90*/  @P0 WARPSYNC.ALL ;  /* 0x0000000000000948 */ /* 0x000fea0003800000 */
[----:B-1----:R-:W1:Y:S01]  /*4fa0*/  @P0 LDSM.16.MT88.4 R4, [R12+0x30000] ;  /* 0x030000000c04083b */ /* 0x002e620000004200 */
[----:B------:R-:W-:Y:S01]  /*4fb0*/  PRMT R8, R8, 0x9910, RZ ;  /* 0x0000991008087816 */ /* 0x000fe200000000ff */
[----:B------:R-:W-:Y:S01]  /*4fc0*/  BSSY B0, `(.L_x_58) ;  /* 0x000000d000007945 */ /* 0x000fe20003800000 */
[-C--:B------:R-:W-:Y:S01]  /*4fd0*/  FMUL R24, R24, R2.reuse ;  /* 0x0000000218187220 */ /* 0x080fe20000400000 */
[-C--:B------:R-:W-:Y:S01]  /*4fe0*/  FMUL R14, R25, R2.reuse ;  /* 0x00000002190e7220 */ /* 0x080fe20000400000 */
[----:B------:R-:W-:Y:S01]  /*4ff0*/  ISETP.NE.AND P2, PT, R8, RZ, PT ;  /* 0x000000ff0800720c */ /* 0x000fe20003f45270 */
[----:B------:R-:W-:Y:S01]  /*5000*/  FMUL R26, R26, R2 ;  /* 0x000000021a1a7220 */ /* 0x000fe20000400000 */
[----:B------:R2:W3:Y:S01]  /*5010*/  @P0 LDSM.16.MT88.4 R8, [R12+0x30800] ;  /* 0x030800000c08083b */ /* 0x0004e20000004200 */
[----:B-1----:R-:W-:-:S02]  /*5020*/  HADD2.F32 R13, -RZ, R4.H0_H0 ;  /* 0x20000004ff0d7230 */ /* 0x002fc40000004100 */
[----:B------:R-:W-:Y:S01]  /*5030*/  HADD2.F32 R15, -RZ, R4.H1_H1 ;  /* 0x30000004ff0f7230 */ /* 0x000fe20000004100 */
[----:B--2---:R-:W-:Y:S07]  /*5040*/  @P0 BRA `(.L_x_59) ;  /* 0x0000000000100947 */ /* 0x004fee0003800000 */
[----:B------:R-:W-:Y:S01]  /*5050*/  IMAD.MOV.U32 R5, RZ, RZ, RZ ;  /* 0x000000ffff057224 */ /* 0x000fe200078e00ff */
[----:B------:R-:W-:Y:S02]  /*5060*/  CS2R R6, SRZ ;  /* 0x0000000000067805 */ /* 0x000fe4000001ff00 */
[----:B---3--:R-:W-:Y:S02]  /*5070*/  CS2R R8, SRZ ;  /* 0x0000000000087805 */ /* 0x008fe4000001ff00 */
[----:B------:R-:W-:-:S07]  /*5080*/  CS2R R10, SRZ ;  /* 0x00000000000a7805 */ /* 0x000fce000001ff00 */
.L_x_59:
[----:B------:R-:W-:Y:S05]  /*5090*/  BSYNC B0 ;  /* 0x0000000000007941 */ /* 0x000fea0003800000 */
.L_x_58:
[--C-:B------:R-:W-:Y:S02]  /*50a0*/  HADD2.F32 R19, -RZ, R5.reuse.H1_H1 ;  /* 0x30000005ff137230 */ /* 0x100fe40000004100 */
[----:B------:R-:W-:Y:S01]  /*50b0*/  FMUL R12, R27, R2 ;  /* 0x000000021b0c7220 */ /* 0x000fe20000400000 */
[----:B------:R-:W-:Y:S02]  /*50c0*/  HADD2.F32 R17, -RZ, R5.H0_H0 ;  /* 0x20000005ff117230 */ /* 0x000fe40000004100 */
[-C--:B------:R-:W-:Y:S01]  /*50d0*/  FFMA R24, R13, R0.reuse, R24 ;  /* 0x000000000d187223 */ /* 0x080fe20000000018 */
[-C--:B------:R-:W-:Y:S01]  /*50e0*/  FFMA R21, R15, R0.reuse, R14 ;  /* 0x000000000f157223 */ /* 0x080fe2000000000e */
[-C--:B------:R-:W-:Y:S01]  /*50f0*/  FFMA R25, R19, R0.reuse, R12 ;  /* 0x0000000013197223 */ /* 0x080fe2000000000c */
[--C-:B------:R-:W-:Y:S02]  /*5100*/  HADD2.F32 R13, -RZ, R6.reuse.H0_H0 ;  /* 0x20000006ff0d7230 */ /* 0x100fe40000004100 */
[----:B------:R-:W-:Y:S01]  /*5110*/  FFMA R26, R17, R0, R26 ;  /* 0x00000000111a7223 */ /* 0x000fe2000000001a */
[----:B------:R-:W-:-:S02]  /*5120*/  HADD2.F32 R15, -RZ, R6.H1_H1 ;  /* 0x30000006ff0f7230 */ /* 0x000fc40000004100 */
[-C--:B------:R-:W-:Y:S01]  /*5130*/  FMUL R28, R28, R2.reuse ;  /* 0x000000021c1c7220 */ /* 0x080fe20000400000 */
[-C--:B------:R-:W-:Y:S01]  /*5140*/  FMUL R12, R29, R2.reuse ;  /* 0x000000021d0c7220 */ /* 0x080fe20000400000 */
[--C-:B------:R-:W-:Y:S02]  /*5150*/  HADD2.F32 R17, -RZ, R7.reuse.H0_H0 ;  /* 0x20000007ff117230 */ /* 0x100fe40000004100 */
[-C--:B------:R-:W-:Y:S01]  /*5160*/  FMUL R30, R30, R2.reuse ;  /* 0x000000021e1e7220 */ /* 0x080fe20000400000 */
[----:B------:R-:W-:Y:S02]  /*5170*/  HADD2.F32 R19, -RZ, R7.H1_H1 ;  /* 0x30000007ff137230 */ /* 0x000fe40000004100 */
[----:B------:R-:W-:Y:S01]  /*5180*/  FMUL R14, R31, R2 ;  /* 0x000000021f0e7220 */ /* 0x000fe20000400000 */
[-C--:B------:R-:W-:Y:S01]  /*5190*/  FFMA R28, R13, R0.reuse, R28 ;  /* 0x000000000d1c7223 */ /* 0x080fe2000000001c */
[----:B------:R-:W-:Y:S01]  /*51a0*/  FFMA R27, R15, R0, R12 ;  /* 0x000000000f1b7223 */ /* 0x000fe2000000000c */
[----:B---3--:R-:W-:-:S02]  /*51b0*/  HADD2.F32 R13, -RZ, R8.H0_H0 ;  /* 0x20000008ff0d7230 */ /* 0x008fc40000004100 */
[-C--:B------:R-:W-:Y:S01]  /*51c0*/  FFMA R30, R17, R0.reuse, R30 ;  /* 0x00000000111e7223 */ /* 0x080fe2000000001e */
[----:B------:R-:W-:Y:S02]  /*51d0*/  HADD2.F32 R15, -RZ, R8.H1_H1 ;  /* 0x30000008ff0f7230 */ /* 0x000fe40000004100 */
[----:B------:R-:W-:Y:S01]  /*51e0*/  FFMA R29, R19, R0, R14 ;  /* 0x00000000131d7223 */ /* 0x000fe2000000000e */
        /* <DEDUP_REMOVED lines=8> */
[----:B------:R-:W-:-:S02]  /*5270*/  HADD2.F32 R13, -RZ, R10.H0_H0 ;  /* 0x2000000aff0d7230 */ /* 0x000fc40000004100 */
        /* <DEDUP_REMOVED lines=10> */
[-C--:B------:R-:W-:Y:S01]  /*5320*/  FFMA R12, R15, R0.reuse, R12 ;  /* 0x000000000f0c7223 */ /* 0x080fe2000000000c */
[-C--:B------:R-:W-:Y:S01]  /*5330*/  FFMA R17, R17, R0.reuse, R38 ;  /* 0x0000000011117223 */ /* 0x080fe20000000026 */
[----:B------:R-:W-:Y:S01]  /*5340*/  FFMA R14, R19, R0, R14 ;  /* 0x00000000130e7223 */ /* 0x000fe2000000000e */
[----:B------:R-:W-:Y:S01]  /*5350*/  F2FP.F16.F32.PACK_AB R25, R25, R26 ;  /* 0x0000001a1919723e */ /* 0x000fe200000000ff */
[----:B------:R-:W-:Y:S05]  /*5360*/  WARPSYNC.ALL ;  /* 0x0000000000007948 */ /* 0x000fea0003800000 */
[----:B------:R-:W-:Y:S01]  /*5370*/  F2FP.F16.F32.PACK_AB R33, R33, R34 ;  /* 0x000000222121723e */ /* 0x000fe200000000ff */
[----:B------:R-:W-:Y:S01]  /*5380*/  BSSY B0, `(.L_x_60) ;  /* 0x000001a000007945 */ /* 0x000fe20003800000 */
[----:B------:R-:W-:-:S02]  /*5390*/  F2FP.F16.F32.PACK_AB R26, R27, R28 ;  /* 0x0000001c1b1a723e */ /* 0x000fc400000000ff */
[----:B------:R-:W-:Y:S02]  /*53a0*/  F2FP.F16.F32.PACK_AB R34, R12, R13 ;  /* 0x0000000d0c22723e */ /* 0x000fe400000000ff */
[----:B------:R-:W-:Y:S02]  /*53b0*/  F2FP.F16.F32.PACK_AB R24, R21, R24 ;  /* 0x000000181518723e */ /* 0x000fe400000000ff */
[----:B------:R-:W-:Y:S02]  /*53c0*/  F2FP.F16.F32.PACK_AB R27, R29, R30 ;  /* 0x0000001e1d1b723e */ /* 0x000fe400000000ff */
[----:B------:R-:W-:Y:S02]  /*53d0*/  LEA R12, R23, UR47, 0x1 ;  /* 0x0000002f170c7c11 */ /* 0x000fe4000f8e08ff */
[----:B------:R-:W-:Y:S02]  /*53e0*/  F2FP.F16.F32.PACK_AB R32, R31, R32 ;  /* 0x000000201f20723e */ /* 0x000fe400000000ff */
[----:B------:R-:W-:Y:S01]  /*53f0*/  F2FP.F16.F32.PACK_AB R35, R14, R17 ;  /* 0x000000110e23723e */ /* 0x000fe200000000ff */
[----:B------:R1:W-:Y:S04]  /*5400*/  STSM.16.MT88.4 [R12+0x30000], R24 ;  /* 0x030000180c007844 */ /* 0x0003e80000004200 */
[----:B------:R1:W-:Y:S01]  /*5410*/  STSM.16.MT88.4 [R12+0x30800], R32 ;  /* 0x030800200c007844 */ /* 0x0003e20000004200 */
[----:B------:R-:W-:Y:S01]  /*5420*/  @!PT LDS RZ, [RZ] ;  /* 0x00000000fffff984 */ /* 0x000fe20000000800 */
[----:B------:R-:W-:Y:S01]  /*5430*/  @!PT LDS RZ, [RZ] ;  /* 0x00000000fffff984 */ /* 0x000fe20000000800 */
[----:B------:R-:W-:Y:S01]  /*5440*/  @!PT LDS RZ, [RZ] ;  /* 0x00000000fffff984 */ /* 0x000fe20000000800 */
[----:B------:R-:W-:Y:S01]  /*5450*/  @!PT LDS RZ, [RZ] ;  /* 0x00000000fffff984 */ /* 0x000fe20000000800 */
[----:B------:R2:W-:Y:S06]  /*5460*/  MEMBAR.ALL.CTA ;  /* 0x0000000000007992 */ /* 0x0005ec0000008000 */
[----:B--2---:R-:W2:Y:S02]  /*5470*/  FENCE.VIEW.ASYNC.S ;  /* 0x00000000000073c6 */ /* 0x004ea40000000000 */
[----:B--2---:R-:W-:Y:S06]  /*5480*/  BAR.SYNC.DEFER_BLOCKING 0x1, 0x100 ;  /* 0x0044000000007b1d */ /* 0x004fec0000010000 */
[----:B------:R-:W-:Y:S05]  /*5490*/  @!P2 BRA `(.L_x_61) ;  /* 0x000000000020a947 */ /* 0x000fea0003800000 */
[----:B------:R-:W-:Y:S02]  /*54a0*/  UIADD3 UR44, UR47, 0x30000, URZ ;  /* 0x000300002f2c7890 */ /* 0x000fe4000fffe03f */
[----:B------:R-:W-:Y:S02]  /*54b0*/  UIADD3 UR5, UR45, 0x40, URZ ;  /* 0x000000402d057890 */ /* 0x000fe4000fffe03f */
[----:B------:R-:W-:Y:S01]  /*54c0*/  UIADD3 UR4, UR47, 0x31000, URZ ;  /* 0x000310002f047890 */ /* 0x000fe2000fffe03f */
[----:B------:R-:W-:-:S04]  /*54d0*/  UMOV UR6, UR46 ;  /* 0x0000002e00067c82 */ /* 0x000fc80008000000 */
[----:B------:R2:W-:Y:S04]  /*54e0*/  UTMASTG.2D [UR44], [UR60] ;  /* 0x0000002c3c0073b5 */ /* 0x0005e80008008000 */
[----:B------:R2:W-:Y:S01]  /*54f0*/  UTMASTG.2D [UR4], [UR60] ;  /* 0x000000043c0073b5 */ /* 0x0005e20008008000 */
[----:B------:R0:W-:Y:S01]  /*5500*/  UTMACMDFLUSH ;  /* 0x00000000000079b7 */ /* 0x0001e20000000000 */
[----:B--2---:R-:W-:-:S04]  /*5510*/  DEPBAR.LE SB0, 0x1 ;  /* 0x000080400000791a */ /* 0x004fc80000000000 */
.L_x_61:
[----:B------:R-:W-:Y:S05]  /*5520*/  BSYNC B0 ;  /* 0x0000000000007941 */ /* 0x000fea0003800000 */
.L_x_60:
[----:B------:R-:W-:Y:S01]  /*5530*/  BAR.SYNC.DEFER_BLOCKING 0x1, 0x100 ;  /* 0x0044000000007b1d */ /* 0x000fe20000010000 */
[----:B------:R-:W-:-:S13]  /*5540*/  ISETP.NE.AND P3, PT, RZ, UR36, PT ;  /* 0x00000024ff007c0c */ /* 0x000fda000bf65270 */
[----:B------:R-:W-:Y:S05]  /*5550*/  @!P3 BRA `(.L_x_62) ;  /* 0x000000000024b947 */ /* 0x000fea0003800000 */
[----:B------:R-:W-:Y:S05]  /*5560*/  @!P1 BRA `(.L_x_63) ;  /* 0x0000000000049947 */ /* 0x000fea0003800000 */
[----:B------:R-:W-:Y:S01]  /*5570*/  BPT.TRAP 0x1 ;  /* 0x000000040000795c */ /* 0x000fe20000300000 */
.L_x_63:
[----:B------:R-:W-:Y:S02]  /*5580*/  ULEA UR4, UR56, UR47, 0x3 ;  /* 0x0000002f38047291 */ /* 0x000fe4000f8e183f */
[----:B------:R-:W-:Y:S02]  /*5590*/  UIADD3 UR56, UR56, 0x1, URZ ;  /* 0x0000000138387890 */ /* 0x000fe4000fffe03f */
[----:B------:R-:W-:Y:S02]  /*55a0*/  UIADD3 UR4, UR4, 0x384c0, URZ ;  /* 0x000384c004047890 */ /* 0x000fe4000fffe03f */
[----:B------:R-:W-:Y:S02]  /*55b0*/  UISETP.NE.AND UP0, UPT, UR56, 0x4, UPT ;  /* 0x000000043800788c */ /* 0x000fe4000bf05270 */
[----:B------:R-:W-:Y:S02]  /*55c0*/  UPRMT UR4, UR43, 0x654, UR4 ;  /* 0x000006542b047896 */ /* 0x000fe40008000004 */
[----:B------:R-:W-:-:S07]  /*55d0*/  USEL UR56, UR56, URZ, UP0 ;  /* 0x0000003f38387287 */ /* 0x000fce0008000000 */
[----:B------:R-:W-:Y:S05]  /*55e0*/  SYNCS.ARRIVE.TRANS64.RED.A1T0 RZ, [UR4], RZ ;  /* 0x000000ffffff79a7 */ /* 0x000fea0008100404 */
.L_x_62:
[----:B------:R-:W-:Y:S05]  /*55f0*/  @!P1 BRA `(.L_x_64) ;  /* 0x0000000000049947 */ /* 0x000fea0003800000 */
[----:B------:R-:W-:Y:S01]  /*5600*/  BPT.TRAP 0x1 ;  /* 0x000000040000795c */ /* 0x000fe20000300000 */
.L_x_64:
[----:B------:R-:W2:Y:S02]  /*5610*/  SYNCS.PHASECHK.TRANS64.TRYWAIT P3, [UR47+0x384a8], R3 ;  /* 0x0384a803ff0075a7 */ /* 0x000ea4000806016f */
[----:B--2---:R-:W-:Y:S05]  /*5620*/  @!P3 BRA `(.L_x_65) ;  /* 0x00000090003cb947 */ /* 0x004fea0003800000 */
.L_x_265:
[----:B------:R-:W-:Y:S05]  /*5630*/  @P0 WARPSYNC.ALL ;  /* 0x0000000000000948 */ /* 0x000fea0003800000 */
[----:B------:R-:W2:Y:S01]  /*5640*/  @P0 LDSM.16.MT88.4 R4, [R12+0x32000] ;  /* 0x032000000c04083b */ /* 0x000ea20000004200 */
[-C--:B------:R-:W-:Y:S01]  /*5650*/  FMUL R13, R40, R2.reuse ;  /* 0x00000002280d7220 */ /* 0x080fe20000400000 */
[-C--:B------:R-:W-:Y:S01]  /*5660*/  FMUL R41, R41, R2.reuse ;  /* 0x0000000229297220 */ /* 0x080fe20000400000 */
[-C--:B------:R-:W-:Y:S01]  /*5670*/  FMUL R15, R42, R2.reuse ;  /* 0x000000022a0f7220 */ /* 0x080fe20000400000 */
[----:B------:R-:W3:Y:S01]  /*5680*/  @P0 LDSM.16.MT88.4 R8, [R12+0x32800] ;  /* 0x032800000c08083b */ /* 0x000ee20000004200 */
[-C--:B------:R-:W-:Y:S01]  /*5690*/  FMUL R43, R43, R2.reuse ;  /* 0x000000022b2b7220 */ /* 0x080fe20000400000 */
[-C--:B------:R-:W-:Y:S01]  /*56a0*/  FMUL R17, R44, R2.reuse ;  /* 0x000000022c117220 */ /* 0x080fe20000400000 */
[-C--:B------:R-:W-:Y:S01]  /*56b0*/  FMUL R45, R45, R2.reuse ;  /* 0x000000022d2d7220 */ /* 0x080fe20000400000 */
[-C--:B------:R-:W-:Y:S01]  /*56c0*/  FMUL R19, R46, R2.reuse ;  /* 0x000000022e137220 */ /* 0x080fe20000400000 */
[-C--:B------:R-:W-:Y:S01]  /*56d0*/  FMUL R47, R47, R2.reuse ;  /* 0x000000022f2f7220 */ /* 0x080fe20000400000 */
[-C--:B------:R-:W-:Y:S01]  /*56e0*/  FMUL R21, R48, R2.reuse ;  /* 0x0000000230157220 */ /* 0x080fe20000400000 */
[-C--:B------:R-:W-:Y:S01]  /*56f0*/  FMUL R49, R49, R2.reuse ;  /* 0x0000000231317220 */ /* 0x080fe20000400000 */
[-C--:B-1----:R-:W-:Y:S01]  /*5700*/  FMUL R25, R50, R2.reuse ;  /* 0x0000000232197220 */ /* 0x082fe20000400000 */
[-C--:B------:R-:W-:Y:S01]  /*5710*/  FMUL R51, R51, R2.reuse ;  /* 0x0000000233337220 */ /* 0x080fe20000400000 */
[-C--:B------:R-:W-:Y:S01]  /*5720*/  FMUL R27, R52, R2.reuse ;  /* 0x00000002341b7220 */ /* 0x080fe20000400000 */
[-C--:B------:R-:W-:Y:S01]  /*5730*/  FMUL R53, R53, R2.reuse ;  /* 0x0000000235357220 */ /* 0x080fe20000400000 */
[-C--:B------:R-:W-:Y:S01]  /*5740*/  FMUL R29, R54, R2.reuse ;  /* 0x00000002361d7220 */ /* 0x080fe20000400000 */
[----:B------:R-:W-:Y:S01]  /*5750*/  FMUL R55, R55, R2 ;  /* 0x0000000237377220 */ /* 0x000fe20000400000 */
[----:B------:R-:W-:Y:S05]  /*5760*/  WARPSYNC.ALL ;  /* 0x0000000000007948 */ /* 0x000fea0003800000 */
[----:B------:R-:W-:Y:S01]  /*5770*/  BSSY B0, `(.L_x_66) ;  /* 0x000003d000007945 */ /* 0x000fe20003800000 */
[----:B--2---:R-:W-:-:S02]  /*5780*/  HADD2.F32 R14, -RZ, R4.H0_H0 ;  /* 0x20000004ff0e7230 */ /* 0x004fc40000004100 */
[----:B------:R-:W-:Y:S02]  /*5790*/  HADD2.F32 R16, -RZ, R4.H1_H1 ;  /* 0x30000004ff107230 */ /* 0x000fe40000004100 */
[--C-:B------:R-:W-:Y:S02]  /*57a0*/  HADD2.F32 R18, -RZ, R5.reuse.H0_H0 ;  /* 0x20000005ff127230 */ /* 0x100fe40000004100 */
[-C--:B------:R-:W-:Y:S01]  /*57b0*/  FFMA R13, R14, R0.reuse, R13 ;  /* 0x000000000e0d7223 */ /* 0x080fe2000000000d */
[----:B------:R-:W-:Y:S02]  /*57c0*/  HADD2.F32 R20, -RZ, R5.H1_H1 ;  /* 0x30000005ff147230 */ /* 0x000fe40000004100 */
[-C--:B------:R-:W-:Y:S01]  /*57d0*/  FFMA R14, R16, R0.reuse, R41 ;  /* 0x00000000100e7223 */ /* 0x080fe20000000029 */
[----:B------:R-:W-:Y:S02]  /*57e0*/  HADD2.F32 R24, -RZ, R7.H0_H0 ;  /* 0x20000007ff187230 */ /* 0x000fe40000004100 */
[----:B------:R-:W-:Y:S01]  /*57f0*/  FFMA R15, R18, R0, R15 ;  /* 0x00000000120f7223 */ /* 0x000fe2000000000f */
[----:B------:R-:W-:-:S02]  /*5800*/  HADD2.F32 R18, -RZ, R6.H0_H0 ;  /* 0x20000006ff127230 */ /* 0x000fc40000004100 */
[-C--:B------:R-:W-:Y:S01]  /*5810*/  FFMA R16, R20, R0.reuse, R43 ;  /* 0x0000000014107223 */ /* 0x080fe2000000002b */
[----:B------:R-:W-:Y:S02]  /*5820*/  HADD2.F32 R20, -RZ, R6.H1_H1 ;  /* 0x30000006ff147230 */ /* 0x000fe40000004100 */
[-C--:B------:R-:W-:Y:S01]  /*5830*/  FFMA R19, R24, R0.reuse, R19 ;  /* 0x0000000018137223 */ /* 0x080fe20000000013 */
[----:B------:R-:W-:Y:S02]  /*5840*/  HADD2.F32 R26, -RZ, R7.H1_H1 ;  /* 0x30000007ff1a7230 */ /* 0x000fe40000004100 */
[-C--:B------:R-:W-:Y:S01]  /*5850*/  FFMA R17, R18, R0.reuse, R17 ;  /* 0x0000000012117223 */ /* 0x080fe20000000011 */
[----:B---3--:R-:W-:Y:S02]  /*5860*/  HADD2.F32 R24, -RZ, R8.H0_H0 ;  /* 0x20000008ff187230 */ /* 0x008fe40000004100 */
[----:B------:R-:W-:Y:S01]  /*5870*/  FFMA R18, R20, R0, R45 ;  /* 0x0000000014127223 */ /* 0x000fe2000000002d */
[----:B------:R-:W-:-:S02]  /*5880*/  HADD2.F32 R28, -RZ, R9.H0_H0 ;  /* 0x20000009ff1c7230 */ /* 0x000fc40000004100 */
[-C--:B------:R-:W-:Y:S01]  /*5890*/  FFMA R20, R26, R0.reuse, R47 ;  /* 0x000000001a147223 */ /* 0x080fe2000000002f */
[----:B------:R-:W-:Y:S02]  /*58a0*/  HADD2.F32 R26, -RZ, R8.H1_H1 ;  /* 0x30000008ff1a7230 */ /* 0x000fe40000004100 */
        /* <DEDUP_REMOVED lines=11> */
[----:B------:R-:W-:Y:S01]  /*5960*/  F2FP.F16.F32.PACK_AB R25, R26, R25 ;  /* 0x000000191a19723e */ /* 0x000fe200000000ff */
[-C--:B------:R-:W-:Y:S01]  /*5970*/  FFMA R28, R30, R0.reuse, R53 ;  /* 0x000000001e1c7223 */ /* 0x080fe20000000035 */
[----:B------:R-:W-:Y:S01]  /*5980*/  F2FP.F16.F32.PACK_AB R32, R14, R13 ;  /* 0x0000000d0e20723e */ /* 0x000fe200000000ff */
[----:B------:R-:W-:Y:S01]  /*5990*/  FFMA R30, R34, R0, R55 ;  /* 0x00000000221e7223 */ /* 0x000fe20000000037 */
[----:B------:R-:W-:-:S02]  /*59a0*/  F2FP.F16.F32.PACK_AB R33, R16, R15 ;  /* 0x0000000f1021723e */ /* 0x000fc400000000ff */
[----:B------:R-:W-:Y:S02]  /*59b0*/  F2FP.F16.F32.PACK_AB R34, R18, R17 ;  /* 0x000000111222723e */ /* 0x000fe400000000ff */
[----:B------:R-:W-:Y:S02]  /*59c0*/  F2FP.F16.F32.PACK_AB R35, R20, R19 ;  /* 0x000000131423723e */ /* 0x000fe400000000ff */
[----:B------:R-:W-:Y:S02]  /*59d0*/  F2FP.F16.F32.PACK_AB R26, R28, R27 ;  /* 0x0000001b1c1a723e */ /* 0x000fe400000000ff */
[----:B------:R-:W-:Y:S01]  /*59e0*/  F2FP.F16.F32.PACK_AB R24, R24, R21 ;  /* 0x000000151818723e */ /* 0x000fe200000000ff */
[----:B------:R1:W-:Y:S01]  /*59f0*/  STSM.16.MT88.4 [R12+0x32000], R32 ;  /* 0x032000200c007844 */ /* 0x0003e20000004200 */
[----:B------:R-:W-:-:S05]  /*5a00*/  F2FP.F16.F32.PACK_AB R27, R30, R29 ;  /* 0x0000001d1e1b723e */ /* 0x000fca00000000ff */
        /* <DEDUP_REMOVED lines=11> */
[----:B------:R-:W-:Y:S02]  /*5ac0*/  UIADD3 UR9, UR45, 0x40, URZ ;  /* 0x000000402d097890 */ /* 0x000fe4000fffe03f */
[----:B------:R-:W-:Y:S01]  /*5ad0*/  UIADD3 UR8, UR47, 0x33000, URZ ;  /* 0x000330002f087890 */ /* 0x000fe2000fffe03f */
[----:B------:R-:W-:Y:S01]  /*5ae0*/  UMOV UR5, UR45 ;  /* 0x0000002d00057c82 */ /* 0x000fe20008000000 */
[----:B------:R-:W-:-:S03]  /*5af0*/  UMOV UR10, UR6 ;  /* 0x00000006000a7c82 */ /* 0x000fc60008000000 */
[----:B------:R2:W-:Y:S04]  /*5b00*/  UTMASTG.2D [UR4], [UR60] ;  /* 0x000000043c0073b5 */ /* 0x0005e80008008000 */
[----:B------:R2:W-:Y:S01]  /*5b10*/  UTMASTG.2D [UR8], [UR60] ;  /* 0x000000083c0073b5 */ /* 0x0005e20008008000 */
[----:B------:R0:W-:Y:S01]  /*5b20*/  UTMACMDFLUSH ;  /* 0x00000000000079b7 */ /* 0x0001e20000000000 */
[----:B--2---:R-:W-:-:S04]  /*5b30*/  DEPBAR.LE SB0, 0x1 ;  /* 0x000080400000791a */ /* 0x004fc80000000000 */
.L_x_67:
[----:B------:R-:W-:Y:S05]  /*5b40*/  BSYNC B0 ;  /* 0x0000000000007941 */ /* 0x000fea0003800000 */
.L_x_66:
[----:B------:R-:W-:Y:S06]  /*5b50*/  BAR.SYNC.DEFER_BLOCKING 0x1, 0x100 ;  /* 0x0044000000007b1d */ /* 0x000fec0000010000 */
[----:B------:R-:W-:Y:S05]  /*5b60*/  @!P1 BRA `(.L_x_68) ;  /* 0x0000000000049947 */ /* 0x000fea0003800000 */
[----:B------:R-:W-:Y:S01]  /*5b70*/  BPT.TRAP 0x1 ;  /* 0x000000040000795c */ /* 0x000fe20000300000 */
.L_x_68:
[----:B------:R-:W-:-:S04]  /*5b80*/  ULEA UR4, UR56, UR47, 0x3 ;  /* 0x0000002f38047291 */ /* 0x000fc8000f8e183f */
[----:B------:R-:W-:-:S04]  /*5b90*/  UIADD3 UR4, UR4, 0x384c0, URZ ;  /* 0x000384c004047890 */ /* 0x000fc8000fffe03f */
[----:B------:R-:W-:-:S09]  /*5ba0*/  UPRMT UR4, UR43, 0x654, UR4 ;  /* 0x000006542b047896 */ /* 0x000fd20008000004 */
[----:B------:R-:W-:Y:S01]  /*5bb0*/  SYNCS.ARRIVE.TRANS64.RED.A1T0 RZ, [UR4], RZ ;  /* 0x000000ffffff79a7 */ /* 0x000fe20008100404 */
[----:B------:R-:W-:Y:S05]  /*5bc0*/  @!P1 BRA `(.L_x_69) ;  /* 0x0000000000049947 */ /* 0x000fea0003800000 */
[----:B------:R-:W-:Y:S01]  /*5bd0*/  BPT.TRAP 0x1 ;  /* 0x000000040000795c */ /* 0x000fe20000300000 */
.L_x_69:
[----:B------:R-:W2:Y:S02]  /*5be0*/  SYNCS.PHASECHK.TRANS64.TRYWAIT P3, [UR47+0x384b0], R3 ;  /* 0x0384b003ff0075a7 */ /* 0x000ea4000806016f */
[----:B--2---:R-:W-:Y:S05]  /*5bf0*/  @!P3 BRA `(.L_x_70) ;  /* 0x0000008800e0b947 */ /* 0x004fea0003800000 */
.L_x_266:
        /* <DEDUP_REMOVED lines=81> */
.L_x_72:
[----:B------:R-:W-:Y:S05]  /*6110*/  BSYNC B0 ;  /* 0x0000000000007941 */ /* 0x000fea0003800000 */
.L_x_71:
[----:B------:R-:W-:Y:S06]  /*6120*/  BAR.SYNC.DEFER_BLOCKING 0x1, 0x100 ;  /* 0x0044000000007b1d */ /* 0x000fec0000010000 */
[----:B------:R-:W-:Y:S05]  /*6130*/  @!P1 BRA `(.L_x_73) ;  /* 0x0000000000049947 */ /* 0x000fea0003800000 */
[----:B------:R-:W-:Y:S01]  /*6140*/  BPT.TRAP 0x1 ;  /* 0x000000040000795c */ /* 0x000fe20000300000 */
.L_x_73:
[----:B------:R-:W-:-:S04]  /*6150*/  UIADD3 UR56, UR56, 0x1, URZ ;  /* 0x0000000138387890 */ /* 0x000fc8000fffe03f */
[----:B------:R-:W-:-:S04]  /*6160*/  UISETP.NE.AND UP0, UPT, UR56, 0x4, UPT ;  /* 0x000000043800788c */ /* 0x000fc8000bf05270 */
[----:B------:R-:W-:-:S04]  /*6170*/  USEL UR56, UR56, URZ, UP0 ;  /* 0x0000003f38387287 */ /* 0x000fc80008000000 */
[----:B------:R-:W-:-:S04]  /*6180*/  ULEA UR4, UR56, UR47, 0x3 ;  /* 0x0000002f38047291 */ /* 0x000fc8000f8e183f */
[----:B------:R-:W-:-:S04]  /*6190*/  UIADD3 UR4, UR4, 0x384c0, URZ ;  /* 0x000384c004047890 */ /* 0x000fc8000fffe03f */
[----:B------:R-:W-:-:S09]  /*61a0*/  UPRMT UR4, UR43, 0x654, UR4 ;  /* 0x000006542b047896 */ /* 0x000fd20008000004 */
[----:B------:R-:W-:Y:S01]  /*61b0*/  SYNCS.ARRIVE.TRANS64.RED.A1T0 RZ, [UR4], RZ ;  /* 0x000000ffffff79a7 */ /* 0x000fe20008100404 */
[----:B------:R-:W-:Y:S05]  /*61c0*/  @!P1 BRA `(.L_x_74) ;  /* 0x0000000000049947 */ /* 0x000fea0003800000 */
[----:B------:R-:W-:Y:S01]  /*61d0*/  BPT.TRAP 0x1 ;  /* 0x000000040000795c */ /* 0x000fe20000300000 */
.L_x_74:
[----:B------:R-:W2:Y:S02]  /*61e0*/  SYNCS.PHASECHK.TRANS64.TRYWAIT P3, [UR47+0x384b8], R3 ;  /* 0x0384b803ff0075a7 */ /* 0x000ea4000806016f */
[----:B--2---:R-:W-:Y:S05]  /*61f0*/  @!P3 BRA `(.L_x_75) ;  /* 0x000000840078b947 */ /* 0x004fea0003800000 */
.L_x_267:
[----:B------:R-:W-:Y:S05]  /*6200*/  @P0 WARPSYNC.ALL ;  /* 0x0000000000000948 */ /* 0x000fea0003800000 */
[----:B------:R-:W3:Y:S01]  /*6210*/  @P0 LDSM.16.MT88.4 R4, [R12+0x36000] ;  /* 0x036000000c04083b */ /* 0x000ee20000004200 */
[-C--:B--2---:R-:W-:Y:S01]  /*6220*/  FMUL R3, R72, R2.reuse ;  /* 0x0000000248037220 */ /* 0x084fe20000400000 */
[-C--:B------:R-:W-:Y:S01]  /*6230*/  FMUL R73, R73, R2.reuse ;  /* 0x0000000249497220 */ /* 0x080fe20000400000 */
[-C--:B------:R-:W-:Y:S01]  /*6240*/  FMUL R13, R74, R2.reuse ;  /* 0x000000024a0d7220 */ /* 0x080fe20000400000 */
[----:B------:R-:W2:Y:S01]  /*6250*/  @P0 LDSM.16.MT88.4 R8, [R12+0x36800] ;  /* 0x036800000c08083b */ /* 0x000ea20000004200 */
[-C--:B------:R-:W-:Y:S01]  /*6260*/  FMUL R75, R75, R2.reuse ;  /* 0x000000024b4b7220 */ /* 0x080fe20000400000 */
        /* <DEDUP_REMOVED lines=11> */
[----:B------:R-:W-:Y:S01]  /*6320*/  FMUL R87, R87, R2 ;  /* 0x0000000257577220 */ /* 0x000fe20000400000 */
[----:B------:R-:W-:Y:S05]  /*6330*/  WARPSYNC.ALL ;  /* 0x0000000000007948 */ /* 0x000fea0003800000 */
[----:B------:R-:W-:Y:S01]  /*6340*/  BSSY B0, `(.L_x_76) ;  /* 0x000003d000007945 */ /* 0x000fe20003800000 */
[----:B---3--:R-:W-:-:S02]  /*6350*/  HADD2.F32 R14, -RZ, R4.H0_H0 ;  /* 0x20000004ff0e7230 */ /* 0x008fc40000004100 */
        /* <DEDUP_REMOVED lines=13> */
[----:B--2---:R-:W-:Y:S02]  /*6430*/  HADD2.F32 R24, -RZ, R8.H0_H0 ;  /* 0x20000008ff187230 */ /* 0x004fe40000004100 */
        /* <DEDUP_REMOVED lines=22> */
[----:B------:R-:W-:Y:S01]  /*65a0*/  F2FP.F16.F32.PACK_AB R17, R26, R21 ;  /* 0x000000151a11723e */ /* 0x000fe200000000ff */
[----:B------:R1:W-:Y:S01]  /*65b0*/  STSM.16.MT88.4 [R12+0x36000], R32 ;  /* 0x036000200c007844 */ /* 0x0003e20000004200 */
[----:B------:R-:W-:Y:S02]  /*65c0*/  F2FP.F16.F32.PACK_AB R18, R28, R25 ;  /* 0x000000191c12723e */ /* 0x000fe400000000ff */
        /* <DEDUP_REMOVED lines=20> */
.L_x_77:
[----:B------:R-:W-:Y:S05]  /*6710*/  BSYNC B0 ;  /* 0x0000000000007941 */ /* 0x000fea0003800000 */
.L_x_76:
[----:B------:R-:W-:Y:S06]  /*6720*/  BAR.SYNC.DEFER_BLOCKING 0x1, 0x100 ;  /* 0x0044000000007b1d */ /* 0x000fec0000010000 */
[----:B------:R-:W-:Y:S05]  /*6730*/  @!P1 BRA `(.L_x_78) ;  /* 0x0000000000049947 */ /* 0x000fea0003800000 */
[----:B------:R-:W-:Y:S01]  /*6740*/  BPT.TRAP 0x1 ;  /* 0x000000040000795c */ /* 0x000fe20000300000 */
.L_x_78:
        /* <DEDUP_REMOVED lines=9> */
.L_x_79:
[----:B------:R-:W-:-:S04]  /*67e0*/  MOV R3, 0x1 ;  /* 0x0000000100037802 */ /* 0x000fc80000000f00 */
[----:B------:R-:W-:-:S04]  /*67f0*/  SHF.L.U32 R3, R3, 0x1f, RZ ;  /* 0x0000001f03037819 */ /* 0x000fc800000006ff */
[----:B------:R-:W2:Y:S02]  /*6800*/  SYNCS.PHASECHK.TRANS64.TRYWAIT P3, [UR47+0x384a0], R3 ;  /* 0x0384a003ff0075a7 */ /* 0x000ea4000806016f */
[----:B--2---:R-:W-:Y:S05]  /*6810*/  @!P3 BRA `(.L_x_80) ;  /* 0x000000800008b947 */ /* 0x004fea0003800000 */
.L_x_268:
[----:B------:R-:W-:Y:S05]  /*6820*/  @P0 WARPSYNC.ALL ;  /* 0x0000000000000948 */ /* 0x000fea0003800000 */
[----:B------:R-:W2:Y:S01]  /*6830*/  @P0 LDSM.16.MT88.4 R4, [R12+0x30000] ;  /* 0x030000000c04083b */ /* 0x000ea20000004200 */
[-C--:B------:R-:W-:Y:S01]  /*6840*/  FMUL R13, R88, R2.reuse ;  /* 0x00000002580d7220 */ /* 0x080fe20000400000 */
[-C--:B------:R-:W-:Y:S01]  /*6850*/  FMUL R89, R89, R2.reuse ;  /* 0x0000000259597220 */ /* 0x080fe20000400000 */
[-C--:B------:R-:W-:Y:S01]  /*6860*/  FMUL R15, R90, R2.reuse ;  /* 0x000000025a0f7220 */ /* 0x080fe20000400000 */
[----:B------:R-:W3:Y:S01]  /*6870*/  @P0 LDSM.16.MT88.4 R8, [R12+0x30800] ;  /* 0x030800000c08083b */ /* 0x000ee20000004200 */
[-C--:B------:R-:W-:Y:S01]  /*6880*/  FMUL R91, R91, R2.reuse ;  /* 0x000000025b5b7220 */ /* 0x080fe20000400000 */
[-C--:B-1----:R-:W-:Y:S01]  /*6890*/  FMUL R17, R92, R2.reuse ;  /* 0x000000025c117220 */ /* 0x082fe20000400000 */
        /* <DEDUP_REMOVED lines=73> */
.L_x_82:
[----:B------:R-:W-:Y:S05]  /*6d30*/  BSYNC B0 ;  /* 0x0000000000007941 */ /* 0x000fea0003800000 */
.L_x_81:
[----:B------:R-:W-:Y:S06]  /*6d40*/  BAR.SYNC.DEFER_BLOCKING 0x1, 0x100 ;  /* 0x0044000000007b1d */ /* 0x000fec0000010000 */
[----:B------:R-:W-:Y:S05]  /*6d50*/  @!P1 BRA `(.L_x_83) ;  /* 0x0000000000049947 */ /* 0x000fea0003800000 */
[----:B------:R-:W-:Y:S01]  /*6d60*/  BPT.TRAP 0x1 ;  /* 0x000000040000795c */ /* 0x000fe20000300000 */
.L_x_83:
        /* <DEDUP_REMOVED lines=9> */
.L_x_84:
[----:B------:R-:W2:Y:S02]  /*6e00*/  SYNCS.PHASECHK.TRANS64.TRYWAIT P3, [UR47+0x384a8], R3 ;  /* 0x0384a803ff0075a7 */ /* 0x000ea4000806016f */
[----:B--2---:R-:W-:Y:S05]  /*6e10*/  @!P3 BRA `(.L_x_85) ;  /* 0x0000007800a0b947 */ /* 0x004fea0003800000 */
.L_x_269:
        /* <DEDUP_REMOVED lines=81> */
.L_x_87:
[----:B------:R-:W-:Y:S05]  /*7330*/  BSYNC B0 ;  /* 0x0000000000007941 */ /* 0x000fea0003800000 */
.L_x_86:
[----:B------:R-:W-:Y:S06]  /*7340*/  BAR.SYNC.DEFER_BLOCKING 0x1, 0x100 ;  /* 0x0044000000007b1d */ /* 0x000fec0000010000 */
[----:B------:R-:W-:Y:S05]  /*7350*/  @!P1 BRA `(.L_x_88) ;  /* 0x0000000000049947 */ /* 0x000fea0003800000 */
[----:B------:R-:W-:Y:S01]  /*7360*/  BPT.TRAP 0x1 ;  /* 0x000000040000795c */ /* 0x000fe20000300000 */
.L_x_88:
        /* <DEDUP_REMOVED lines=9> */
.L_x_89:
[----:B------:R-:W2:Y:S02]  /*7400*/  SYNCS.PHASECHK.TRANS64.TRYWAIT P3, [UR47+0x384b0], R3 ;  /* 0x0384b003ff0075a7 */ /* 0x000ea4000806016f */
[----:B--2---:R-:W-:Y:S05]  /*7410*/  @!P3 BRA `(.L_x_90) ;  /* 0x000000740038b947 */ /* 0x004fea0003800000 */
.L_x_270:
        /* <DEDUP_REMOVED lines=81> */
.L_x_92:
[----:B------:R-:W-:Y:S05]  /*7930*/  BSYNC B0 ;  /* 0x0000000000007941 */ /* 0x000fea0003800000 */
.L_x_91:
[----:B------:R-:W-:Y:S06]  /*7940*/  BAR.SYNC.DEFER_BLOCKING 0x1, 0x100 ;  /* 0x0044000000007b1d */ /* 0x000fec0000010000 */
[----:B------:R-:W-:Y:S05]  /*7950*/  @!P1 BRA `(.L_x_93) ;  /* 0x0000000000049947 */ /* 0x000fea0003800000 */
[----:B------:R-:W-:Y:S01]  /*7960*/  BPT.TRAP 0x1 ;  /* 0x000000040000795c */ /* 0x000fe20000300000 */
.L_x_93:
        /* <DEDUP_REMOVED lines=9> */
.L_x_94:
[----:B------:R-:W2:Y:S02]  /*7a00*/  SYNCS.PHASECHK.TRANS64.TRYWAIT P3, [UR47+0x384b8], R3 ;  /* 0x0384b803ff0075a7 */ /* 0x000ea4000806016f */
[----:B--2---:R-:W-:Y:S05]  /*7a10*/  @!P3 BRA `(.L_x_95) ;  /* 0x0000006c00d0b947 */ /* 0x004fea0003800000 */
.L_x_271:
[----:B------:R-:W-:Y:S05]  /*7a20*/  @P0 WARPSYNC.ALL ;  /* 0x0000000000000948 */ /* 0x000fea0003800000 */
[----:B------:R-:W3:Y:S01]  /*7a30*/  @P0 LDSM.16.MT88.4 R4, [R12+0x36000] ;  /* 0x036000000c04083b */ /* 0x000ee20000004200 */
[-C--:B------:R-:W-:Y:S01]  /*7a40*/  FMUL R144, R144, R2.reuse ;  /* 0x0000000290907220 */ /* 0x080fe20000400000 */
[-C--:B-1----:R-:W-:Y:S01]  /*7a50*/  FMUL R24, R145, R2.reuse ;  /* 0x0000000291187220 */ /* 0x082fe20000400000 */
[-C--:B------:R-:W-:Y:S01]  /*7a60*/  FMUL R136, R136, R2.reuse ;  /* 0x0000000288887220 */ /* 0x080fe20000400000 */
[----:B------:R-:W1:Y:S01]  /*7a70*/  @P0 LDSM.16.MT88.4 R8, [R12+0x36800] ;  /* 0x036800000c08083b */ /* 0x000e620000004200 */
[-C--:B--2---:R-:W-:Y:S01]  /*7a80*/  FMUL R14, R137, R2.reuse ;  /* 0x00000002890e7220 */ /* 0x084fe20000400000 */
        /* <DEDUP_REMOVED lines=14> */
[----:B---3--:R-:W-:-:S02]  /*7b70*/  HADD2.F32 R15, -RZ, R5.H0_H0 ;  /* 0x20000005ff0f7230 */ /* 0x008fc40000004100 */
[----:B------:R-:W-:Y:S02]  /*7b80*/  HADD2.F32 R21, -RZ, R7.H0_H0 ;  /* 0x20000007ff157230 */ /* 0x000fe40000004100 */
[--C-:B-1----:R-:W-:Y:S02]  /*7b90*/  HADD2.F32 R25, -RZ, R8.reuse.H0_H0 ;  /* 0x20000008ff197230 */ /* 0x102fe40000004100 */
        /* <DEDUP_REMOVED lines=11> */
[--C-:B------:R-:W-:Y:S02]  /*7c50*/  HADD2.F32 R17, -RZ, R6.reuse.H0_H0 ;  /* 0x20000006ff117230 */ /* 0x100fe40000004100 */
[----:B------:R-:W-:Y:S01]  /*7c60*/  FFMA R14, R13, R0, R14 ;  /* 0x000000000d0e7223 */ /* 0x000fe2000000000e */
[----:B------:R-:W-:-:S02]  /*7c70*/  HADD2.F32 R19, -RZ, R6.H1_H1 ;  /* 0x30000006ff137230 */ /* 0x000fc40000004100 */
        /* <DEDUP_REMOVED lines=40> */
[----:B------:R2:W-:Y:S02]  /*7f00*/  UTMASTG.2D [UR8], [UR60] ;  /* 0x000000083c0073b5 */ /* 0x0005e40008008000 */
[----:B--2---:R0:W-:Y:S02]  /*7f10*/  UTMACMDFLUSH ;  /* 0x00000000000079b7 */ /* 0x0041e40000000000 */
.L_x_97:
[----:B------:R-:W-:Y:S05]  /*7f20*/  BSYNC B0 ;  /* 0x0000000000007941 */ /* 0x000fea0003800000 */
.L_x_96:
[----:B------:R-:W-:Y:S04]  /*7f30*/  BSSY B0, `(.L_x_98) ;  /* 0x0000003000007945 */ /* 0x000fe80003800000 */
[----:B------:R-:W-:Y:S05]  /*7f40*/  @!P2 BRA `(.L_x_99) ;  /* 0x000000000004a947 */ /* 0x000fea0003800000 */
[----:B------:R-:W-:-:S04]  /*7f50*/  DEPBAR.LE SB0, 0x1 ;  /* 0x000080400000791a */ /* 0x000fc80000000000 */
.L_x_99:
[----:B------:R-:W-:Y:S05]  /*7f60*/  BSYNC B0 ;  /* 0x0000000000007941 */ /* 0x000fea0003800000 */
.L_x_98:
[----:B------:R-:W-:Y:S06]  /*7f70*/  BAR.SYNC.DEFER_BLOCKING 0x1, 0x100 ;  /* 0x0044000000007b1d */ /* 0x000fec0000010000 */
[----:B------:R-:W-:Y:S05]  /*7f80*/  @!P1 BRA `(.L_x_100) ;  /* 0x0000000000049947 */ /* 0x000fea0003800000 */
[----:B------:R-:W-:Y:S01]  /*7f90*/  BPT.TRAP 0x1 ;  /* 0x000000040000795c */ /* 0x000fe20000300000 */
.L_x_100:
[----:B------:R-:W-:Y:S02]  /*7fa0*/  UIADD3 UR4, UR7, 0x1, URZ ;  /* 0x0000000107047890 */ /* 0x000fe4000fffe03f */
[----:B------:R-:W-:Y:S02]  /*7fb0*/  UISETP.NE.AND UP1, UPT, UR50, 0x3, UPT ;  /* 0x000000033200788c */ /* 0x000fe4000bf25270 */
[----:B------:R-:W-:-:S04]  /*7fc0*/  UISETP.NE.AND UP0, UPT, UR4, 0x4, UPT ;  /* 0x000000040400788c */ /* 0x000fc8000bf05270 */
[----:B------:R-:W-:Y:S01]  /*7fd0*/  USEL UR4, UR4, URZ, UP0 ;  /* 0x0000003f04047287 */ /* 0x000fe20008000000 */
[----:B------:R-:W-:-:S03]  /*7fe0*/  PLOP3.LUT P2, PT, PT, PT, UP1, 0x80, 0x0 ;  /* 0x000000000000781c */ /* 0x000fc60003f4f018 */
[----:B------:R-:W-:Y:S02]  /*7ff0*/  ULEA UR5, UR4, UR47, 0x3 ;  /* 0x0000002f04057291 */ /* 0x000fe4000f8e183f */
[----:B------:R-:W-:Y:S02]  /*8000*/  UIADD3 UR4, UR4, 0x1, URZ ;  /* 0x0000000104047890 */ /* 0x000fe4000fffe03f */
[----:B------:R-:W-:Y:S02]  /*8010*/  UIADD3 UR5, UR5, 0x384c0, URZ ;  /* 0x000384c005057890 */ /* 0x000fe4000fffe03f */
[----:B------:R-:W-:Y:S02]  /*8020*/  UISETP.NE.AND UP0, UPT, UR4, 0x4, UPT ;  /* 0x000000040400788c */ /* 0x000fe4000bf05270 */
[----:B------:R-:W-:Y:S02]  /*8030*/  UPRMT UR5, UR43, 0x654, UR5 ;  /* 0x000006542b057896 */ /* 0x000fe40008000005 */
[----:B------:R-:W-:-:S07]  /*8040*/  USEL UR56, UR4, URZ, UP0 ;  /* 0x0000003f04387287 */ /* 0x000fce0008000000 */
[----:B------:R-:W-:Y:S01]  /*8050*/  SYNCS.ARRIVE.TRANS64.RED.A1T0 RZ, [UR5], RZ ;  /* 0x000000ffffff79a7 */ /* 0x000fe20008100405 */
[----:B------:R-:W-:Y:S05]  /*8060*/  @!P2 BRA `(.L_x_101) ;  /* 0x000000000004a947 */ /* 0x000fea0003800000 */
[----:B------:R-:W-:Y:S01]  /*8070*/  BPT.TRAP 0x1 ;  /* 0x000000040000795c */ /* 0x000fe20000300000 */
.L_x_101:
[----:B------:R-:W-:Y:S01]  /*8080*/  ULEA UR4, UR39, UR47, 0x3 ;  /* 0x0000002f27047291 */ /* 0x000fe2000f8e183f */
[----:B------:R-:W-:-:S08]  /*8090*/  SHF.L.U32 R0, R154, 0x1f, RZ ;  /* 0x0000001f9a007819 */ /* 0x000fd000000006ff */
[----:B------:R-:W2:Y:S02]  /*80a0*/  SYNCS.PHASECHK.TRANS64.TRYWAIT P0, [UR4+0x38400], R0 ;  /* 0x03840000ff0075a7 */ /* 0x000ea40008000144 */
[----:B--2---:R-:W-:Y:S05]  /*80b0*/  @!P0 BRA `(.L_x_102) ;  /* 0x0000006800408947 */ /* 0x004fea0003800000 */
.L_x_272:
[----:B------:R-:W-:-:S09]  /*80c0*/  ULEA UR5, UR39, UR47, 0x4 ;  /* 0x0000002f27057291 */ /* 0x000fd2000f8e203f */
[----:B------:R-:W3:Y:S01]  /*80d0*/  LDS.128 R16, [UR5+0x384f0] ;  /* 0x0384f005ff107984 */ /* 0x000ee20008000c00 */
[----:B------:R-:W-:Y:S01]  /*80e0*/  @!PT LDS RZ, [RZ] ;  /* 0x00000000fffff984 */ /* 0x000fe20000000800 */
[----:B------:R-:W-:Y:S01]  /*80f0*/  @!PT LDS RZ, [RZ] ;  /* 0x00000000fffff984 */ /* 0x000fe20000000800 */
[----:B------:R-:W-:Y:S01]  /*8100*/  @!PT LDS RZ, [RZ] ;  /* 0x00000000fffff984 */ /* 0x000fe20000000800 */
[----:B------:R-:W-:Y:S01]  /*8110*/  @!PT LDS RZ, [RZ] ;  /* 0x00000000fffff984 */ /* 0x000fe20000000800 */
[----:B------:R4:W-:Y:S06]  /*8120*/  MEMBAR.ALL.CTA ;  /* 0x0000000000007992 */ /* 0x0009ec0000008000 */
[----:B----4-:R-:W4:Y:S01]  /*8130*/  FENCE.VIEW.ASYNC.S ;  /* 0x00000000000073c6 */ /* 0x010f220000000000 */
[----:B------:R-:W-:Y:S05]  /*8140*/  @!P2 BRA `(.L_x_103) ;  /* 0x000000000004a947 */ /* 0x000fea0003800000 */
[----:B------:R-:W-:Y:S01]  /*8150*/  BPT.TRAP 0x1 ;  /* 0x000000040000795c */ /* 0x000fe20000300000 */
.L_x_103:
[----:B---3--:R-:W-:Y:S01]  /*8160*/  ISETP.NE.AND P0, PT, R19, RZ, PT ;  /* 0x000000ff1300720c */ /* 0x008fe20003f05270 */
[----:B------:R-:W-:Y:S01]  /*8170*/  UIADD3 UR4, UR4, 0x38440, URZ ;  /* 0x0003844004047890 */ /* 0x000fe2000fffe03f */
[CC--:B------:R-:W-:Y:S02]  /*8180*/  ISETP.NE.AND P2, PT, R155.reuse, R18.reuse, PT ;  /* 0x000000129b00720c */ /* 0x0c0fe40003f45270 */
[----:B------:R-:W-:Y:S01]  /*8190*/  ISETP.EQ.OR P0, PT, R155, R18, !P0 ;  /* 0x000000129b00720c */ /* 0x000fe20004702670 */
[----:B------:R-:W-:-:S09]  /*81a0*/  UPRMT UR4, UR43, 0x654, UR4 ;  /* 0x000006542b047896 */ /* 0x000fd20008000004 */
[----:B----4-:R-:W-:Y:S03]  /*81b0*/  SYNCS.ARRIVE.TRANS64.RED.A1T0 RZ, [UR4], RZ ;  /* 0x000000ffffff79a7 */ /* 0x010fe60008100404 */
[----:B------:R-:W-:Y:S05]  /*81c0*/  @P0 BRA `(.L_x_104) ;  /* 0x0000000000fc0947 */ /* 0x000fea0003800000 */
[----:B------:R-:W-:-:S13]  /*81d0*/  ISETP.NE.AND P0, PT, RZ, UR55, PT ;  /* 0x00000037ff007c0c */ /* 0x000fda000bf05270 */
[----:B------:R-:W-:Y:S05]  /*81e0*/  @P0 BRA `(.L_x_104) ;  /* 0x0000000000f40947 */ /* 0x000fea0003800000 */
[----:B--2---:R-:W2:Y:S01]  /*81f0*/  S2R R0, SR_LANEID ;  /* 0x0000000000007919 */ /* 0x004ea20000000000 */
[----:B------:R-:W-:Y:S01]  /*8200*/  ELECT P0, URZ, PT ;  /* 0x00000000003f782f */ /* 0x000fe20003800000 */
[----:B------:R-:W-:Y:S01]  /*8210*/  BSSY B0, `(.L_x_105) ;  /* 0x000002f000007945 */ /* 0x000fe20003800000 */
[----:B--2---:R-:W-:-:S11]  /*8220*/  IMAD.SHL.U32 R15, R0, 0x4, RZ ;  /* 0x00000004000f7824 */ /* 0x004fd600078e00ff */
[----:B------:R-:W-:Y:S05]  /*8230*/  @!P0 BRA `(.L_x_106) ;  /* 0x0000000000b08947 */ /* 0x000fea0003800000 */
[----:B------:R-:W-:Y:S01]  /*8240*/  IMAD.SHL.U32 R0, R18, 0x8, RZ ;  /* 0x0000000812007824 */ /* 0x000fe200078e00ff */
[----:B------:R-:W-:Y:S01]  /*8250*/  SHF.R.S32.HI R3, RZ, 0x1f, R18 ;  /* 0x0000001fff037819 */ /* 0x000fe20000011412 */
[----:B------:R-:W-:-:S03]  /*8260*/  ULDC.64 UR4, c[0x0][0x820] ;  /* 0x0002080000047ab9 */ /* 0x000fc60000000a00 */
[----:B------:R-:W-:Y:S02]  /*8270*/  SHF.L.U64.HI R8, R18, 0x3, R3 ;  /* 0x0000000312087819 */ /* 0x000fe40000010203 */
[----:B-1----:R-:W-:Y:S01]  /*8280*/  IADD3 R4, P0, R0, UR4, RZ ;  /* 0x0000000400047c10 */ /* 0x002fe2000ff1e0ff */
[----:B------:R-:W1:Y:S03]  /*8290*/  LDC.64 R2, c[0x0][0x290] ;  /* 0x0000a400ff027b82 */ /* 0x000e660000000a00 */
[----:B------:R-:W-:Y:S01]  /*82a0*/  IADD3.X R5, R8, UR5, RZ, P0, !PT ;  /* 0x0000000508057c10 */ /* 0x000fe200087fe4ff */
[----:B------:R-:W-:-:S05]  /*82b0*/  ULDC.64 UR4, c[0x0][0x818] ;  /* 0x0002060000047ab9 */ /* 0x000fca0000000a00 */
[----:B------:R-:W2:Y:S01]  /*82c0*/  LDG.E.64 R4, desc[UR58][R4.64] ;  /* 0x0000003a04047981 */ /* 0x000ea2000c1e1b00 */
[----:B-1----:R-:W-:Y:S01]  /*82d0*/  IMAD.WIDE R6, R18, 0xc, R2 ;  /* 0x0000000c12067825 */ /* 0x002fe200078e0202 */
[----:B------:R-:W-:Y:S02]  /*82e0*/  IADD3 R2, P0, R0, UR4, RZ ;  /* 0x0000000400027c10 */ /* 0x000fe4000ff1e0ff */
[----:B------:R-:W1:Y:S02]  /*82f0*/  LDS R0, [UR49+0x1c] ;  /* 0x00001c31ff007984 */ /* 0x000e640008000800 */
[----:B------:R-:W-:Y:S02]  /*8300*/  IADD3.X R3, R8, UR5, RZ, P0, !PT ;  /* 0x0000000508037c10 */ /* 0x000fe400087fe4ff */
[----:B------:R-:W3:Y:S04]  /*8310*/  LDG.E R12, desc[UR58][R6.64] ;  /* 0x0000003a060c7981 */ /* 0x000ee8000c1e1900 */
[----:B------:R4:W5:Y:S04]  /*8320*/  LDG.E R13, desc[UR58][R6.64+0x4] ;  /* 0x0000043a060d7981 */ /* 0x000968000c1e1900 */
[----:B------:R-:W5:Y:S01]  /*8330*/  LDG.E.64 R2, desc[UR58][R2.64] ;  /* 0x0000003a02027981 */ /* 0x000f62000c1e1b00 */
[----:B------:R-:W-:-:S03]  /*8340*/  IMAD.U32 R8, RZ, RZ, UR49 ;  /* 0x00000031ff087e24 */ /* 0x000fc6000f8e00ff */
[----:B------:R-:W-:Y:S02]  /*8350*/  STS [UR49+0x30], RZ ;  /* 0x000030ffff007988 */ /* 0x000fe40008000831 */
[----:B------:R-:W-:Y:S02]  /*8360*/  SHF.R.U64 R8, R8, 0x4, RZ ;  /* 0x0000000408087819 */ /* 0x000fe400000012ff */
[----:B----4-:R-:W-:-:S03]  /*8370*/  CS2R R6, SRZ ;  /* 0x0000000000067805 */ /* 0x010fc6000001ff00 */
[----:B------:R-:W-:Y:S04]  /*8380*/  STS [UR49+0x10], R8 ;  /* 0x00001008ff007988 */ /* 0x000fe80008000831 */
[----:B------:R-:W-:Y:S01]  /*8390*/  STS [UR49+0x14], R8 ;  /* 0x00001408ff007988 */ /* 0x000fe20008000831 */
[C---:B--2---:R-:W-:Y:S01]  /*83a0*/  SHF.L.U64.HI R11, R4.reuse, 0x1, R5 ;  /* 0x00000001040b7819 */ /* 0x044fe20000010205 */
[----:B------:R-:W-:-:S03]  /*83b0*/  IMAD.SHL.U32 R10, R4, 0x2, RZ ;  /* 0x00000002040a7824 */ /* 0x000fc600078e00ff */
[----:B------:R-:W-:Y:S02]  /*83c0*/  LOP3.LUT R11, R11, 0x1fffffff, RZ, 0xc0, !PT ;  /* 0x1fffffff0b0b7812 */ /* 0x000fe400078ec0ff */
[----:B------:R-:W-:Y:S02]  /*83d0*/  LOP3.LUT R10, R10, 0xfffffffe, RZ, 0xc0, !PT ;  /* 0xfffffffe0a0a7812 */ /* 0x000fe400078ec0ff */
[--C-:B------:R-:W-:Y:S02]  /*83e0*/  SHF.R.U32.HI R5, RZ, 0x4, R11.reuse ;  /* 0x00000004ff057819 */ /* 0x100fe4000001160b */
[----:B------:R-:W-:Y:S02]  /*83f0*/  SHF.R.U64 R10, R10, 0x4, R11 ;  /* 0x000000040a0a7819 */ /* 0x000fe4000000120b */
[----:B-1----:R-:W-:-:S03]  /*8400*/  LOP3.LUT R0, R0, 0xf, R5, 0xb8, !PT ;  /* 0x0000000f00007812 */ /* 0x002fc600078eb805 */
[----:B------:R-:W-:Y:S04]  /*8410*/  STS [UR49+0xc], R10 ;  /* 0x00000c0aff007988 */ /* 0x000fe80008000831 */
[----:B------:R-:W-:Y:S01]  /*8420*/  STS [UR49+0x1c], R0 ;  /* 0x00001c00ff007988 */ /* 0x000fe20008000831 */
[----:B---3--:R-:W-:-:S03]  /*8430*/  VIADD R4, R12, 0xffffffff ;  /* 0xffffffff0c047836 */ /* 0x008fc60000000000 */
[----:B------:R-:W1:Y:S04]  /*8440*/  LDS R5, [UR49+0x1c] ;  /* 0x00001c31ff057984 */ /* 0x000e680008000800 */
[----:B-----5:R-:W-:Y:S01]  /*8450*/  STS.64 [UR49], R2 ;  /* 0x00000002ff007988 */ /* 0x020fe20008000a31 */
[----:B-1----:R-:W-:-:S05]  /*8460*/  LOP3.LUT R5, R5, 0xf0, RZ, 0xb8, !PT ;  /* 0x000000f005057812 */ /* 0x002fca00078eb8ff */
[----:B------:R1:W-:Y:S04]  /*8470*/  STS [UR49+0x1c], R5 ;  /* 0x00001c05ff007988 */ /* 0x0003e80008000831 */
[----:B------:R-:W2:Y:S01]  /*8480*/  LDS R9, [UR49+0x1c] ;  /* 0x00001c31ff097984 */ /* 0x000ea20008000800 */
[----:B-1----:R-:W-:-:S05]  /*8490*/  VIADD R5, R13, 0xffffffff ;  /* 0xffffffff0d057836 */ /* 0x002fca0000000000 */
[----:B------:R-:W-:Y:S01]  /*84a0*/  STS.128 [UR49+0x20], R4 ;  /* 0x00002004ff007988 */ /* 0x000fe20008000c31 */
[----:B--2---:R-:W-:-:S05]  /*84b0*/  LOP3.LUT R9, R9, 0xf00, RZ, 0xb8, !PT ;  /* 0x00000f0009097812 */ /* 0x004fca00078eb8ff */
[----:B------:R-:W-:Y:S04]  /*84c0*/  STS.64 [UR49+0x18], R8 ;  /* 0x00001808ff007988 */ /* 0x000fe80008000a31 */
[----:B------:R-:W1:Y:S02]  /*84d0*/  LDS R14, [UR49+0x1c] ;  /* 0x00001c31ff0e7984 */ /* 0x000e640008000800 */
[----:B-1----:R-:W-:-:S05]  /*84e0*/  LOP3.LUT R0, R14, 0xf000, RZ, 0xb8, !PT ;  /* 0x0000f0000e007812 */ /* 0x002fca00078eb8ff */
[----:B------:R2:W-:Y:S02]  /*84f0*/  STS [UR49+0x1c], R0 ;  /* 0x00001c00ff007988 */ /* 0x0005e40008000831 */
.L_x_106:
[----:B------:R-:W-:Y:S05]  /*8500*/  BSYNC B0 ;  /* 0x0000000000007941 */ /* 0x000fea0003800000 */
.L_x_105:
[----:B------:R-:W-:Y:S01]  /*8510*/  NOP ;  /* 0x0000000000007918 */ /* 0x000fe20000000000 */
[----:B-1----:R1:W3:Y:S01]  /*8520*/  LDS R5, [R15+UR49] ;  /* 0x000000310f057984 */ /* 0x0022e20008000800 */
[----:B------:R-:W-:Y:S02]  /*8530*/  ELECT P0, URZ, PT ;  /* 0x00000000003f782f */ /* 0x000fe40003800000 */
[----:B------:R-:W-:Y:S01]  /*8540*/  IADD3 R2, P3, R15, UR60, RZ ;  /* 0x0000003c0f027c10 */ /* 0x000fe2000ff7e0ff */
[----:B------:R-:W-:Y:S04]  /*8550*/  BSSY B0, `(.L_x_107) ;  /* 0x0000005000007945 */ /* 0x000fe80003800000 */
[----:B------:R-:W-:-:S06]  /*8560*/  IMAD.X R3, RZ, RZ, UR61, P3 ;  /* 0x0000003dff037e24 */ /* 0x000fcc00098e06ff */
[----:B-1----:R-:W-:Y:S05]  /*8570*/  @!P0 BRA `(.L_x_108) ;  /* 0x0000000000088947 */ /* 0x002fea0003800000 */
[----:B------:R0:W-:Y:S01]  /*8580*/  UTMACMDFLUSH ;  /* 0x00000000000079b7 */ /* 0x0001e20000000000 */
[----:B------:R-:W-:-:S04]  /*8590*/  DEPBAR.LE SB0, 0x0 ;  /* 0x000080000000791a */ /* 0x000fc80000000000 */
.L_x_108:
[----:B------:R-:W-:Y:S05]  /*85a0*/  BSYNC B0 ;  /* 0x0000000000007941 */ /* 0x000fea0003800000 */
.L_x_107:
[----:B---3--:R3:W5:Y:S02]  /*85b0*/  ATOMG.E.EXCH.STRONG.GPU PT, RZ, [R2], R5 ;  /* 0x0000000502ff73a8 */ /* 0x00876400041ee100 */
.L_x_104:
[----:B------:R-:W-:Y:S01]  /*85c0*/  R2UR UR4, R153 ;  /* 0x00000000990472ca */ /* 0x000fe200000e0000 */
[----:B------:R-:W-:Y:S01]  /*85d0*/  UIADD3 UR39, UR39, 0x1, URZ ;  /* 0x0000000127277890 */ /* 0x000fe2000fffe03f */
[----:B------:R-:W-:Y:S01]  /*85e0*/  ISETP.NE.AND P0, PT, R19, RZ, PT ;  /* 0x000000ff1300720c */ /* 0x000fe20003f05270 */
[----:B------:R-:W-:Y:S01]  /*85f0*/  UIADD3 UR36, UR36, 0x8, URZ ;  /* 0x0000000824247890 */ /* 0x000fe2000fffe03f */
[----:B-1----:R-:W-:Y:S01]  /*8600*/  SEL R4, RZ, 0x1, !P2 ;  /* 0x00000001ff047807 */ /* 0x002fe20005000000 */
[----:B------:R-:W-:-:S04]  /*8610*/  UISETP.NE.AND UP3, UPT, UR39, 0x8, UPT ;  /* 0x000000082700788c */ /* 0x000fc8000bf65270 */
[----:B------:R-:W-:Y:S02]  /*8620*/  USEL UR6, URZ, 0x1, UP3 ;  /* 0x000000013f067887 */ /* 0x000fe40009800000 */
[----:B------:R-:W-:Y:S02]  /*8630*/  USEL UR39, UR39, URZ, UP3 ;  /* 0x0000003f27277287 */ /* 0x000fe40009800000 */
[----:B------:R-:W-:Y:S02]  /*8640*/  UIADD3 UR4, UR4, 0x7f, URZ ;  /* 0x0000007f04047890 */ /* 0x000fe4000fffe03f */
[----:B------:R-:W-:Y:S02]  /*8650*/  LOP3.LUT R154, R154, UR6, RZ, 0x3c, !PT ;  /* 0x000000069a9a7c12 */ /* 0x000fe4000f8e3cff */
[----:B------:R-:W-:-:S04]  /*8660*/  USHF.R.S32.HI UR5, URZ, 0x1f, UR4 ;  /* 0x0000001f3f057899 */ /* 0x000fc80008011404 */
[----:B------:R-:W-:-:S04]  /*8670*/  ULEA.HI UR5, UR5, UR4, URZ, 0x7 ;  /* 0x0000000405057291 */ /* 0x000fc8000f8f383f */
[----:B------:R-:W-:-:S04]  /*8680*/  USHF.R.S32.HI UR5, URZ, 0x7, UR5 ;  /* 0x000000073f057899 */ /* 0x000fc80008011405 */
[----:B------:R-:W-:-:S04]  /*8690*/  UIADD3 UR37, UR5, UR37, URZ ;  /* 0x0000002505257290 */ /* 0x000fc8000fffe03f */
[----:B------:R-:W-:Y:S02]  /*86a0*/  USHF.R.U32.HI UR4, URZ, 0x1, UR37 ;  /* 0x000000013f047899 */ /* 0x000fe40008011625 */
[----:B------:R-:W-:Y:S02]  /*86b0*/  UISETP.GT.U32.AND UP0, UPT, UR37, 0x1, UPT ;  /* 0x000000012500788c */ /* 0x000fe4000bf04070 */
[----:B------:R-:W-:Y:S02]  /*86c0*/  ULOP3.LUT UR4, UR4, 0x1, URZ, 0xc0, !UPT ;  /* 0x0000000104047892 */ /* 0x000fe4000f8ec03f */
[----:B------:R-:W-:Y:S02]  /*86d0*/  UISETP.LT.U32.AND UP1, UPT, UR5, 0x2, UP0 ;  /* 0x000000020500788c */ /* 0x000fe40008721070 */
[----:B------:R-:W-:Y:S02]  /*86e0*/  UISETP.NE.U32.AND UP2, UPT, UR4, 0x1, UPT ;  /* 0x000000010400788c */ /* 0x000fe4000bf45070 */
[----:B------:R-:W-:-:S02]  /*86f0*/  ULOP3.LUT UR37, UR37, 0x1, URZ, 0xc0, !UPT ;  /* 0x0000000125257892 */ /* 0x000fc4000f8ec03f */
[----:B------:R-:W-:Y:S02]  /*8700*/  UISETP.GT.U32.AND UP0, UPT, UR5, 0x1, !UP2 ;  /* 0x000000010500788c */ /* 0x000fe4000d704070 */
[----:B------:R-:W-:Y:S02]  /*8710*/  USEL UR5, URZ, 0x1, !UP1 ;  /* 0x000000013f057887 */ /* 0x000fe4000c800000 */
[----:B------:R-:W-:-:S04]  /*8720*/  USEL UR4, URZ, 0x1, !UP0 ;  /* 0x000000013f047887 */ /* 0x000fc8000c000000 */
[----:B------:R-:W-:Y:S01]  /*8730*/  ULOP3.LUT UR38, UR4, UR38, UR5, 0x96, !UPT ;  /* 0x0000002604267292 */ /* 0x000fe2000f8e9605 */
[----:B------:R-:W-:Y:S11]  /*8740*/  @P0 BRA `(.L_x_109) ;  /* 0xffffffac00ac0947 */ /* 0x000ff6000383ffff */
[----:B------:R-:W-:-:S04]  /*8750*/  DEPBAR.LE SB0, 0x0 ;  /* 0x000080000000791a */ /* 0x000fc80000000000 */
[----:B------:R-:W-:Y:S05]  /*8760*/  @!P1 BRA `(.L_x_110) ;  /* 0x0000000000049947 */ /* 0x000fea0003800000 */
[----:B------:R-:W-:Y:S01]  /*8770*/  BPT.TRAP 0x1 ;  /* 0x000000040000795c */ /* 0x000fe20000300000 */
.L_x_110:
[----:B------:R-:W-:-:S04]  /*8780*/  ULEA UR47, UR56, UR47, 0x3 ;  /* 0x0000002f382f7291 */ /* 0x000fc8000f8e183f */
[----:B------:R-:W-:-:S04]  /*8790*/  UIADD3 UR47, UR47, 0x384c0, URZ ;  /* 0x000384c02f2f7890 */ /* 0x000fc8000fffe03f */
[----:B------:R-:W-:-:S09]  /*87a0*/  UPRMT UR47, UR43, 0x654, UR47 ;  /* 0x000006542b2f7896 */ /* 0x000fd2000800002f */
[----:B-----5:R-:W-:Y:S01]  /*87b0*/  SYNCS.ARRIVE.TRANS64.RED.A1T0 RZ, [UR47], RZ ;  /* 0x000000ffffff79a7 */ /* 0x020fe2000810042f */
[----:B------:R-:W-:Y:S05]  /*87c0*/  EXIT ;  /* 0x000000000000794d */ /* 0x000fea0003800000 */
.L_x_19:
[----:B------:R-:W-:-:S08]  /*87d0*/  NOP ;  /* 0x0000000000007918 */ /* 0x000fd00000000000 */
[----:B----45:R-:W1:-:S00]  /*87e0*/  USETMAXREG.DEALLOC.CTAPOOL 0x28 ;  /* 0x00000028000079c8 */ /* 0x030e4000080e0500 */
[----:B------:R-:W-:-:S06]  /*87f0*/  UISETP.NE.AND UP1, UPT, UR55, 0x3, UPT ;  /* 0x000000033700788c */ /* 0x000fcc000bf25270 */
[----:B------:R-:W-:-:S13]  /*8800*/  PLOP3.LUT P1, PT, PT, PT, UP1, 0x80, 0x0 ;  /* 0x000000000000781c */ /* 0x000fda0003f2f018 */
[----:B-1----:R-:W-:Y:S05]  /*8810*/  @!P1 BRA `(.L_x_111) ;  /* 0x0000003800949947 */ /* 0x002fea0003800000 */
[----:B------:R-:W-:-:S13]  /*8820*/  ISETP.NE.AND P0, PT, RZ, UR55, PT ;  /* 0x00000037ff007c0c */ /* 0x000fda000bf05270 */
[----:B------:R-:W-:Y:S05]  /*8830*/  @!P0 BRA `(.L_x_112) ;  /* 0x0000001c00b08947 */ /* 0x000fea0003800000 */
[----:B------:R-:W-:-:S06]  /*8840*/  UISETP.NE.AND UP0, UPT, UR55, 0x2, UPT ;  /* 0x000000023700788c */ /* 0x000fcc000bf05270 */
[----:B------:R-:W-:-:S13]  /*8850*/  PLOP3.LUT P0, PT, PT, PT, UP0, 0x80, 0x0 ;  /* 0x000000000000781c */ /* 0x000fda0003f0f008 */
[----:B--2---:R-:W-:Y:S05]  /*8860*/  @P0 EXIT ;  /* 0x000000000000094d */ /* 0x004fea0003800000 */
[----:B------:R-:W1:Y:S01]  /*8870*/  S2UR UR4, SR_CTAID.Y ;  /* 0x00000000000479c3 */ /* 0x000e620000002600 */
[----:B------:R-:W-:Y:S01]  /*8880*/  ELECT P0, URZ, PT ;  /* 0x00000000003f782f */ /* 0x000fe20003800000 */
[----:B------:R-:W-:Y:S01]  /*8890*/  BSSY B0, `(.L_x_113) ;  /* 0x000001d000007945 */ /* 0x000fe20003800000 */
[----:B-1----:R-:W-:-:S11]  /*88a0*/  UIMAD UR4, UR4, UR41, UR40 ;  /* 0x00000029040472a4 */ /* 0x002fd6000f8e0228 */
[----:B------:R-:W-:Y:S05]  /*88b0*/  @!P0 BRA `(.L_x_114) ;  /* 0x0000000000688947 */ /* 0x000fea0003800000 */
[----:B------:R-:W1:Y:S01]  /*88c0*/  LDC.64 R4, c[0x0][0x600] ;  /* 0x00018000ff047b82 */ /* 0x000e620000000a00 */
[----:B------:R-:W-:Y:S02]  /*88d0*/  UMOV UR5, 0x400 ;  /* 0x0000040000057882 */ /* 0x000fe40000000000 */
[----:B------:R-:W-:-:S05]  /*88e0*/  ULEA UR5, UR42, UR5, 0x18 ;  /* 0x000000052a057291 */ /* 0x000fca000f8ec03f */
[----:B------:R-:W1:Y:S08]  /*88f0*/  LDC.64 R6, c[0x0][0x608] ;  /* 0x00018200ff067b82 */ /* 0x000e700000000a00 */
[----:B------:R-:W2:Y:S08]  /*8900*/  LDC.64 R32, c[0x0][0x610] ;  /* 0x00018400ff207b82 */ /* 0x000eb00000000a00 */
[----:B------:R-:W2:Y:S01]  /*8910*/  LDC.64 R34, c[0x0][0x618] ;  /* 0x00018600ff227b82 */ /* 0x000ea20000000a00 */
[----:B-1----:R1:W-:Y:S07]  /*8920*/  STS.128 [UR5+0x38680], R4 ;  /* 0x03868004ff007988 */ /* 0x0023ee0008000c05 */
[----:B------:R-:W3:Y:S08]  /*8930*/  LDC.64 R28, c[0x0][0x620] ;  /* 0x00018800ff1c7b82 */ /* 0x000ef00000000a00 */
[----:B------:R-:W3:Y:S01]  /*8940*/  LDC.64 R30, c[0x0][0x628] ;  /* 0x00018a00ff1e7b82 */ /* 0x000ee20000000a00 */
[----:B--2---:R2:W-:Y:S07]  /*8950*/  STS.128 [UR5+0x38690], R32 ;  /* 0x03869020ff007988 */ /* 0x0045ee0008000c05 */
[----:B------:R-:W4:Y:S08]  /*8960*/  LDC.64 R24, c[0x0][0x630] ;  /* 0x00018c00ff187b82 */ /* 0x000f300000000a00 */
[----:B------:R-:W4:Y:S08]  /*8970*/  LDC.64 R26, c[0x0][0x638] ;  /* 0x00018e00ff1a7b82 */ /* 0x000f300000000a00 */
[----:B------:R-:W5:Y:S01]  /*8980*/  LDC.64 R20, c[0x0][0x640] ;  /* 0x00019000ff147b82 */ /* 0x000f620000000a00 */
[----:B---3--:R2:W-:Y:S07]  /*8990*/  STS.128 [UR5+0x386a0], R28 ;  /* 0x0386a01cff007988 */ /* 0x0085ee0008000c05 */
[----:B------:R-:W5:Y:S08]  /*89a0*/  LDC.64 R22, c[0x0][0x648] ;  /* 0x00019200ff167b82 */ /* 0x000f700000000a00 */
[----:B------:R-:W3:Y:S01]  /*89b0*/  LDC.64 R12, c[0x0][0x650] ;  /* 0x00019400ff0c7b82 */ /* 0x000ee20000000a00 */
[----:B----4-:R2:W-:Y:S07]  /*89c0*/  STS.128 [UR5+0x386b0], R24 ;  /* 0x0386b018ff007988 */ /* 0x0105ee0008000c05 */
[----:B------:R-:W3:Y:S08]  /*89d0*/  LDC.64 R14, c[0x0][0x658] ;  /* 0x00019600ff0e7b82 */ /* 0x000ef00000000a00 */
[----:B------:R-:W4:Y:S01]  /*89e0*/  LDC.64 R8, c[0x0][0x660] ;  /* 0x00019800ff087b82 */ /* 0x000f220000000a00 */
[----:B-----5:R2:W-:Y:S07]  /*89f0*/  STS.128 [UR5+0x386c0], R20 ;  /* 0x0386c014ff007988 */ /* 0x0205ee0008000c05 */
[----:B------:R-:W4:Y:S08]  /*8a00*/  LDC.64 R10, c[0x0][0x668] ;  /* 0x00019a00ff0a7b82 */ /* 0x000f300000000a00 */
[----:B-1----:R-:W1:Y:S01]  /*8a10*/  LDC.64 R4, c[0x0][0x670] ;  /* 0x00019c00ff047b82 */ /* 0x002e620000000a00 */
[----:B---3--:R2:W-:Y:S07]  /*8a20*/  STS.128 [UR5+0x386d0], R12 ;  /* 0x0386d00cff007988 */ /* 0x0085ee0008000c05 */
[----:B------:R-:W1:Y:S01]  /*8a30*/  LDC.64 R6, c[0x0][0x678] ;  /* 0x00019e00ff067b82 */ /* 0x000e620000000a00 */
[----:B----4-:R2:W-:Y:S04]  /*8a40*/  STS.128 [UR5+0x386e0], R8 ;  /* 0x0386e008ff007988 */ /* 0x0105e80008000c05 */
[----:B-1----:R2:W-:Y:S02]  /*8a50*/  STS.128 [UR5+0x386f0], R4 ;  /* 0x0386f004ff007988 */ /* 0x0025e40008000c05 */
.L_x_114:
[----:B------:R-:W-:Y:S05]  /*8a60*/  BSYNC B0 ;  /* 0x0000000000007941 */ /* 0x000fea0003800000 */
.L_x_113:
[----:B------:R-:W-:Y:S01]  /*8a70*/  ELECT P0, URZ, PT ;  /* 0x00000000003f782f */ /* 0x000fe20003800000 */
[----:B------:R-:W-:Y:S01]  /*8a80*/  NOP ;  /* 0x0000000000007918 */ /* 0x000fe20000000000 */
[----:B------:R-:W-:Y:S01]  /*8a90*/  ULDC UR5, c[0x0][0x884] ;  /* 0x0002210000057ab9 */ /* 0x000fe20000000800 */
[----:B------:R-:W-:Y:S01]  /*8aa0*/  ULDC.64 UR44, c[0x0][0x800] ;  /* 0x00020000002c7ab9 */ /* 0x000fe20000000a00 */
[----:B------:R-:W-:Y:S01]  /*8ab0*/  ULEA UR4, UR5, UR4, 0x1 ;  /* 0x0000000405047291 */ /* 0x000fe2000f8e083f */
[----:B------:R-:W-:Y:S03]  /*8ac0*/  BSSY B0, `(.L_x_115) ;  /* 0x0000033000007945 */ /* 0x000fe60003800000 */
[----:B------:R-:W-:-:S05]  /*8ad0*/  UIMAD.WIDE UR44, UR4, 0x80, UR44 ;  /* 0x00000080042c78a5 */ /* 0x000fca000f8e022c */
[----:B------:R-:W-:Y:S07]  /*8ae0*/  @!P0 BRA `(.L_x_116) ;  /* 0x0000000000c08947 */ /* 0x000fee0003800000 */
[----:B------:R-:W-:Y:S01]  /*8af0*/  ULDC.64 UR4, c[0x0][0x808] ;  /* 0x0002020000047ab9 */ /* 0x000fe20000000a00 */
[----:B------:R-:W-:Y:S01]  /*8b00*/  ULDC.64 UR6, c[0x0][0x810] ;  /* 0x0002040000067ab9 */ /* 0x000fe20000000a00 */
[----:B------:R-:W-:Y:S02]  /*8b10*/  ISETP.NE.U32.AND P0, PT, RZ, UR4, PT ;  /* 0x00000004ff007c0c */ /* 0x000fe4000bf05070 */
[----:B------:R-:W-:Y:S02]  /*8b20*/  ISETP.NE.U32.AND P1, PT, RZ, UR6, PT ;  /* 0x00000006ff007c0c */ /* 0x000fe4000bf25070 */
[----:B------:R-:W-:Y:S02]  /*8b30*/  ISETP.NE.AND.EX P0, PT, RZ, UR5, PT, P0 ;  /* 0x00000005ff007c0c */ /* 0x000fe4000bf05300 */
[----:B------:R-:W-:-:S11]  /*8b40*/  ISETP.NE.AND.EX P1, PT, RZ, UR7, PT, P1 ;  /* 0x00000007ff007c0c */ /* 0x000fd6000bf25310 */
[----:B------:R-:W-:Y:S05]  /*8b50*/  @!P0 BRA `(.L_x_117) ;  /* 0x0000000000188947 */ /* 0x000fea0003800000 */
[----:B--2---:R-:W-:-:S04]  /*8b60*/  LEA R4, P0, R18, UR4, 0x3 ;  /* 0x0000000412047c11 */ /* 0x004fc8000f8018ff */
[----:B------:R-:W-:-:S06]  /*8b70*/  LEA.HI.X R5, R18, UR5, R3, 0x3, P0 ;  /* 0x0000000512057c11 */ /* 0x000fcc00080f1c03 */
[----:B------:R-:W2:Y:S01]  /*8b80*/  LDG.E.64 R4, desc[UR58][R4.64] ;  /* 0x0000003a04047981 */ /* 0x000ea2000c1e1b00 */
[----:B------:R-:W-:Y:S02]  /*8b90*/  UMOV UR4, 0x400 ;  /* 0x0000040000047882 */ /* 0x000fe40000000000 */
[----:B------:R-:W-:-:S09]  /*8ba0*/  ULEA UR4, UR42, UR4, 0x18 ;  /* 0x000000042a047291 */ /* 0x000fd2000f8ec03f */
[----:B--2---:R1:W-:Y:S03]  /*8bb0*/  STS.64 [UR4+0x38680], R4 ;  /* 0x03868004ff007988 */ /* 0x0043e60008000a04 */
.L_x_117:
[----:B------:R-:W-:Y:S05]  /*8bc0*/  @!P1 BRA `(.L_x_116) ;  /* 0x0000000000889947 */ /* 0x000fea0003800000 */
[----:B-12---:R-:W-:-:S04]  /*8bd0*/  LEA R4, P0, R18, UR6, 0x3 ;  /* 0x0000000612047c11 */ /* 0x006fc8000f8018ff */
[----:B------:R-:W-:-:S06]  /*8be0*/  LEA.HI.X R5, R18, UR7, R3, 0x3, P0 ;  /* 0x0000000712057c11 */ /* 0x000fcc00080f1c03 */
[----:B------:R-:W2:Y:S01]  /*8bf0*/  LDG.E.64 R4, desc[UR58][R4.64] ;  /* 0x0000003a04047981 */ /* 0x000ea2000c1e1b00 */
[----:B------:R-:W-:Y:S02]  /*8c00*/  UMOV UR4, 0x400 ;  /* 0x0000040000047882 */ /* 0x000fe40000000000 */
[----:B------:R-:W-:-:S04]  /*8c10*/  ULEA UR4, UR42, UR4, 0x18 ;  /* 0x000000042a047291 */ /* 0x000fc8000f8ec03f */
[----:B------:R-:W-:-:S05]  /*8c20*/  UIADD3 UR5, UR4, 0x38680, URZ ;  /* 0x0003868004057890 */ /* 0x000fca000fffe03f */
[----:B------:R-:W1:Y:S01]  /*8c30*/  LDS R3, [UR4+0x3869c] ;  /* 0x03869c04ff037984 */ /* 0x000e620008000800 */
[----:B------:R-:W-:-:S03]  /*8c40*/  IMAD.U32 R8, RZ, RZ, UR5 ;  /* 0x00000005ff087e24 */ /* 0x000fc6000f8e00ff */
[----:B------:R-:W-:Y:S02]  /*8c50*/  STS [UR4+0x386b0], RZ ;  /* 0x0386b0ffff007988 */ /* 0x000fe40008000804 */
[----:B------:R-:W-:-:S05]  /*8c60*/  SHF.R.U64 R8, R8, 0x4, RZ ;  /* 0x0000000408087819 */ /* 0x000fca00000012ff */
[----:B------:R-:W-:Y:S04]  /*8c70*/  STS [UR4+0x38690], R8 ;  /* 0x03869008ff007988 */ /* 0x000fe80008000804 */
[----:B------:R-:W-:Y:S01]  /*8c80*/  STS [UR4+0x38694], R8 ;  /* 0x03869408ff007988 */ /* 0x000fe20008000804 */
[----:B--2---:R-:W-:Y:S01]  /*8c90*/  SHF.L.U64.HI R11, R4, 0x1, R5 ;  /* 0x00000001040b7819 */ /* 0x004fe20000010205 */
[----:B------:R-:W-:-:S03]  /*8ca0*/  VIADD R5, R0, 0xffffffff ;  /* 0xffffffff00057836 */ /* 0x000fc60000000000 */
[----:B------:R-:W-:-:S04]  /*8cb0*/  LOP3.LUT R11, R11, 0x1fffffff, RZ, 0xc0, !PT ;  /* 0x1fffffff0b0b7812 */ /* 0x000fc800078ec0ff */
[----:B------:R-:W-:-:S04]  /*8cc0*/  SHF.R.U32.HI R6, RZ, 0x4, R11 ;  /* 0x00000004ff067819 */ /* 0x000fc8000001160b */
[----:B-1----:R-:W-:-:S05]  /*8cd0*/  LOP3.LUT R3, R3, 0xf, R6, 0xb8, !PT ;  /* 0x0000000f03037812 */ /* 0x002fca00078eb806 */
[----:B------:R1:W-:Y:S04]  /*8ce0*/  STS [UR4+0x3869c], R3 ;  /* 0x03869c03ff007988 */ /* 0x0003e80008000804 */
[----:B------:R-:W2:Y:S01]  /*8cf0*/  LDS R6, [UR4+0x3869c] ;  /* 0x03869c04ff067984 */ /* 0x000ea20008000800 */
[----:B-1----:R-:W-:Y:S01]  /*8d00*/  IMAD.SHL.U32 R3, R4, 0x2, RZ ;  /* 0x0000000204037824 */ /* 0x002fe200078e00ff */
[----:B------:R-:W-:-:S04]  /*8d10*/  IADD3 R4, R2, -0x1, RZ ;  /* 0xffffffff02047810 */ /* 0x000fc80007ffe0ff */
[----:B------:R-:W-:-:S04]  /*8d20*/  LOP3.LUT R2, R3, 0xfffffffe, RZ, 0xc0, !PT ;  /* 0xfffffffe03027812 */ /* 0x000fc800078ec0ff */
[----:B------:R-:W-:-:S05]  /*8d30*/  SHF.R.U64 R2, R2, 0x4, R11 ;  /* 0x0000000402027819 */ /* 0x000fca000000120b */
[----:B------:R-:W-:Y:S01]  /*8d40*/  STS [UR4+0x3868c], R2 ;  /* 0x03868c02ff007988 */ /* 0x000fe20008000804 */
[----:B--2---:R-:W-:-:S05]  /*8d50*/  LOP3.LUT R6, R6, 0xf0, RZ, 0xb8, !PT ;  /* 0x000000f006067812 */ /* 0x004fca00078eb8ff */
[----:B------:R1:W-:Y:S04]  /*8d60*/  STS [UR4+0x3869c], R6 ;  /* 0x03869c06ff007988 */ /* 0x0003e80008000804 */
[----:B------:R-:W2:Y:S01]  /*8d70*/  LDS R9, [UR4+0x3869c] ;  /* 0x03869c04ff097984 */ /* 0x000ea20008000800 */
[----:B-1----:R-:W-:-:S05]  /*8d80*/  CS2R R6, SRZ ;  /* 0x0000000000067805 */ /* 0x002fca000001ff00 */
[----:B------:R-:W-:Y:S01]  /*8d90*/  STS.128 [UR4+0x386a0], R4 ;  /* 0x0386a004ff007988 */ /* 0x000fe20008000c04 */
[----:B--2---:R-:W-:-:S05]  /*8da0*/  LOP3.LUT R9, R9, 0xf00, RZ, 0xb8, !PT ;  /* 0x00000f0009097812 */ /* 0x004fca00078eb8ff */
[----:B------:R-:W-:Y:S04]  /*8db0*/  STS.64 [UR4+0x38698], R8 ;  /* 0x03869808ff007988 */ /* 0x000fe80008000a04 */
[----:B------:R-:W1:Y:S02]  /*8dc0*/  LDS R10, [UR4+0x3869c] ;  /* 0x03869c04ff0a7984 */ /* 0x000e640008000800 */
[----:B-1----:R-:W-:-:S05]  /*8dd0*/  LOP3.LUT R0, R10, 0xf000, RZ, 0xb8, !PT ;  /* 0x0000f0000a007812 */ /* 0x002fca00078eb8ff */
[----:B------:R3:W-:Y:S02]  /*8de0*/  STS [UR4+0x3869c], R0 ;  /* 0x03869c00ff007988 */ /* 0x0007e40008000804 */
.L_x_116:
[----:B------:R-:W-:Y:S05]  /*8df0*/  BSYNC B0 ;  /* 0x0000000000007941 */ /* 0x000fea0003800000 */
.L_x_115:
[----:B---3--:R-:W3:Y:S01]  /*8e00*/  S2R R0, SR_LANEID ;  /* 0x0000000000007919 */ /* 0x008ee20000000000 */
[----:B------:R-:W-:Y:S01]  /*8e10*/  ELECT P0, URZ, PT ;  /* 0x00000000003f782f */ /* 0x000fe20003800000 */
[----:B------:R-:W-:Y:S01]  /*8e20*/  NOP ;  /* 0x0000000000007918 */ /* 0x000fe20000000000 */
[----:B------:R-:W-:Y:S01]  /*8e30*/  UMOV UR38, URZ ;  /* 0x0000003f00267c82 */ /* 0x000fe20008000000 */
[----:B------:R-:W-:Y:S10]  /*8e40*/  BSSY B0, `(.L_x_118) ;  /* 0x0000004000007945 */ /* 0x000ff40003800000 */
[----:B------:R-:W-:Y:S05]  /*8e50*/  @!P0 BRA `(.L_x_119) ;  /* 0x0000000000088947 */ /* 0x000fea0003800000 */
[----:B------:R0:W-:Y:S01]  /*8e60*/  UTMACMDFLUSH ;  /* 0x00000000000079b7 */ /* 0x0001e20000000000 */
[----:B------:R-:W-:-:S04]  /*8e70*/  DEPBAR.LE SB0, 0x0 ;  /* 0x000080000000791a */ /* 0x000fc80000000000 */
.L_x_119:
[----:B------:R-:W-:Y:S05]  /*8e80*/  BSYNC B0 ;  /* 0x0000000000007941 */ /* 0x000fea0003800000 */
.L_x_118:
[----:B------:R-:W-:Y:S01]  /*8e90*/  UMOV UR35, 0x400 ;  /* 0x0000040000237882 */ /* 0x000fe20000000000 */
[----:B-123--:R-:W-:Y:S01]  /*8ea0*/  IMAD.SHL.U32 R4, R0, 0x4, RZ ;  /* 0x0000000400047824 */ /* 0x00efe200078e00ff */
[----:B------:R-:W-:-:S04]  /*8eb0*/  ULEA UR35, UR42, UR35, 0x18 ;  /* 0x000000232a237291 */ /* 0x000fc8000f8ec03f */
[----:B------:R-:W-:Y:S01]  /*8ec0*/  UIADD3 UR34, UR35, 0x38680, URZ ;  /* 0x0003868023227890 */ /* 0x000fe2000fffe03f */
[----:B------:R-:W-:Y:S01]  /*8ed0*/  IADD3 R2, P0, R4, UR44, RZ ;  /* 0x0000002c04027c10 */ /* 0x000fe2000ff1e0ff */
[----:B------:R-:W-:-:S04]  /*8ee0*/  IMAD.MOV.U32 R0, RZ, RZ, RZ ;  /* 0x000000ffff007224 */ /* 0x000fc800078e00ff */
[----:B------:R-:W-:-:S03]  /*8ef0*/  IMAD.X R3, RZ, RZ, UR45, P0 ;  /* 0x0000002dff037e24 */ /* 0x000fc600080e06ff */
[----:B------:R-:W1:Y:S01]  /*8f00*/  LDS R5, [R4+UR34] ;  /* 0x0000002204057984 */ /* 0x000e620008000800 */
[----:B------:R-:W-:-:S03]  /*8f10*/  SHF.L.U32 R0, R0, 0x1f, RZ ;  /* 0x0000001f00007819 */ /* 0x000fc600000006ff */
[----:B-1----:R1:W2:Y:S02]  /*8f20*/  ATOMG.E.EXCH.STRONG.GPU PT, RZ, [R2], R5 ;  /* 0x0000000502ff73a8 */ /* 0x0022a400041ee100 */
[----:B--2---:R-:W2:Y:S01]  /*8f30*/  SYNCS.PHASECHK.TRANS64.TRYWAIT P0, [UR35+0x384e8], R0 ;  /* 0x0384e800ff0075a7 */ /* 0x004ea20008000163 */
[----:B------:R-:W-:Y:S02]  /*8f40*/  ULOP3.LUT UR33, UR54, 0x1, URZ, 0xfc, !UPT ;  /* 0x0000000136217892 */ /* 0x000fe4000f8efc3f */
[----:B------:R-:W-:Y:S01]  /*8f50*/  ULOP3.LUT UR37, UR52, 0x2, URZ, 0xfc, !UPT ;  /* 0x0000000234257892 */ /* 0x000fe2000f8efc3f */
[----:B-12---:R-:W-:Y:S11]  /*8f60*/  @!P0 BRA `(.L_x_120) ;  /* 0x0000005800ac8947 */ /* 0x006ff60003800000 */
.L_x_273:
[----:B------:R-:W-:Y:S01]  /*8f70*/  IMAD.MOV.U32 R2, RZ, RZ, 0x1 ;  /* 0x00000001ff027424 */ /* 0x000fe200078e00ff */
[----:B------:R-:W-:Y:S01]  /*8f80*/  ULDC UR32, c[0x0][0x598] ;  /* 0x0001660000207ab9 */ /* 0x000fe20000000800 */
[----:B------:R-:W-:Y:S01]  /*8f90*/  IMAD.MOV.U32 R12, RZ, RZ, RZ ;  /* 0x000000ffff0c7224 */ /* 0x000fe200078e00ff */
[----:B------:R-:W-:Y:S01]  /*8fa0*/  ULDC UR36, c[0x0][0x580] ;  /* 0x0001600000247ab9 */ /* 0x000fe20000000800 */
[----:B------:R-:W-:Y:S01]  /*8fb0*/  ULDC.64 UR4, c[0x0][0x590] ;  /* 0x0001640000047ab9 */ /* 0x000fe20000000a00 */
[----:B------:R-:W-:-:S05]  /*8fc0*/  ULDC.64 UR6, c[0x0][0x588] ;  /* 0x0001620000067ab9 */ /* 0x000fca0000000a00 */
.L_x_181:
[----:B------:R-:W-:-:S06]  /*8fd0*/  UISETP.NE.AND UP0, UPT, UR33, 0x3, UPT ;  /* 0x000000032100788c */ /* 0x000fcc000bf05270 */
[----:B------:R-:W-:-:S13]  /*8fe0*/  PLOP3.LUT P1, PT, PT, PT, UP0, 0x80, 0x0 ;  /* 0x000000000000781c */ /* 0x000fda0003f2f008 */
[----:B---345:R-:W-:Y:S05]  /*8ff0*/  @!P1 BRA `(.L_x_121) ;  /* 0x0000000000049947 */ /* 0x038fea0003800000 */
[----:B------:R-:W-:Y:S01]  /*9000*/  BPT.TRAP 0x1 ;  /* 0x000000040000795c */ /* 0x000fe20000300000 */
.L_x_121:
[----:B------:R-:W-:Y:S01]  /*9010*/  ULEA UR8, UR38, UR35, 0x3 ;  /* 0x0000002326087291 */ /* 0x000fe2000f8e183f */
[----:B-1----:R-:W-:-:S08]  /*9020*/  SHF.L.U32 R0, R12, 0x1f, RZ ;  /* 0x0000001f0c007819 */ /* 0x002fd000000006ff */
[----:B------:R-:W1:Y:S02]  /*9030*/  SYNCS.PHASECHK.TRANS64.TRYWAIT P0, [UR8+0x38400], R0 ;  /* 0x03840000ff0075a7 */ /* 0x000e640008000148 */
[----:B-1----:R-:W-:Y:S05]  /*9040*/  @!P0 BRA `(.L_x_122) ;  /* 0x00000058008c8947 */ /* 0x002fea0003800000 */
.L_x_274:
[----:B------:R-:W-:-:S09]  /*9050*/  ULEA UR9, UR38, UR35, 0x4 ;  /* 0x0000002326097291 */ /* 0x000fd2000f8e203f */
[----:B------:R-:W2:Y:S01]  /*9060*/  LDS.128 R4, [UR9+0x384f0] ;  /* 0x0384f009ff047984 */ /* 0x000ea20008000c00 */
[----:B------:R-:W-:Y:S01]  /*9070*/  @!PT LDS RZ, [RZ] ;  /* 0x00000000fffff984 */ /* 0x000fe20000000800 */
[----:B------:R-:W-:Y:S01]  /*9080*/  @!PT LDS RZ, [RZ] ;  /* 0x00000000fffff984 */ /* 0x000fe20000000800 */
[----:B------:R-:W-:Y:S01]  /*9090*/  @!PT LDS RZ, [RZ] ;  /* 0x00000000fffff984 */ /* 0x000fe20000000800 */
[----:B------:R-:W-:Y:S01]  /*90a0*/  @!PT LDS RZ, [RZ] ;  /* 0x00000000fffff984 */ /* 0x000fe20000000800 */
[----:B------:R3:W-:Y:S06]  /*90b0*/  MEMBAR.ALL.CTA ;  /* 0x0000000000007992 */ /* 0x0007ec0000008000 */
[----:B---3--:R-:W3:Y:S01]  /*90c0*/  FENCE.VIEW.ASYNC.S ;  /* 0x00000000000073c6 */ /* 0x008ee20000000000 */
[----:B------:R-:W-:Y:S05]  /*90d0*/  @!P1 BRA `(.L_x_123) ;  /* 0x0000000000049947 */ /* 0x000fea0003800000 */
[----:B------:R-:W-:Y:S01]  /*90e0*/  BPT.TRAP 0x1 ;  /* 0x000000040000795c */ /* 0x000fe20000300000 */
.L_x_123:
[----:B------:R-:W-:Y:S01]  /*90f0*/  UIADD3 UR8, UR8, 0x38440, URZ ;  /* 0x0003844008087890 */ /* 0x000fe2000fffe03f */
[----:B------:R-:W-:Y:S02]  /*9100*/  R2UR UR10, R16 ;  /* 0x00000000100a72ca */ /* 0x000fe400000e0000 */
[----:B------:R-:W-:Y:S01]  /*9110*/  R2UR UR11, R17 ;  /* 0x00000000110b72ca */ /* 0x000fe200000e0000 */
[----:B------:R-:W-:Y:S01]  /*9120*/  UPRMT UR8, UR42, 0x654, UR8 ;  /* 0x000006542a087896 */ /* 0x000fe20008000008 */
[----:B------:R-:W-:Y:S02]  /*9130*/  LOP3.LUT P1, RZ, R2, 0xff, RZ, 0xc0, !PT ;  /* 0x000000ff02ff7812 */ /* 0x000fe4000782c0ff */
[----:B------:R-:W-:-:S04]  /*9140*/  ISETP.NE.U32.AND P0, PT, RZ, UR4, PT ;  /* 0x00000004ff007c0c */ /* 0x000fc8000bf05070 */
[----:B------:R-:W-:Y:S02]  /*9150*/  ISETP.NE.AND.EX P0, PT, RZ, UR5, PT, P0 ;  /* 0x00000005ff007c0c */ /* 0x000fe4000bf05300 */
[----:B---3--:R-:W-:Y:S01]  /*9160*/  SYNCS.ARRIVE.TRANS64.RED.A1T0 RZ, [UR8], RZ ;  /* 0x000000ffffff79a7 */ /* 0x008fe20008100408 */
[----:B------:R-:W-:Y:S02]  /*9170*/  USHF.L.U32 UR10, UR10, 0x7, URZ ;  /* 0x000000070a0a7899 */ /* 0x000fe4000800063f */
[----:B------:R-:W-:Y:S02]  /*9180*/  USHF.L.U32 UR11, UR11, 0x8, URZ ;  /* 0x000000080b0b7899 */ /* 0x000fe4000800063f */
[----:B------:R-:W-:Y:S10]  /*9190*/  @!P1 BRA `(.L_x_124) ;  /* 0x00000000000c9947 */ /* 0x000ff40003800000 */
[----:B------:R-:W-:-:S04]  /*91a0*/  DEPBAR {5,4,3,2,1,0} ;  /* 0x0000003f0000791a */ /* 0x000fc80000000000 */
[----:B------:R3:W-:Y:S02]  /*91b0*/  UTMACCTL.IV [UR44] ;  /* 0x000000002c0079b9 */ /* 0x0007e40008000000 */
[----:B---3--:R-:W-:Y:S01]  /*91c0*/  NOP ;  /* 0x0000000000007918 */ /* 0x008fe20000000000 */
.L_x_124:
[----:B------:R-:W-:Y:S05]  /*91d0*/  @!P0 BRA `(.L_x_125) ;  /* 0x0000000000188947 */ /* 0x000fea0003800000 */
[----:B-1----:R-:W1:Y:S02]  /*91e0*/  LDC.64 R2, c[0x0][0x590] ;  /* 0x00016400ff027b82 */ /* 0x002e640000000a00 */
[----:B-1----:R-:W-:-:S06]  /*91f0*/  IMAD.WIDE R2, R18, 0x8, R2 ;  /* 0x0000000812027825 */ /* 0x002fcc00078e0202 */
[----:B------:R-:W3:Y:S04]  /*9200*/  LDG.E.64 R2, desc[UR58][R2.64] ;  /* 0x0000003a02027981 */ /* 0x000ee8000c1e1b00 */
[----:B---3--:R-:W3:Y:S02]  /*9210*/  LD.E R0, desc[UR58][R2.64] ;  /* 0x0000003a02007980 */ /* 0x008ee4000c101900 */
[----:B---3--:R-:W-:Y:S01]  /*9220*/  FSETP.NEU.AND P0, PT, R0, RZ, PT ;  /* 0x000000ff0000720b */ /* 0x008fe20003f0d000 */
[----:B------:R-:W-:-:S12]  /*9230*/  BRA `(.L_x_126) ;  /* 0x0000000000247947 */ /* 0x000fd80003800000 */
.L_x_125:
[----:B------:R-:W-:Y:S02]  /*9240*/  ISETP.NE.U32.AND P1, PT, RZ, UR6, PT ;  /* 0x00000006ff007c0c */ /* 0x000fe4000bf25070 */
[----:B------:R-:W-:Y:S02]  /*9250*/  FSETP.NEU.AND P0, PT, RZ, UR36, PT ;  /* 0x00000024ff007c0b */ /* 0x000fe4000bf0d000 */
[----:B------:R-:W-:-:S13]  /*9260*/  ISETP.NE.AND.EX P1, PT, RZ, UR7, PT, P1 ;  /* 0x00000007ff007c0c */ /* 0x000fda000bf25310 */
[----:B------:R-:W-:Y:S05]  /*9270*/  @!P1 BRA `(.L_x_126) ;  /* 0x0000000000149947 */ /* 0x000fea0003800000 */
[----:B-1----:R-:W1:Y:S01]  /*9280*/  LDC.64 R2, c[0x0][0x588] ;  /* 0x00016200ff027b82 */ /* 0x002e620000000a00 */
[----:B------:R-:W-:-:S04]  /*9290*/  IMAD R9, R18, UR32, RZ ;  /* 0x0000002012097c24 */ /* 0x000fc8000f8e02ff */
[----:B-1----:R-:W-:-:S06]  /*92a0*/  IMAD.WIDE R2, R9, 0x4, R2 ;  /* 0x0000000409027825 */ /* 0x002fcc00078e0202 */
[----:B------:R-:W3:Y:S02]  /*92b0*/  LDG.E R2, desc[UR58][R2.64] ;  /* 0x0000003a02027981 */ /* 0x000ee4000c1e1900 */
[----:B---3--:R-:W-:-:S13]  /*92c0*/  FSETP.NEU.AND P0, PT, R2, RZ, PT ;  /* 0x000000ff0200720b */ /* 0x008fda0003f0d000 */
.L_x_126:
[----:B------:R-:W-:Y:S01]  /*92d0*/  UISETP.NE.AND UP0, UPT, UR37, 0x3, UPT ;  /* 0x000000032500788c */ /* 0x000fe2000bf05270 */
[----:B------:R-:W-:-:S05]  /*92e0*/  ELECT P1, URZ, PT ;  /* 0x00000000003f782f */ /* 0x000fca0003820000 */
[----:B------:R-:W-:Y:S02]  /*92f0*/  PLOP3.LUT P2, PT, PT, PT, UP0, 0x80, 0x0 ;  /* 0x000000000000781c */ /* 0x000fe40003f4f008 */
[----:B------:R-:W-:-:S11]  /*9300*/  PLOP3.LUT P0, PT, P0, P1, PT, 0x2a, 0x0 ;  /* 0x000000000000781c */ /* 0x000fd60000702572 */
[----:B------:R-:W-:Y:S05]  /*9310*/  @!P2 BRA `(.L_x_127) ;  /* 0x000000000004a947 */ /* 0x000fea0003800000 */
[----:B------:R-:W-:Y:S01]  /*9320*/  BPT.TRAP 0x1 ;  /* 0x000000040000795c */ /* 0x000fe20000300000 */
.L_x_127:
[----:B-1----:R-:W-:-:S05]  /*9330*/  IMAD.MOV.U32 R0, RZ, RZ, 0x1 ;  /* 0x00000001ff007424 */ /* 0x002fca00078e00ff */
[----:B------:R-:W-:-:S04]  /*9340*/  SHF.L.U32 R0, R0, 0x1f, RZ ;  /* 0x0000001f00007819 */ /* 0x000fc800000006ff */
[----:B------:R-:W1:Y:S02]  /*9350*/  SYNCS.PHASECHK.TRANS64.TRYWAIT P1, [UR35+0x384c0], R0 ;  /* 0x0384c000ff0075a7 */ /* 0x000e640008020163 */
[----:B-1----:R-:W-:Y:S05]  /*9360*/  @!P1 BRA `(.L_x_128) ;  /* 0x0000005400dc9947 */ /* 0x002fea0003800000 */
.L_x_275:
[----:B------:R-:W-:Y:S04]  /*9370*/  BSSY B0, `(.L_x_129) ;  /* 0x0000010000007945 */ /* 0x000fe80003800000 */
[----:B------:R-:W-:Y:S05]  /*9380*/  @P0 BRA `(.L_x_130) ;  /* 0x0000000000380947 */ /* 0x000fea0003800000 */
[----:B------:R-:W-:Y:S02]  /*9390*/  UIADD3 UR8, UR35, 0x30000, URZ ;  /* 0x0003000023087890 */ /* 0x000fe4000fffe03f */
[----:B------:R-:W-:Y:S02]  /*93a0*/  UIADD3 UR9, UR35, 0x384a0, URZ ;  /* 0x000384a023097890 */ /* 0x000fe4000fffe03f */
[----:B------:R-:W-:Y:S02]  /*93b0*/  UIADD3 UR14, UR10, 0x40, URZ ;  /* 0x000000400a0e7890 */ /* 0x000fe4000fffe03f */
[----:B------:R-:W-:Y:S01]  /*93c0*/  UIADD3 UR12, UR35, 0x31000, URZ ;  /* 0x00031000230c7890 */ /* 0x000fe2000fffe03f */
[----:B------:R-:W-:Y:S01]  /*93d0*/  UMOV UR16, 0x0 ;  /* 0x0000000000107882 */ /* 0x000fe20000000000 */
[----:B------:R-:W-:Y:S01]  /*93e0*/  UMOV UR17, 0x10000000 ;  /* 0x1000000000117882 */ /* 0x000fe20000000000 */
[----:B------:R-:W-:Y:S01]  /*93f0*/  UMOV UR15, UR11 ;  /* 0x0000000b000f7c82 */ /* 0x000fe20008000000 */
[----:B------:R-:W-:Y:S01]  /*9400*/  UMOV UR13, UR9 ;  /* 0x00000009000d7c82 */ /* 0x000fe20008000000 */
[----:B------:R3:W-:Y:S04]  /*9410*/  UTMALDG.2D [UR8], [UR44], desc[UR16] ;  /* 0x000010082c0075b4 */ /* 0x0007e80008009000 */
[----:B------:R3:W-:Y:S02]  /*9420*/  UTMALDG.2D [UR12], [UR44], desc[UR16] ;  /* 0x0000100c2c0075b4 */ /* 0x0007e40008009000 */
[----:B---3--:R-:W-:Y:S05]  /*9430*/  @!P2 BRA `(.L_x_131) ;  /* 0x000000000004a947 */ /* 0x008fea0003800000 */
[----:B------:R-:W-:Y:S01]  /*9440*/  BPT.TRAP 0x1 ;  /* 0x000000040000795c */ /* 0x000fe20000300000 */
.L_x_131:
[----:B------:R-:W3:Y:S02]  /*9450*/  LDC R2, c[0x0][0x828] ;  /* 0x00020a00ff027b82 */ /* 0x000ee40000000800 */
[----:B---3--:R3:W-:Y:S02]  /*9460*/  SYNCS.ARRIVE.TRANS64.RED.A0TR RZ, [UR35+0x384a0], R2 ;  /* 0x0384a002ffff79a7 */ /* 0x0087e40008300423 */
.L_x_130:
[----:B------:R-:W-:Y:S05]  /*9470*/  BSYNC B0 ;  /* 0x0000000000007941 */ /* 0x000fea0003800000 */
.L_x_129:
[----:B------:R-:W-:Y:S05]  /*9480*/  @!P2 BRA `(.L_x_132) ;  /* 0x000000000004a947 */ /* 0x000fea0003800000 */
[----:B------:R-:W-:Y:S01]  /*9490*/  BPT.TRAP 0x1 ;  /* 0x000000040000795c */ /* 0x000fe20000300000 */
.L_x_132:
[----:B------:R-:W-:-:S04]  /*94a0*/  UIADD3 UR21, UR35, 0x384a0, URZ ;  /* 0x000384a023157890 */ /* 0x000fc8000fffe03f */
[----:B------:R-:W-:-:S09]  /*94b0*/  UPRMT UR8, UR42, 0x654, UR21 ;  /* 0x000006542a087896 */ /* 0x000fd20008000015 */
[----:B------:R-:W-:Y:S01]  /*94c0*/  SYNCS.ARRIVE.TRANS64.RED.A1T0 RZ, [UR8], RZ ;  /* 0x000000ffffff79a7 */ /* 0x000fe20008100408 */
[----:B------:R-:W-:Y:S05]  /*94d0*/  @!P2 BRA `(.L_x_133) ;  /* 0x000000000004a947 */ /* 0x000fea0003800000 */
[----:B------:R-:W-:Y:S01]  /*94e0*/  BPT.TRAP 0x1 ;  /* 0x000000040000795c */ /* 0x000fe20000300000 */
.L_x_133:
[----:B------:R-:W4:Y:S02]  /*94f0*/  SYNCS.PHASECHK.TRANS64.TRYWAIT P1, [UR35+0x384c8], R0 ;  /* 0x0384c800ff0075a7 */ /* 0x000f240008020163 */
[----:B----4-:R-:W-:Y:S05]  /*9500*/  @!P1 BRA `(.L_x_134) ;  /* 0x00000054008c9947 */ /* 0x010fea0003800000 */
.L_x_276:
[----:B------:R-:W-:Y:S04]  /*9510*/  BSSY B0, `(.L_x_135) ;  /* 0x0000012000007945 */ /* 0x000fe80003800000 */
[----:B------:R-:W-:Y:S05]  /*9520*/  @P0 BRA `(.L_x_136) ;  /* 0x0000000000400947 */ /* 0x000fea0003800000 */
[----:B------:R-:W-:Y:S02]  /*9530*/  UIADD3 UR15, UR11, 0x20, URZ ;  /* 0x000000200b0f7890 */ /* 0x000fe4000fffe03f */
        /* <DEDUP_REMOVED lines=8> */
[----:B------:R-:W-:Y:S01]  /*95c0*/  UMOV UR19, UR15 ;  /* 0x0000000f00137c82 */ /* 0x000fe20008000000 */
[----:B------:R4:W-:Y:S03]  /*95d0*/  UTMALDG.2D [UR12], [UR44], desc[UR22] ;  /* 0x0000160c2c0075b4 */ /* 0x0009e60008009000 */
[----:B------:R4:W-:Y:S02]  /*95e0*/  UTMALDG.2D [UR16], [UR44], desc[UR22] ;  /* 0x000016102c0075b4 */ /* 0x0009e40008009000 */
[----:B----4-:R-:W-:Y:S05]  /*95f0*/  @!P2 BRA `(.L_x_137) ;  /* 0x000000000004a947 */ /* 0x010fea0003800000 */
[----:B------:R-:W-:Y:S01]  /*9600*/  BPT.TRAP 0x1 ;  /* 0x000000040000795c */ /* 0x000fe20000300000 */
.L_x_137:
[----:B---3--:R-:W3:Y:S02]  /*9610*/  LDC R2, c[0x0][0x828] ;  /* 0x00020a00ff027b82 */ /* 0x008ee40000000800 */
[----:B---3--:R4:W-:Y:S02]  /*9620*/  SYNCS.ARRIVE.TRANS64.RED.A0TR RZ, [UR35+0x384a8], R2 ;  /* 0x0384a802ffff79a7 */ /* 0x0089e40008300423 */
.L_x_136:
[----:B------:R-:W-:Y:S05]  /*9630*/  BSYNC B0 ;  /* 0x0000000000007941 */ /* 0x000fea0003800000 */
.L_x_135:
[----:B------:R-:W-:Y:S05]  /*9640*/  @!P2 BRA `(.L_x_138) ;  /* 0x000000000004a947 */ /* 0x000fea0003800000 */
[----:B------:R-:W-:Y:S01]  /*9650*/  BPT.TRAP 0x1 ;  /* 0x000000040000795c */ /* 0x000fe20000300000 */
.L_x_138:
[----:B------:R-:W-:-:S04]  /*9660*/  UIADD3 UR13, UR35, 0x384a8, URZ ;  /* 0x000384a8230d7890 */ /* 0x000fc8000fffe03f */
[----:B------:R-:W-:-:S09]  /*9670*/  UPRMT UR9, UR42, 0x654, UR13 ;  /* 0x000006542a097896 */ /* 0x000fd2000800000d */
[----:B------:R-:W-:Y:S01]  /*9680*/  SYNCS.ARRIVE.TRANS64.RED.A1T0 RZ, [UR9], RZ ;  /* 0x000000ffffff79a7 */ /* 0x000fe20008100409 */
[----:B------:R-:W-:Y:S05]  /*9690*/  @!P2 BRA `(.L_x_139) ;  /* 0x000000000004a947 */ /* 0x000fea0003800000 */
[----:B------:R-:W-:Y:S01]  /*96a0*/  BPT.TRAP 0x1 ;  /* 0x000000040000795c */ /* 0x000fe20000300000 */
.L_x_139:
[----:B------:R-:W5:Y:S02]  /*96b0*/  SYNCS.PHASECHK.TRANS64.TRYWAIT P1, [UR35+0x384d0], R0 ;  /* 0x0384d000ff0075a7 */ /* 0x000f640008020163 */
[----:B-----5:R-:W-:Y:S05]  /*96c0*/  @!P1 BRA `(.L_x_140) ;  /* 0x0000005400349947 */ /* 0x020fea0003800000 */
.L_x_277:
        /* <DEDUP_REMOVED lines=14> */
[----:B-1----:R-:W-:Y:S05]  /*97b0*/  @!P2 BRA `(.L_x_143) ;  /* 0x000000000004a947 */ /* 0x002fea0003800000 */
[----:B------:R-:W-:Y:S01]  /*97c0*/  BPT.TRAP 0x1 ;  /* 0x000000040000795c */ /* 0x000fe20000300000 */
.L_x_143:
[----:B---34-:R-:W1:Y:S02]  /*97d0*/  LDC R2, c[0x0][0x828] ;  /* 0x00020a00ff027b82 */ /* 0x018e640000000800 */
[----:B-1----:R1:W-:Y:S02]  /*97e0*/  SYNCS.ARRIVE.TRANS64.RED.A0TR RZ, [UR35+0x384b0], R2 ;  /* 0x0384b002ffff79a7 */ /* 0x0023e40008300423 */
.L_x_142:
[----:B------:R-:W-:Y:S05]  /*97f0*/  BSYNC B0 ;  /* 0x0000000000007941 */ /* 0x000fea0003800000 */
.L_x_141:
[----:B------:R-:W-:Y:S05]  /*9800*/  @!P2 BRA `(.L_x_144) ;  /* 0x000000000004a947 */ /* 0x000fea0003800000 */
[----:B------:R-:W-:Y:S01]  /*9810*/  BPT.TRAP 0x1 ;  /* 0x000000040000795c */ /* 0x000fe20000300000 */
.L_x_144:
[----:B------:R-:W-:-:S04]  /*9820*/  UIADD3 UR17, UR35, 0x384b0, URZ ;  /* 0x000384b023117890 */ /* 0x000fc8000fffe03f */
[----:B------:R-:W-:-:S09]  /*9830*/  UPRMT UR39, UR42, 0x654, UR17 ;  /* 0x000006542a277896 */ /* 0x000fd20008000011 */
[----:B------:R-:W-:Y:S01]  /*9840*/  SYNCS.ARRIVE.TRANS64.RED.A1T0 RZ, [UR39], RZ ;  /* 0x000000ffffff79a7 */ /* 0x000fe20008100427 */
[----:B------:R-:W-:Y:S05]  /*9850*/  @!P2 BRA `(.L_x_145) ;  /* 0x000000000004a947 */ /* 0x000fea0003800000 */
[----:B------:R-:W-:Y:S01]  /*9860*/  BPT.TRAP 0x1 ;  /* 0x000000040000795c */ /* 0x000fe20000300000 */
.L_x_145:
[----:B------:R-:W5:Y:S02]  /*9870*/  SYNCS.PHASECHK.TRANS64.TRYWAIT P1, [UR35+0x384d8], R0 ;  /* 0x0384d800ff0075a7 */ /* 0x000f640008020163 */
[----:B-----5:R-:W-:Y:S05]  /*9880*/  @!P1 BRA `(.L_x_146) ;  /* 0x0000005000dc9947 */ /* 0x020fea0003800000 */
.L_x_278:
        /* <DEDUP_REMOVED lines=16> */
.L_x_149:
[----:B---34-:R-:W1:Y:S02]  /*9990*/  LDC R2, c[0x0][0x828] ;  /* 0x00020a00ff027b82 */ /* 0x018e640000000800 */
[----:B-1----:R1:W-:Y:S02]  /*99a0*/  SYNCS.ARRIVE.TRANS64.RED.A0TR RZ, [UR35+0x384b8], R2 ;  /* 0x0384b802ffff79a7 */ /* 0x0023e40008300423 */
.L_x_148:
[----:B------:R-:W-:Y:S05]  /*99b0*/  BSYNC B0 ;  /* 0x0000000000007941 */ /* 0x000fea0003800000 */
.L_x_147:
[----:B------:R-:W-:Y:S05]  /*99c0*/  @!P2 BRA `(.L_x_150) ;  /* 0x000000000004a947 */ /* 0x000fea0003800000 */
[----:B------:R-:W-:Y:S01]  /*99d0*/  BPT.TRAP 0x1 ;  /* 0x000000040000795c */ /* 0x000fe20000300000 */
.L_x_150:
[----:B------:R-:W-:-:S04]  /*99e0*/  UIADD3 UR29, UR35, 0x384b8, URZ ;  /* 0x000384b8231d7890 */ /* 0x000fc8000fffe03f */
[----:B------:R-:W-:-:S09]  /*99f0*/  UPRMT UR43, UR42, 0x654, UR29 ;  /* 0x000006542a2b7896 */ /* 0x000fd2000800001d */
[----:B------:R-:W-:Y:S01]  /*9a00*/  SYNCS.ARRIVE.TRANS64.RED.A1T0 RZ, [UR43], RZ ;  /* 0x000000ffffff79a7 */ /* 0x000fe2000810042b */
[----:B------:R-:W-:Y:S05]  /*9a10*/  @!P2 BRA `(.L_x_151) ;  /* 0x000000000004a947 */ /* 0x000fea0003800000 */
[----:B------:R-:W-:Y:S01]  /*9a20*/  BPT.TRAP 0x1 ;  /* 0x000000040000795c */ /* 0x000fe20000300000 */
.L_x_151:
[----:B-1-34-:R-:W-:-:S04]  /*9a30*/  SHF.L.U32 R2, RZ, 0x1f, RZ ;  /* 0x0000001fff027819 */ /* 0x01afc800000006ff */
[----:B------:R-:W1:Y:S02]  /*9a40*/  SYNCS.PHASECHK.TRANS64.TRYWAIT P1, [UR35+0x384c0], R2 ;  /* 0x0384c002ff0075a7 */ /* 0x000e640008020163 */
[----:B-1----:R-:W-:Y:S05]  /*9a50*/  @!P1 BRA `(.L_x_152) ;  /* 0x0000005000809947 */ /* 0x002fea0003800000 */
.L_x_279:
        /* <DEDUP_REMOVED lines=13> */
[----:B---3--:R-:W-:Y:S05]  /*9b30*/  @!P2 BRA `(.L_x_155) ;  /* 0x000000000004a947 */ /* 0x008fea0003800000 */
[----:B------:R-:W-:Y:S01]  /*9b40*/  BPT.TRAP 0x1 ;  /* 0x000000040000795c */ /* 0x000fe20000300000 */
.L_x_155:
[----:B-1----:R-:W1:Y:S02]  /*9b50*/  LDC R3, c[0x0][0x828] ;  /* 0x00020a00ff037b82 */ /* 0x002e640000000800 */
[----:B-1----:R3:W-:Y:S02]  /*9b60*/  SYNCS.ARRIVE.TRANS64.RED.A0TR RZ, [UR35+0x384a0], R3 ;  /* 0x0384a003ffff79a7 */ /* 0x0027e40008300423 */
.L_x_154:
[----:B------:R-:W-:Y:S05]  /*9b70*/  BSYNC B0 ;  /* 0x0000000000007941 */ /* 0x000fea0003800000 */
.L_x_153:
[----:B------:R-:W-:Y:S05]  /*9b80*/  @!P2 BRA `(.L_x_156) ;  /* 0x000000000004a947 */ /* 0x000fea0003800000 */
[----:B------:R-:W-:Y:S01]  /*9b90*/  BPT.TRAP 0x1 ;  /* 0x000000040000795c */ /* 0x000fe20000300000 */
.L_x_156:
[----:B------:R-:W-:Y:S01]  /*9ba0*/  SYNCS.ARRIVE.TRANS64.RED.A1T0 RZ, [UR8], RZ ;  /* 0x000000ffffff79a7 */ /* 0x000fe20008100408 */
[----:B------:R-:W-:Y:S05]  /*9bb0*/  @!P2 BRA `(.L_x_157) ;  /* 0x000000000004a947 */ /* 0x000fea0003800000 */
[----:B------:R-:W-:Y:S01]  /*9bc0*/  BPT.TRAP 0x1 ;  /* 0x000000040000795c */ /* 0x000fe20000300000 */
.L_x_157:
[----:B------:R-:W4:Y:S02]  /*9bd0*/  SYNCS.PHASECHK.TRANS64.TRYWAIT P1, [UR35+0x384c8], R2 ;  /* 0x0384c802ff0075a7 */ /* 0x000f240008020163 */
[----:B----4-:R-:W-:Y:S05]  /*9be0*/  @!P1 BRA `(.L_x_158) ;  /* 0x0000005000349947 */ /* 0x010fea0003800000 */
.L_x_280:
        /* <DEDUP_REMOVED lines=15> */
.L_x_161:
[----:B-1-3--:R-:W1:Y:S02]  /*9ce0*/  LDC R3, c[0x0][0x828] ;  /* 0x00020a00ff037b82 */ /* 0x00ae640000000800 */
[----:B-1----:R4:W-:Y:S02]  /*9cf0*/  SYNCS.ARRIVE.TRANS64.RED.A0TR RZ, [UR35+0x384a8], R3 ;  /* 0x0384a803ffff79a7 */ /* 0x0029e40008300423 */
.L_x_160:
[----:B------:R-:W-:Y:S05]  /*9d00*/  BSYNC B0 ;  /* 0x0000000000007941 */ /* 0x000fea0003800000 */
.L_x_159:
[----:B------:R-:W-:Y:S05]  /*9d10*/  @!P2 BRA `(.L_x_162) ;  /* 0x000000000004a947 */ /* 0x000fea0003800000 */
[----:B------:R-:W-:Y:S01]  /*9d20*/  BPT.TRAP 0x1 ;  /* 0x000000040000795c */ /* 0x000fe20000300000 */
.L_x_162:
[----:B------:R-:W-:Y:S01]  /*9d30*/  SYNCS.ARRIVE.TRANS64.RED.A1T0 RZ, [UR9], RZ ;  /* 0x000000ffffff79a7 */ /* 0x000fe20008100409 */
[----:B------:R-:W-:Y:S05]  /*9d40*/  @!P2 BRA `(.L_x_163) ;  /* 0x000000000004a947 */ /* 0x000fea0003800000 */
[----:B------:R-:W-:Y:S01]  /*9d50*/  BPT.TRAP 0x1 ;  /* 0x000000040000795c */ /* 0x000fe20000300000 */
.L_x_163:
[----:B------:R-:W5:Y:S02]  /*9d60*/  SYNCS.PHASECHK.TRANS64.TRYWAIT P1, [UR35+0x384d0], R2 ;  /* 0x0384d002ff0075a7 */ /* 0x000f640008020163 */
[----:B-----5:R-:W-:Y:S05]  /*9d70*/  @!P1 BRA `(.L_x_164) ;  /* 0x0000004c00e89947 */ /* 0x020fea0003800000 */
.L_x_281:
        /* <DEDUP_REMOVED lines=15> */
.L_x_167:
[----:B---34-:R-:W1:Y:S02]  /*9e70*/  LDC R3, c[0x0][0x828] ;  /* 0x00020a00ff037b82 */ /* 0x018e640000000800 */
[----:B-1----:R1:W-:Y:S02]  /*9e80*/  SYNCS.ARRIVE.TRANS64.RED.A0TR RZ, [UR35+0x384b0], R3 ;  /* 0x0384b003ffff79a7 */ /* 0x0023e40008300423 */
.L_x_166:
[----:B------:R-:W-:Y:S05]  /*9e90*/  BSYNC B0 ;  /* 0x0000000000007941 */ /* 0x000fea0003800000 */
.L_x_165:
[----:B------:R-:W-:Y:S05]  /*9ea0*/  @!P2 BRA `(.L_x_168) ;  /* 0x000000000004a947 */ /* 0x000fea0003800000 */
[----:B------:R-:W-:Y:S01]  /*9eb0*/  BPT.TRAP 0x1 ;  /* 0x000000040000795c */ /* 0x000fe20000300000 */
.L_x_168:
[----:B------:R-:W-:Y:S01]  /*9ec0*/  SYNCS.ARRIVE.TRANS64.RED.A1T0 RZ, [UR39], RZ ;  /* 0x000000ffffff79a7 */ /* 0x000fe20008100427 */
[----:B------:R-:W-:Y:S05]  /*9ed0*/  @!P2 BRA `(.L_x_169) ;  /* 0x000000000004a947 */ /* 0x000fea0003800000 */
[----:B------:R-:W-:Y:S01]  /*9ee0*/  BPT.TRAP 0x1 ;  /* 0x000000040000795c */ /* 0x000fe20000300000 */
.L_x_169:
[----:B------:R-:W5:Y:S02]  /*9ef0*/  SYNCS.PHASECHK.TRANS64.TRYWAIT P1, [UR35+0x384d8], R2 ;  /* 0x0384d802ff0075a7 */ /* 0x000f640008020163 */
[----:B-----5:R-:W-:Y:S05]  /*9f00*/  @!P1 BRA `(.L_x_170) ;  /* 0x0000004c009c9947 */ /* 0x020fea0003800000 */
.L_x_282:
        /* <DEDUP_REMOVED lines=15> */
.L_x_173:
[----:B------:R-:W1:Y:S02]  /*a000*/  LDC R2, c[0x0][0x828] ;  /* 0x00020a00ff027b82 */ /* 0x000e640000000800 */
[----:B-1----:R1:W-:Y:S02]  /*a010*/  SYNCS.ARRIVE.TRANS64.RED.A0TR RZ, [UR35+0x384b8], R2 ;  /* 0x0384b802ffff79a7 */ /* 0x0023e40008300423 */
.L_x_172:
[----:B------:R-:W-:Y:S05]  /*a020*/  BSYNC B0 ;  /* 0x0000000000007941 */ /* 0x000fea0003800000 */
.L_x_171:
[----:B------:R-:W-:Y:S05]  /*a030*/  @!P2 BRA `(.L_x_174) ;  /* 0x000000000004a947 */ /* 0x000fea0003800000 */
[----:B------:R-:W-:Y:S01]  /*a040*/  BPT.TRAP 0x1 ;  /* 0x000000040000795c */ /* 0x000fe20000300000 */
.L_x_174:
[----:B--2---:R-:W-:Y:S01]  /*a050*/  ISETP.NE.AND P0, PT, R7, RZ, PT ;  /* 0x000000ff0700720c */ /* 0x004fe20003f05270 */
[----:B------:R-:W-:Y:S01]  /*a060*/  SYNCS.ARRIVE.TRANS64.RED.A1T0 RZ, [UR43], RZ ;  /* 0x000000ffffff79a7 */ /* 0x000fe2000810042b */
[CC--:B------:R-:W-:Y:S02]  /*a070*/  ISETP.NE.AND P3, PT, R18.reuse, R6.reuse, PT ;  /* 0x000000061200720c */ /* 0x0c0fe40003f65270 */
[----:B------:R-:W-:-:S13]  /*a080*/  ISETP.EQ.OR P0, PT, R18, R6, !P0 ;  /* 0x000000061200720c */ /* 0x000fda0004702670 */
[----:B------:R-:W-:Y:S05]  /*a090*/  @P0 BRA `(.L_x_175) ;  /* 0x0000000400040947 */ /* 0x000fea0003800000 */
[----:B------:R-:W-:Y:S01]  /*a0a0*/  ELECT P0, URZ, PT ;  /* 0x00000000003f782f */ /* 0x000fe20003800000 */
[----:B------:R-:W-:-:S12]  /*a0b0*/  BSSY B0, `(.L_x_176) ;  /* 0x0000032000007945 */ /* 0x000fd80003800000 */
[----:B------:R-:W-:Y:S05]  /*a0c0*/  @!P0 BRA `(.L_x_177) ;  /* 0x0000000000c08947 */ /* 0x000fea0003800000 */
[----:B-1-34-:R-:W1:Y:S08]  /*a0d0*/  LDC.64 R2, c[0x0][0x290] ;  /* 0x0000a400ff027b82 */ /* 0x01ae700000000a00 */
[----:B------:R-:W2:Y:S08]  /*a0e0*/  LDC.64 R14, c[0x0][0x808] ;  /* 0x00020200ff0e7b82 */ /* 0x000eb00000000a00 */
[----:B------:R-:W3:Y:S01]  /*a0f0*/  LDC.64 R16, c[0x0][0x810] ;  /* 0x00020400ff107b82 */ /* 0x000ee20000000a00 */
[----:B-1----:R-:W-:-:S05]  /*a100*/  IMAD.WIDE R2, R6, 0xc, R2 ;  /* 0x0000000c06027825 */ /* 0x002fca00078e0202 */
[----:B------:R1:W5:Y:S04]  /*a110*/  LDG.E R10, desc[UR58][R2.64] ;  /* 0x0000003a020a7981 */ /* 0x000368000c1e1900 */
[----:B------:R1:W5:Y:S01]  /*a120*/  LDG.E R13, desc[UR58][R2.64+0x4] ;  /* 0x0000043a020d7981 */ /* 0x000362000c1e1900 */
[----:B--2---:R-:W-:Y:S02]  /*a130*/  ISETP.NE.U32.AND P0, PT, R14, RZ, PT ;  /* 0x000000ff0e00720c */ /* 0x004fe40003f05070 */
[----:B------:R-:W-:Y:S02]  /*a140*/  SHF.R.S32.HI R8, RZ, 0x1f, R6 ;  /* 0x0000001fff087819 */ /* 0x000fe40000011406 */
[----:B------:R-:W-:Y:S02]  /*a150*/  ISETP.NE.AND.EX P0, PT, R15, RZ, PT, P0 ;  /* 0x000000ff0f00720c */ /* 0x000fe40003f05300 */
[----:B---3--:R-:W-:-:S04]  /*a160*/  ISETP.NE.U32.AND P1, PT, R16, RZ, PT ;  /* 0x000000ff1000720c */ /* 0x008fc80003f25070 */
[----:B------:R-:W-:-:S07]  /*a170*/  ISETP.NE.AND.EX P1, PT, R17, RZ, PT, P1 ;  /* 0x000000ff1100720c */ /* 0x000fce0003f25310 */
[----:B-1----:R-:W-:Y:S06]  /*a180*/  @!P0 BRA `(.L_x_178) ;  /* 0x0000000000108947 */ /* 0x002fec0003800000 */
[----:B------:R-:W-:-:S04]  /*a190*/  LEA R2, P0, R6, R14, 0x3 ;  /* 0x0000000e06027211 */ /* 0x000fc800078018ff */
[----:B------:R-:W-:-:S06]  /*a1a0*/  LEA.HI.X R3, R6, R15, R8, 0x3, P0 ;  /* 0x0000000f06037211 */ /* 0x000fcc00000f1c08 */
[----:B------:R-:W2:Y:S04]  /*a1b0*/  LDG.E.64 R2, desc[UR58][R2.64] ;  /* 0x0000003a02027981 */ /* 0x000ea8000c1e1b00 */
[----:B--2---:R1:W-:Y:S02]  /*a1c0*/  STS.64 [UR34], R2 ;  /* 0x00000002ff007988 */ /* 0x0043e40008000a22 */
.L_x_178:
[----:B------:R-:W-:Y:S05]  /*a1d0*/  @!P1 BRA `(.L_x_177) ;  /* 0x00000000007c9947 */ /* 0x000fea0003800000 */
[----:B-1----:R-:W-:-:S04]  /*a1e0*/  LEA R2, P0, R6, R16, 0x3 ;  /* 0x0000001006027211 */ /* 0x002fc800078018ff */
[----:B------:R-:W-:Y:S02]  /*a1f0*/  LEA.HI.X R3, R6, R17, R8, 0x3, P0 ;  /* 0x0000001106037211 */ /* 0x000fe400000f1c08 */
[----:B------:R-:W1:Y:S04]  /*a200*/  LDS R8, [UR34+0x1c] ;  /* 0x00001c22ff087984 */ /* 0x000e680008000800 */
[----:B------:R-:W2:Y:S01]  /*a210*/  LDG.E.64 R2, desc[UR58][R2.64] ;  /* 0x0000003a02027981 */ /* 0x000ea2000c1e1b00 */
        /* <DEDUP_REMOVED lines=13> */
[----:B------:R1:W-:Y:S04]  /*a2f0*/  STS [UR34+0x1c], R8 ;  /* 0x00001c08ff007988 */ /* 0x0003e80008000822 */
[----:B------:R-:W2:Y:S01]  /*a300*/  LDS R11, [UR34+0x1c] ;  /* 0x00001c22ff0b7984 */ /* 0x000ea20008000800 */
[----:B-1---5:R-:W-:Y:S02]  /*a310*/  IADD3 R8, R10, -0x1, RZ ;  /* 0xffffffff0a087810 */ /* 0x022fe40007ffe0ff */
[----:B--2---:R-:W-:-:S05]  /*a320*/  LOP3.LUT R11, R11, 0xf0, RZ, 0xb8, !PT ;  /* 0x000000f00b0b7812 */ /* 0x004fca00078eb8ff */
[----:B------:R1:W-:Y:S04]  /*a330*/  STS [UR34+0x1c], R11 ;  /* 0x00001c0bff007988 */ /* 0x0003e80008000822 */
[----:B------:R-:W2:Y:S01]  /*a340*/  LDS R9, [UR34+0x1c] ;  /* 0x00001c22ff097984 */ /* 0x000ea20008000800 */
[----:B-1----:R-:W-:Y:S02]  /*a350*/  CS2R R10, SRZ ;  /* 0x00000000000a7805 */ /* 0x002fe4000001ff00 */
[----:B--2---:R-:W-:Y:S01]  /*a360*/  LOP3.LUT R17, R9, 0xf00, RZ, 0xb8, !PT ;  /* 0x00000f0009117812 */ /* 0x004fe200078eb8ff */
[----:B------:R-:W-:-:S04]  /*a370*/  VIADD R9, R13, 0xffffffff ;  /* 0xffffffff0d097836 */ /* 0x000fc80000000000 */
[----:B------:R-:W-:Y:S04]  /*a380*/  STS.64 [UR34+0x18], R16 ;  /* 0x00001810ff007988 */ /* 0x000fe80008000a22 */
[----:B------:R-:W1:Y:S04]  /*a390*/  LDS R15, [UR34+0x1c] ;  /* 0x00001c22ff0f7984 */ /* 0x000e680008000800 */
[----:B------:R2:W-:Y:S01]  /*a3a0*/  STS.128 [UR34+0x20], R8 ;  /* 0x00002008ff007988 */ /* 0x0005e20008000c22 */
[----:B-1----:R-:W-:-:S05]  /*a3b0*/  LOP3.LUT R2, R15, 0xf000, RZ, 0xb8, !PT ;  /* 0x0000f0000f027812 */ /* 0x002fca00078eb8ff */
[----:B------:R2:W-:Y:S02]  /*a3c0*/  STS [UR34+0x1c], R2 ;  /* 0x00001c02ff007988 */ /* 0x0005e40008000822 */
.L_x_177:
[----:B------:R-:W-:Y:S05]  /*a3d0*/  BSYNC B0 ;  /* 0x0000000000007941 */ /* 0x000fea0003800000 */
.L_x_176:
[----:B-12---:R-:W1:Y:S01]  /*a3e0*/  S2R R2, SR_LANEID ;  /* 0x0000000000027919 */ /* 0x006e620000000000 */
[----:B------:R-:W-:Y:S01]  /*a3f0*/  NOP ;  /* 0x0000000000007918 */ /* 0x000fe20000000000 */
[----:B------:R-:W-:Y:S01]  /*a400*/  ELECT P0, URZ, PT ;  /* 0x00000000003f782f */ /* 0x000fe20003800000 */
[----:B------:R-:W-:Y:S01]  /*a410*/  BSSY B0, `(.L_x_179) ;  /* 0x0000008000007945 */ /* 0x000fe20003800000 */
[----:B-1----:R-:W-:-:S05]  /*a420*/  IMAD.SHL.U32 R8, R2, 0x4, RZ ;  /* 0x0000000402087824 */ /* 0x002fca00078e00ff */
[----:B------:R1:W2:Y:S01]  /*a430*/  LDS R9, [R8+UR34] ;  /* 0x0000002208097984 */ /* 0x0002a20008000800 */
[----:B------:R-:W-:-:S05]  /*a440*/  IADD3 R2, P1, R8, UR44, RZ ;  /* 0x0000002c08027c10 */ /* 0x000fca000ff3e0ff */
[----:B---34-:R-:W-:Y:S01]  /*a450*/  IMAD.X R3, RZ, RZ, UR45, P1 ;  /* 0x0000002dff037e24 */ /* 0x018fe200088e06ff */
[----:B------:R-:W-:Y:S07]  /*a460*/  @!P0 BRA `(.L_x_180) ;  /* 0x0000000000088947 */ /* 0x000fee0003800000 */
[----:B------:R0:W-:Y:S01]  /*a470*/  UTMACMDFLUSH ;  /* 0x00000000000079b7 */ /* 0x0001e20000000000 */
[----:B------:R-:W-:-:S04]  /*a480*/  DEPBAR.LE SB0, 0x0 ;  /* 0x000080000000791a */ /* 0x000fc80000000000 */
.L_x_180:
[----:B------:R-:W-:Y:S05]  /*a490*/  BSYNC B0 ;  /* 0x0000000000007941 */ /* 0x000fea0003800000 */
.L_x_179:
[----:B--2---:R2:W5:Y:S02]  /*a4a0*/  ATOMG.E.EXCH.STRONG.GPU PT, RZ, [R2], R9 ;  /* 0x0000000902ff73a8 */ /* 0x00456400041ee100 */
.L_x_175:
[----:B------:R-:W-:Y:S01]  /*a4b0*/  UIADD3 UR38, UR38, 0x1, URZ ;  /* 0x0000000126267890 */ /* 0x000fe2000fffe03f */
[----:B------:R-:W-:Y:S01]  /*a4c0*/  ISETP.NE.AND P0, PT, R7, RZ, PT ;  /* 0x000000ff0700720c */ /* 0x000fe20003f05270 */
[----:B------:R-:W-:Y:S01]  /*a4d0*/  IMAD.MOV.U32 R16, RZ, RZ, R4 ;  /* 0x000000ffff107224 */ /* 0x000fe200078e0004 */
[----:B-12---:R-:W-:Y:S01]  /*a4e0*/  SEL R2, RZ, 0x1, !P3 ;  /* 0x00000001ff027807 */ /* 0x006fe20005800000 */
[----:B------:R-:W-:Y:S01]  /*a4f0*/  UISETP.NE.AND UP0, UPT, UR38, 0x8, UPT ;  /* 0x000000082600788c */ /* 0x000fe2000bf05270 */
[----:B------:R-:W-:Y:S02]  /*a500*/  IMAD.MOV.U32 R17, RZ, RZ, R5 ;  /* 0x000000ffff117224 */ /* 0x000fe400078e0005 */
[----:B------:R-:W-:Y:S01]  /*a510*/  IMAD.MOV.U32 R18, RZ, RZ, R6 ;  /* 0x000000ffff127224 */ /* 0x000fe200078e0006 */
[----:B------:R-:W-:Y:S02]  /*a520*/  USEL UR8, URZ, 0x1, UP0 ;  /* 0x000000013f087887 */ /* 0x000fe40008000000 */
[----:B------:R-:W-:-:S04]  /*a530*/  USEL UR38, UR38, URZ, UP0 ;  /* 0x0000003f26267287 */ /* 0x000fc80008000000 */
[----:B------:R-:W-:Y:S01]  /*a540*/  LOP3.LUT R12, R12, UR8, RZ, 0x3c, !PT ;  /* 0x000000080c0c7c12 */ /* 0x000fe2000f8e3cff */
[----:B------:R-:W-:Y:S07]  /*a550*/  @P0 BRA `(.L_x_181) ;  /* 0xffffffe8009c0947 */ /* 0x000fee000383ffff */
[----:B-----5:R-:W-:Y:S01]  /*a560*/  ELECT P0, URZ, PT ;  /* 0x00000000003f782f */ /* 0x020fe20003800000 */
[----:B------:R-:W-:-:S12]  /*a570*/  BSSY B0, `(.L_x_182) ;  /* 0x0000017000007945 */ /* 0x000fd80003800000 */
[----:B------:R-:W-:Y:S05]  /*a580*/  @!P0 BRA `(.L_x_183) ;  /* 0x0000000000548947 */ /* 0x000fea0003800000 */
[----:B------:R-:W-:Y:S05]  /*a590*/  @!P2 BRA `(.L_x_184) ;  /* 0x000000000004a947 */ /* 0x000fea0003800000 */
[----:B------:R-:W-:Y:S01]  /*a5a0*/  BPT.TRAP 0x1 ;  /* 0x000000040000795c */ /* 0x000fe20000300000 */
.L_x_184:
[----:B------:R-:W1:Y:S02]  /*a5b0*/  SYNCS.PHASECHK.TRANS64.TRYWAIT P0, [UR35+0x384c0], R0 ;  /* 0x0384c000ff0075a7 */ /* 0x000e640008000163 */
[----:B-1----:R-:W-:Y:S05]  /*a5c0*/  @!P0 BRA `(.L_x_185) ;  /* 0x0000004800048947 */ /* 0x002fea0003800000 */
.L_x_283:
[----:B------:R-:W-:Y:S05]  /*a5d0*/  @!P2 BRA `(.L_x_186) ;  /* 0x000000000004a947 */ /* 0x000fea0003800000 */
[----:B------:R-:W-:Y:S01]  /*a5e0*/  BPT.TRAP 0x1 ;  /* 0x000000040000795c */ /* 0x000fe20000300000 */
.L_x_186:
[----:B------:R-:W2:Y:S02]  /*a5f0*/  SYNCS.PHASECHK.TRANS64.TRYWAIT P0, [UR35+0x384c8], R0 ;  /* 0x0384c800ff0075a7 */ /* 0x000ea40008000163 */
[----:B--2---:R-:W-:Y:S05]  /*a600*/  @!P0 BRA `(.L_x_187) ;  /* 0x00000048000c8947 */ /* 0x004fea0003800000 */
.L_x_284:
[----:B------:R-:W-:Y:S05]  /*a610*/  @!P2 BRA `(.L_x_188) ;  /* 0x000000000004a947 */ /* 0x000fea0003800000 */
[----:B------:R-:W-:Y:S01]  /*a620*/  BPT.TRAP 0x1 ;  /* 0x000000040000795c */ /* 0x000fe20000300000 */
.L_x_188:
[----:B------:R-:W2:Y:S02]  /*a630*/  SYNCS.PHASECHK.TRANS64.TRYWAIT P0, [UR35+0x384d0], R0 ;  /* 0x0384d000ff0075a7 */ /* 0x000ea40008000163 */
[----:B--2---:R-:W-:Y:S05]  /*a640*/  @!P0 BRA `(.L_x_189) ;  /* 0x0000004800148947 */ /* 0x004fea0003800000 */
.L_x_285:
[----:B------:R-:W-:Y:S05]  /*a650*/  @!P2 BRA `(.L_x_190) ;  /* 0x000000000004a947 */ /* 0x000fea0003800000 */
[----:B------:R-:W-:Y:S01]  /*a660*/  BPT.TRAP 0x1 ;  /* 0x000000040000795c */ /* 0x000fe20000300000 */
.L_x_190:
[----:B-1----:R-:W-:-:S05]  /*a670*/  IMAD.MOV.U32 R0, RZ, RZ, 0x1 ;  /* 0x00000001ff007424 */ /* 0x002fca00078e00ff */
[----:B------:R-:W-:-:S07]  /*a680*/  SHF.L.U32 R0, R0, 0x1f, RZ ;  /* 0x0000001f00007819 */ /* 0x000fce00000006ff */
.L_x_191:
[----:B-1-34-:R-:W-:-:S04]  /*a690*/  IMAD.U32 R3, RZ, RZ, UR35 ;  /* 0x00000023ff037e24 */ /* 0x01afc8000f8e00ff */
[----:B------:R1:W2:Y:S03]  /*a6a0*/  SYNCS.PHASECHK.TRANS64.TRYWAIT P0, [R3+URZ+0x384d8], R0 ;  /* 0x0384d800030075a7 */ /* 0x0002a6000800017f */
[----:B--2---:R-:W-:Y:S05]  /*a6b0*/  @!P0 NANOSLEEP.SYNCS 0x989680 ;  /* 0x009896800000895d */ /* 0x004fea0003900000 */
[----:B------:R-:W2:Y:S02]  /*a6c0*/  @!P0 SYNCS.PHASECHK.TRANS64 P0, [R3+URZ+0x384d8], R0 ;  /* 0x0384d800030085a7 */ /* 0x000ea4000800007f */
[----:B--2---:R-:W-:Y:S05]  /*a6d0*/  @!P0 BRA `(.L_x_191) ;  /* 0xfffffffc00ec8947 */ /* 0x004fea000383ffff */
.L_x_183:
[----:B------:R-:W-:Y:S05]  /*a6e0*/  BSYNC B0 ;  /* 0x0000000000007941 */ /* 0x000fea0003800000 */
.L_x_182:
[----:B------:R-:W-:Y:S05]  /*a6f0*/  EXIT ;  /* 0x000000000000794d */ /* 0x000fea0003800000 */
.L_x_112:
[----:B------:R-:W1:Y:S01]  /*a700*/  S2UR UR4, SR_CTAID.Y ;  /* 0x00000000000479c3 */ /* 0x000e620000002600 */
[----:B------:R-:W3:Y:S01]  /*a710*/  S2R R32, SR_LANEID ;  /* 0x0000000000207919 */ /* 0x000ee20000000000 */
[----:B------:R-:W-:Y:S01]  /*a720*/  ELECT P0, URZ, PT ;  /* 0x00000000003f782f */ /* 0x000fe20003800000 */
[----:B------:R-:W-:Y:S01]  /*a730*/  BSSY B0, `(.L_x_192) ;  /* 0x0000037000007945 */ /* 0x000fe20003800000 */
[----:B------:R-:W-:Y:S01]  /*a740*/  ULDC.64 UR16, c[0x0][0x508] ;  /* 0x0001420000107ab9 */ /* 0x000fe20000000a00 */
[----:B-1----:R-:W-:-:S04]  /*a750*/  UIMAD UR4, UR4, UR41, UR40 ;  /* 0x00000029040472a4 */ /* 0x002fc8000f8e0228 */
[----:B------:R-:W-:-:S06]  /*a760*/  UIMAD.WIDE UR16, UR4, 0x80, UR16 ;  /* 0x00000080041078a5 */ /* 0x000fcc000f8e0210 */
[----:B------:R-:W-:Y:S06]  /*a770*/  @!P0 BRA `(.L_x_193) ;  /* 0x0000000000c88947 */ /* 0x000fec0003800000 */
[----:B------:R-:W1:Y:S01]  /*a780*/  LDC.64 R20, c[0x0][0x300] ;  /* 0x0000c000ff147b82 */ /* 0x000e620000000a00 */
[----:B------:R-:W-:Y:S02]  /*a790*/  UMOV UR4, 0x400 ;  /* 0x0000040000047882 */ /* 0x000fe40000000000 */
[----:B--2---:R-:W-:-:S05]  /*a7a0*/  ULEA UR4, UR42, UR4, 0x18 ;  /* 0x000000042a047291 */ /* 0x004fca000f8ec03f */
[----:B------:R-:W1:Y:S08]  /*a7b0*/  LDC.64 R22, c[0x0][0x308] ;  /* 0x0000c200ff167b82 */ /* 0x000e700000000a00 */
[----:B------:R-:W2:Y:S08]  /*a7c0*/  LDC.64 R12, c[0x0][0x310] ;  /* 0x0000c400ff0c7b82 */ /* 0x000eb00000000a00 */
[----:B------:R-:W2:Y:S08]  /*a7d0*/  LDC.64 R14, c[0x0][0x318] ;  /* 0x0000c600ff0e7b82 */ /* 0x000eb00000000a00 */
[----:B------:R-:W4:Y:S01]  /*a7e0*/  LDC.64 R8, c[0x0][0x320] ;  /* 0x0000c800ff087b82 */ /* 0x000f220000000a00 */
[----:B-1----:R1:W-:Y:S07]  /*a7f0*/  STS.128 [UR4+0x38580], R20 ;  /* 0x03858014ff007988 */ /* 0x0023ee0008000c04 */
[----:B------:R-:W4:Y:S08]  /*a800*/  LDC.64 R10, c[0x0][0x328] ;  /* 0x0000ca00ff0a7b82 */ /* 0x000f300000000a00 */
[----:B------:R-:W5:Y:S01]  /*a810*/  LDC.64 R4, c[0x0][0x330] ;  /* 0x0000cc00ff047b82 */ /* 0x000f620000000a00 */
[----:B--2---:R2:W-:Y:S07]  /*a820*/  STS.128 [UR4+0x38590], R12 ;  /* 0x0385900cff007988 */ /* 0x0045ee0008000c04 */
[----:B------:R-:W5:Y:S01]  /*a830*/  LDC.64 R6, c[0x0][0x338] ;  /* 0x0000ce00ff067b82 */ /* 0x000f620000000a00 */
[----:B----4-:R4:W-:Y:S07]  /*a840*/  STS.128 [UR4+0x385a0], R8 ;  /* 0x0385a008ff007988 */ /* 0x0109ee0008000c04 */
[----:B------:R-:W3:Y:S08]  /*a850*/  LDC.64 R28, c[0x0][0x340] ;  /* 0x0000d000ff1c7b82 */ /* 0x000ef00000000a00 */
[----:B------:R-:W3:Y:S01]  /*a860*/  LDC.64 R30, c[0x0][0x348] ;  /* 0x0000d200ff1e7b82 */ /* 0x000ee20000000a00 */
[----:B-----5:R5:W-:Y:S07]  /*a870*/  STS.128 [UR4+0x385b0], R4 ;  /* 0x0385b004ff007988 */ /* 0x020bee0008000c04 */
[----:B------:R-:W4:Y:S08]  /*a880*/  LDC.64 R24, c[0x0][0x350] ;  /* 0x0000d400ff187b82 */ /* 0x000f300000000a00 */
[----:B------:R-:W4:Y:S08]  /*a890*/  LDC.64 R26, c[0x0][0x358] ;  /* 0x0000d600ff1a7b82 */ /* 0x000f300000000a00 */
[----:B-1----:R-:W1:Y:S01]  /*a8a0*/  LDC.64 R20, c[0x0][0x360] ;  /* 0x0000d800ff147b82 */ /* 0x002e620000000a00 */
[----:B---3--:R3:W-:Y:S07]  /*a8b0*/  STS.128 [UR4+0x385c0], R28 ;  /* 0x0385c01cff007988 */ /* 0x0087ee0008000c04 */
[----:B------:R-:W1:Y:S08]  /*a8c0*/  LDC.64 R22, c[0x0][0x368] ;  /* 0x0000da00ff167b82 */ /* 0x000e700000000a00 */
[----:B--2---:R-:W2:Y:S01]  /*a8d0*/  LDC.64 R12, c[0x0][0x370] ;  /* 0x0000dc00ff0c7b82 */ /* 0x004ea20000000a00 */
[----:B----4-:R4:W-:Y:S07]  /*a8e0*/  STS.128 [UR4+0x385d0], R24 ;  /* 0x0385d018ff007988 */ /* 0x0109ee0008000c04 */
[----:B------:R-:W2:Y:S08]  /*a8f0*/  LDC.64 R14, c[0x0][0x378] ;  /* 0x0000de00ff0e7b82 */ /* 0x000eb00000000a00 */
[----:B------:R-:W3:Y:S01]  /*a900*/  LDC.64 R8, c[0x0][0x400] ;  /* 0x00010000ff087b82 */ /* 0x000ee20000000a00 */
[----:B-1----:R1:W-:Y:S07]  /*a910*/  STS.128 [UR4+0x385e0], R20 ;  /* 0x0385e014ff007988 */ /* 0x0023ee0008000c04 */
[----:B------:R-:W3:Y:S08]  /*a920*/  LDC.64 R10, c[0x0][0x408] ;  /* 0x00010200ff0a7b82 */ /* 0x000ef00000000a00 */
[----:B-----5:R-:W5:Y:S01]  /*a930*/  LDC.64 R4, c[0x0][0x410] ;  /* 0x00010400ff047b82 */ /* 0x020f620000000a00 */
[----:B--2---:R2:W-:Y:S07]  /*a940*/  STS.128 [UR4+0x385f0], R12 ;  /* 0x0385f00cff007988 */ /* 0x0045ee0008000c04 */
[----:B------:R-:W5:Y:S01]  /*a950*/  LDC.64 R6, c[0x0][0x418] ;  /* 0x00010600ff067b82 */ /* 0x000f620000000a00 */
[----:B---3--:R3:W-:Y:S07]  /*a960*/  STS.128 [UR4+0x38600], R8 ;  /* 0x03860008ff007988 */ /* 0x0087ee0008000c04 */
[----:B------:R-:W2:Y:S08]  /*a970*/  LDC.64 R28, c[0x0][0x420] ;  /* 0x00010800ff1c7b82 */ /* 0x000eb00000000a00 */
[----:B------:R-:W2:Y:S01]  /*a980*/  LDC.64 R30, c[0x0][0x428] ;  /* 0x00010a00ff1e7b82 */ /* 0x000ea20000000a00 */
[----:B-----5:R5:W-:Y:S07]  /*a990*/  STS.128 [UR4+0x38610], R4 ;  /* 0x03861004ff007988 */ /* 0x020bee0008000c04 */
[----:B----4-:R-:W4:Y:S08]  /*a9a0*/  LDC.64 R24, c[0x0][0x430] ;  /* 0x00010c00ff187b82 */ /* 0x010f300000000a00 */
[----:B------:R-:W4:Y:S08]  /*a9b0*/  LDC.64 R26, c[0x0][0x438] ;  /* 0x00010e00ff1a7b82 */ /* 0x000f300000000a00 */
[----:B-1----:R-:W1:Y:S01]  /*a9c0*/  LDC.64 R20, c[0x0][0x440] ;  /* 0x00011000ff147b82 */ /* 0x002e620000000a00 */
[----:B--2---:R2:W-:Y:S07]  /*a9d0*/  STS.128 [UR4+0x38620], R28 ;  /* 0x0386201cff007988 */ /* 0x0045ee0008000c04 */
[----:B------:R-:W1:Y:S08]  /*a9e0*/  LDC.64 R22, c[0x0][0x448] ;  /* 0x00011200ff167b82 */ /* 0x000e700000000a00 */
[----:B------:R-:W2:Y:S01]  /*a9f0*/  LDC.64 R12, c[0x0][0x450] ;  /* 0x00011400ff0c7b82 */ /* 0x000ea20000000a00 */
[----:B----4-:R4:W-:Y:S07]  /*aa00*/  STS.128 [UR4+0x38630], R24 ;  /* 0x03863018ff007988 */ /* 0x0109ee0008000c04 */
[----:B------:R-:W2:Y:S08]  /*aa10*/  LDC.64 R14, c[0x0][0x458] ;  /* 0x00011600ff0e7b82 */ /* 0x000eb00000000a00 */
[----:B---3--:R-:W3:Y:S01]  /*aa20*/  LDC.64 R8, c[0x0][0x460] ;  /* 0x00011800ff087b82 */ /* 0x008ee20000000a00 */
[----:B-1----:R4:W-:Y:S07]  /*aa30*/  STS.128 [UR4+0x38640], R20 ;  /* 0x03864014ff007988 */ /* 0x0029ee0008000c04 */
[----:B------:R-:W3:Y:S08]  /*aa40*/  LDC.64 R10, c[0x0][0x468] ;  /* 0x00011a00ff0a7b82 */ /* 0x000ef00000000a00 */
[----:B-----5:R-:W1:Y:S01]  /*aa50*/  LDC.64 R4, c[0x0][0x470] ;  /* 0x00011c00ff047b82 */ /* 0x020e620000000a00 */
[----:B--2---:R4:W-:Y:S07]  /*aa60*/  STS.128 [UR4+0x38650], R12 ;  /* 0x0386500cff007988 */ /* 0x0049ee0008000c04 */
[----:B------:R-:W1:Y:S01]  /*aa70*/  LDC.64 R6, c[0x0][0x478] ;  /* 0x00011e00ff067b82 */ /* 0x000e620000000a00 */
[----:B---3--:R4:W-:Y:S04]  /*aa80*/  STS.128 [UR4+0x38660], R8 ;  /* 0x03866008ff007988 */ /* 0x0089e80008000c04 */
[----:B-1----:R4:W-:Y:S02]  /*aa90*/  STS.128 [UR4+0x38670], R4 ;  /* 0x03867004ff007988 */ /* 0x0029e40008000c04 */
.L_x_193:
[----:B--2---:R-:W-:Y:S05]  /*aaa0*/  BSYNC B0 ;  /* 0x0000000000007941 */ /* 0x004fea0003800000 */
.L_x_192:
[----:B------:R-:W-:Y:S01]  /*aab0*/  ELECT P0, URZ, PT ;  /* 0x00000000003f782f */ /* 0x000fe20003800000 */
[----:B------:R-:W-:Y:S01]  /*aac0*/  NOP ;  /* 0x0000000000007918 */ /* 0x000fe20000000000 */
[----:B------:R-:W-:Y:S11]  /*aad0*/  BSSY B0, `(.L_x_194) ;  /* 0x0000050000007945 */ /* 0x000ff60003800000 */
[----:B------:R-:W-:Y:S05]  /*aae0*/  @!P0 BRA `(.L_x_195) ;  /* 0x0000000400388947 */ /* 0x000fea0003800000 */
[C---:B----4-:R-:W-:Y:S01]  /*aaf0*/  IMAD.SHL.U32 R12, R18.reuse, 0x8, RZ ;  /* 0x00000008120c7824 */ /* 0x050fe200078e00ff */
[----:B------:R-:W-:Y:S01]  /*ab00*/  ULDC.64 UR4, c[0x0][0x518] ;  /* 0x0001460000047ab9 */ /* 0x000fe20000000a00 */
[----:B------:R-:W-:Y:S01]  /*ab10*/  ULDC.64 UR6, c[0x0][0x528] ;  /* 0x00014a0000067ab9 */ /* 0x000fe20000000a00 */
[----:B------:R-:W-:Y:S02]  /*ab20*/  SHF.L.U64.HI R3, R18, 0x3, R3 ;  /* 0x0000000312037819 */ /* 0x000fe40000010203 */
[C---:B------:R-:W-:Y:S02]  /*ab30*/  IADD3 R10, P0, R12.reuse, UR4, RZ ;  /* 0x000000040c0a7c10 */ /* 0x040fe4000ff1e0ff */
[----:B------:R-:W-:Y:S02]  /*ab40*/  IADD3 R8, P1, R12, UR6, RZ ;  /* 0x000000060c087c10 */ /* 0x000fe4000ff3e0ff */
[C---:B------:R-:W-:Y:S01]  /*ab50*/  IADD3.X R11, R3.reuse, UR5, RZ, P0, !PT ;  /* 0x00000005030b7c10 */ /* 0x040fe200087fe4ff */
[----:B------:R-:W-:Y:S01]  /*ab60*/  ULDC.64 UR4, c[0x0][0x510] ;  /* 0x0001440000047ab9 */ /* 0x000fe20000000a00 */
[----:B------:R-:W-:Y:S01]  /*ab70*/  IADD3.X R9, R3, UR7, RZ, P1, !PT ;  /* 0x0000000703097c10 */ /* 0x000fe20008ffe4ff */
[----:B------:R-:W-:-:S03]  /*ab80*/  ULDC.64 UR6, c[0x0][0x520] ;  /* 0x0001480000067ab9 */ /* 0x000fc60000000a00 */
[----:B------:R-:W2:Y:S04]  /*ab90*/  LDG.E.64 R10, desc[UR58][R10.64] ;  /* 0x0000003a0a0a7981 */ /* 0x000ea8000c1e1b00 */
[----:B------:R-:W4:Y:S01]  /*aba0*/  LDG.E.64 R8, desc[UR58][R8.64] ;  /* 0x0000003a08087981 */ /* 0x000f22000c1e1b00 */
[C---:B------:R-:W-:Y:S02]  /*abb0*/  IADD3 R14, P0, R12.reuse, UR4, RZ ;  /* 0x000000040c0e7c10 */ /* 0x040fe4000ff1e0ff */
[----:B------:R-:W-:Y:S02]  /*abc0*/  IADD3 R12, P1, R12, UR6, RZ ;  /* 0x000000060c0c7c10 */ /* 0x000fe4000ff3e0ff */
[C---:B------:R-:W-:Y:S02]  /*abd0*/  IADD3.X R15, R3.reuse, UR5, RZ, P0, !PT ;  /* 0x00000005030f7c10 */ /* 0x040fe400087fe4ff */
[----:B------:R-:W-:-:S04]  /*abe0*/  IADD3.X R13, R3, UR7, RZ, P1, !PT ;  /* 0x00000007030d7c10 */ /* 0x000fc80008ffe4ff */
[----:B------:R-:W5:Y:S04]  /*abf0*/  LDG.E.64 R14, desc[UR58][R14.64] ;  /* 0x0000003a0e0e7981 */ /* 0x000f68000c1e1b00 */
[----:B------:R-:W3:Y:S01]  /*ac00*/  LDG.E.64 R12, desc[UR58][R12.64] ;  /* 0x0000003a0c0c7981 */ /* 0x000ee2000c1e1b00 */
[----:B------:R-:W-:Y:S02]  /*ac10*/  UMOV UR4, 0x400 ;  /* 0x0000040000047882 */ /* 0x000fe40000000000 */
[----:B------:R-:W-:-:S04]  /*ac20*/  ULEA UR4, UR42, UR4, 0x18 ;  /* 0x000000042a047291 */ /* 0x000fc8000f8ec03f */
[----:B------:R-:W-:Y:S02]  /*ac30*/  UIADD3 UR6, UR4, 0x38600, URZ ;  /* 0x0003860004067890 */ /* 0x000fe4000fffe03f */
[----:B------:R-:W-:-:S03]  /*ac40*/  UIADD3 UR5, UR4, 0x38580, URZ ;  /* 0x0003858004057890 */ /* 0x000fc6000fffe03f */
[----:B------:R-:W1:Y:S01]  /*ac50*/  LDS R4, [UR4+0x3859c] ;  /* 0x03859c04ff047984 */ /* 0x000e620008000800 */
[----:B------:R-:W-:Y:S02]  /*ac60*/  IMAD.U32 R22, RZ, RZ, UR6 ;  /* 0x00000006ff167e24 */ /* 0x000fe4000f8e00ff */
[----:B------:R-:W-:Y:S01]  /*ac70*/  MOV R20, UR5 ;  /* 0x0000000500147c02 */ /* 0x000fe20008000f00 */
[----:B------:R-:W5:Y:S02]  /*ac80*/  LDS R5, [UR4+0x3861c] ;  /* 0x03861c04ff057984 */ /* 0x000f640008000800 */
[----:B------:R-:W-:Y:S02]  /*ac90*/  SHF.R.U64 R22, R22, 0x4, RZ ;  /* 0x0000000416167819 */ /* 0x000fe400000012ff */
[----:B------:R-:W-:Y:S01]  /*aca0*/  SHF.R.U64 R20, R20, 0x4, RZ ;  /* 0x0000000414147819 */ /* 0x000fe200000012ff */
[----:B------:R-:W-:Y:S04]  /*acb0*/  STS [UR4+0x385b0], RZ ;  /* 0x0385b0ffff007988 */ /* 0x000fe80008000804 */
[----:B------:R-:W-:Y:S04]  /*acc0*/  STS [UR4+0x38590], R20 ;  /* 0x03859014ff007988 */ /* 0x000fe80008000804 */
[----:B------:R-:W-:Y:S04]  /*acd0*/  STS [UR4+0x38594], R20 ;  /* 0x03859414ff007988 */ /* 0x000fe80008000804 */
[----:B------:R-:W-:Y:S04]  /*ace0*/  STS [UR4+0x38610], R22 ;  /* 0x03861016ff007988 */ /* 0x000fe80008000804 */
[----:B------:R-:W-:Y:S04]  /*acf0*/  STS [UR4+0x38614], R22 ;  /* 0x03861416ff007988 */ /* 0x000fe80008000804 */
[----:B------:R-:W-:Y:S01]  /*ad00*/  STS [UR4+0x38630], RZ ;  /* 0x038630ffff007988 */ /* 0x000fe20008000804 */
[----:B--2---:R-:W-:-:S02]  /*ad10*/  SHF.L.U64.HI R11, R10, 0x1, R11 ;  /* 0x000000010a0b7819 */ /* 0x004fc4000001020b */
[----:B----4-:R-:W-:Y:S02]  /*ad20*/  SHF.L.U64.HI R3, R8, 0x1, R9 ;  /* 0x0000000108037819 */ /* 0x010fe40000010209 */
[----:B------:R-:W-:Y:S02]  /*ad30*/  LOP3.LUT R11, R11, 0x1fffffff, RZ, 0xc0, !PT ;  /* 0x1fffffff0b0b7812 */ /* 0x000fe400078ec0ff */
[----:B------:R-:W-:Y:S02]  /*ad40*/  LOP3.LUT R3, R3, 0x1fffffff, RZ, 0xc0, !PT ;  /* 0x1fffffff03037812 */ /* 0x000fe400078ec0ff */
[----:B------:R-:W-:Y:S02]  /*ad50*/  SHF.R.U32.HI R7, RZ, 0x4, R11 ;  /* 0x00000004ff077819 */ /* 0x000fe4000001160b */
[----:B------:R-:W-:Y:S02]  /*ad60*/  SHF.R.U32.HI R6, RZ, 0x4, R3 ;  /* 0x00000004ff067819 */ /* 0x000fe40000011603 */
[----:B-1----:R-:W-:Y:S01]  /*ad70*/  LOP3.LUT R4, R4, 0xf, R7, 0xb8, !PT ;  /* 0x0000000f04047812 */ /* 0x002fe200078eb807 */
[----:B-----5:R-:W-:Y:S01]  /*ad80*/  STS.64 [UR4+0x38580], R14 ;  /* 0x0385800eff007988 */ /* 0x020fe20008000a04 */
[----:B------:R-:W-:-:S03]  /*ad90*/  LOP3.LUT R6, R5, 0xf, R6, 0xb8, !PT ;  /* 0x0000000f05067812 */ /* 0x000fc600078eb806 */
[----:B------:R1:W-:Y:S04]  /*ada0*/  STS [UR4+0x3859c], R4 ;  /* 0x03859c04ff007988 */ /* 0x0003e80008000804 */
[----:B------:R-:W-:Y:S04]  /*adb0*/  STS [UR4+0x3861c], R6 ;  /* 0x03861c06ff007988 */ /* 0x000fe80008000804 */
[----:B------:R-:W2:Y:S01]  /*adc0*/  LDS R5, [UR4+0x3859c] ;  /* 0x03859c04ff057984 */ /* 0x000ea20008000800 */
[----:B-1----:R-:W-:-:S03]  /*add0*/  VIADD R4, R19, 0xffffffff ;  /* 0xffffffff13047836 */ /* 0x002fc60000000000 */
[----:B------:R-:W1:Y:S04]  /*ade0*/  LDS R7, [UR4+0x3861c] ;  /* 0x03861c04ff077984 */ /* 0x000e680008000800 */
[----:B---3--:R-:W-:Y:S01]  /*adf0*/  STS.64 [UR4+0x38600], R12 ;  /* 0x0386000cff007988 */ /* 0x008fe20008000a04 */
[----:B--2---:R-:W-:Y:S02]  /*ae00*/  LOP3.LUT R5, R5, 0xf0, RZ, 0xb8, !PT ;  /* 0x000000f005057812 */ /* 0x004fe400078eb8ff */
[----:B-1----:R-:W-:-:S03]  /*ae10*/  LOP3.LUT R7, R7, 0xf0, RZ, 0xb8, !PT ;  /* 0x000000f007077812 */ /* 0x002fc600078eb8ff */
[----:B------:R1:W-:Y:S04]  /*ae20*/  STS [UR4+0x3859c], R5 ;  /* 0x03859c05ff007988 */ /* 0x0003e80008000804 */
[----:B------:R2:W-:Y:S04]  /*ae30*/  STS [UR4+0x3861c], R7 ;  /* 0x03861c07ff007988 */ /* 0x0005e80008000804 */
[----:B------:R-:W3:Y:S01]  /*ae40*/  LDS R21, [UR4+0x3859c] ;  /* 0x03859c04ff157984 */ /* 0x000ee20008000800 */
[----:B-1----:R-:W-:Y:S02]  /*ae50*/  VIADD R5, R2, 0xffffffff ;  /* 0xffffffff02057836 */ /* 0x002fe40000000000 */
[----:B------:R-:W-:Y:S01]  /*ae60*/  IMAD.SHL.U32 R2, R10, 0x2, RZ ;  /* 0x000000020a027824 */ /* 0x000fe200078e00ff */
[----:B------:R-:W1:Y:S01]  /*ae70*/  LDS R23, [UR4+0x3861c] ;  /* 0x03861c04ff177984 */ /* 0x000e620008000800 */
[----:B--2---:R-:W-:-:S03]  /*ae80*/  CS2R R6, SRZ ;  /* 0x0000000000067805 */ /* 0x004fc6000001ff00 */
[----:B------:R-:W-:Y:S02]  /*ae90*/  LOP3.LUT R2, R2, 0xfffffffe, RZ, 0xc0, !PT ;  /* 0xfffffffe02027812 */ /* 0x000fe400078ec0ff */
[----:B------:R2:W-:Y:S02]  /*aea0*/  STS.128 [UR4+0x385a0], R4 ;  /* 0x0385a004ff007988 */ /* 0x0005e40008000c04 */
[----:B------:R-:W-:-:S05]  /*aeb0*/  SHF.R.U64 R11, R2, 0x4, R11 ;  /* 0x00000004020b7819 */ /* 0x000fca000000120b */
[----:B------:R-:W-:Y:S01]  /*aec0*/  STS [UR4+0x3858c], R11 ;  /* 0x03858c0bff007988 */ /* 0x000fe20008000804 */
[----:B--2---:R-:W-:Y:S02]  /*aed0*/  VIADD R5, R0, 0xffffffff ;  /* 0xffffffff00057836 */ /* 0x004fe40000000000 */
[----:B------:R-:W-:-:S03]  /*aee0*/  IMAD.SHL.U32 R0, R8, 0x2, RZ ;  /* 0x0000000208007824 */ /* 0x000fc600078e00ff */
[----:B------:R-:W-:Y:S02]  /*aef0*/  STS.128 [UR4+0x38620], R4 ;  /* 0x03862004ff007988 */ /* 0x000fe40008000c04 */
[----:B------:R-:W-:-:S04]  /*af00*/  LOP3.LUT R0, R0, 0xfffffffe, RZ, 0xc0, !PT ;  /* 0xfffffffe00007812 */ /* 0x000fc800078ec0ff */
[----:B------:R-:W-:Y:S02]  /*af10*/  SHF.R.U64 R3, R0, 0x4, R3 ;  /* 0x0000000400037819 */ /* 0x000fe40000001203 */
[----:B---3--:R-:W-:-:S03]  /*af20*/  LOP3.LUT R21, R21, 0xf00, RZ, 0xb8, !PT ;  /* 0x00000f0015157812 */ /* 0x008fc600078eb8ff */
[----:B------:R-:W-:Y:S01]  /*af30*/  STS [UR4+0x3860c], R3 ;  /* 0x03860c03ff007988 */ /* 0x000fe20008000804 */
[----:B-1----:R-:W-:-:S03]  /*af40*/  LOP3.LUT R23, R23, 0xf00, RZ, 0xb8, !PT ;  /* 0x00000f0017177812 */ /* 0x002fc600078eb8ff */
[----:B------:R-:W-:Y:S04]  /*af50*/  STS.64 [UR4+0x38598], R20 ;  /* 0x03859814ff007988 */ /* 0x000fe80008000a04 */
[----:B------:R-:W-:Y:S04]  /*af60*/  STS.64 [UR4+0x38618], R22 ;  /* 0x03861816ff007988 */ /* 0x000fe80008000a04 */
[----:B------:R-:W1:Y:S04]  /*af70*/  LDS R24, [UR4+0x3859c] ;  /* 0x03859c04ff187984 */ /* 0x000e680008000800 */
[----:B------:R-:W2:Y:S01]  /*af80*/  LDS R9, [UR4+0x3861c] ;  /* 0x03861c04ff097984 */ /* 0x000ea20008000800 */
[----:B-1----:R-:W-:-:S02]  /*af90*/  LOP3.LUT R0, R24, 0xf000, RZ, 0xb8, !PT ;  /* 0x0000f00018007812 */ /* 0x002fc400078eb8ff */
[----:B--2---:R-:W-:-:S03]  /*afa0*/  LOP3.LUT R9, R9, 0xf000, RZ, 0xb8, !PT ;  /* 0x0000f00009097812 */ /* 0x004fc600078eb8ff */
[----:B------:R1:W-:Y:S04]  /*afb0*/  STS [UR4+0x3859c], R0 ;  /* 0x03859c00ff007988 */ /* 0x0003e80008000804 */
[----:B------:R1:W-:Y:S02]  /*afc0*/  STS [UR4+0x3861c], R9 ;  /* 0x03861c09ff007988 */ /* 0x0003e40008000804 */
.L_x_195:
[----:B------:R-:W-:Y:S05]  /*afd0*/  BSYNC B0 ;  /* 0x0000000000007941 */ /* 0x000fea0003800000 */
.L_x_194:
[----:B------:R-:W-:Y:S01]  /*afe0*/  ELECT P0, URZ, PT ;  /* 0x00000000003f782f */ /* 0x000fe20003800000 */
[----:B------:R-:W-:Y:S01]  /*aff0*/  NOP ;  /* 0x0000000000007918 */ /* 0x000fe20000000000 */
[----:B------:R-:W-:Y:S11]  /*b000*/  BSSY B0, `(.L_x_196) ;  /* 0x0000004000007945 */ /* 0x000ff60003800000 */
[----:B------:R-:W-:Y:S05]  /*b010*/  @!P0 BRA `(.L_x_197) ;  /* 0x0000000000088947 */ /* 0x000fea0003800000 */
[----:B------:R0:W-:Y:S01]  /*b020*/  UTMACMDFLUSH ;  /* 0x00000000000079b7 */ /* 0x0001e20000000000 */
[----:B------:R-:W-:-:S04]  /*b030*/  DEPBAR.LE SB0, 0x0 ;  /* 0x000080000000791a */ /* 0x000fc80000000000 */
.L_x_197:
[----:B------:R-:W-:Y:S05]  /*b040*/  BSYNC B0 ;  /* 0x0000000000007941 */ /* 0x000fea0003800000 */
.L_x_196:
[----:B------:R-:W-:Y:S01]  /*b050*/  UMOV UR4, 0x400 ;  /* 0x0000040000047882 */ /* 0x000fe20000000000 */
[----:B---3--:R-:W-:Y:S01]  /*b060*/  IMAD.SHL.U32 R32, R32, 0x4, RZ ;  /* 0x0000000420207824 */ /* 0x008fe200078e00ff */
[----:B------:R-:W-:Y:S01]  /*b070*/  ULEA UR22, UR42, UR4, 0x18 ;  /* 0x000000042a167291 */ /* 0x000fe2000f8ec03f */
[----:B------:R-:W-:-:S03]  /*b080*/  ULDC UR18, c[0x0][0x884] ;  /* 0x0002210000127ab9 */ /* 0x000fc60000000800 */
[----:B------:R-:W-:Y:S01]  /*b090*/  UIADD3 UR28, UR22, 0x38580, URZ ;  /* 0x00038580161c7890 */ /* 0x000fe2000fffe03f */
[----:B----4-:R-:W-:Y:S01]  /*b0a0*/  IADD3 R4, P0, R32, UR16, RZ ;  /* 0x0000001020047c10 */ /* 0x010fe2000ff1e0ff */
[----:B------:R-:W-:Y:S01]  /*b0b0*/  UIMAD.WIDE UR18, UR18, 0x80, UR16 ;  /* 0x00000080121278a5 */ /* 0x000fe2000f8e0210 */
[----:B------:R-:W-:-:S03]  /*b0c0*/  IMAD.MOV.U32 R6, RZ, RZ, 0x1 ;  /* 0x00000001ff067424 */ /* 0x000fc600078e00ff */
[----:B------:R-:W-:Y:S02]  /*b0d0*/  IMAD.X R5, RZ, RZ, UR17, P0 ;  /* 0x00000011ff057e24 */ /* 0x000fe400080e06ff */
[----:B------:R-:W-:Y:S01]  /*b0e0*/  IADD3 R2, P1, R32, UR18, RZ ;  /* 0x0000001220027c10 */ /* 0x000fe2000ff3e0ff */
[----:B------:R-:W2:Y:S04]  /*b0f0*/  LDS R7, [R32+UR28] ;  /* 0x0000001c20077984 */ /* 0x000ea80008000800 */
[----:B-1----:R-:W1:Y:S01]  /*b100*/  LDS R9, [R32+UR28+0x80] ;  /* 0x0000801c20097984 */ /* 0x002e620008000800 */
[----:B------:R-:W-:Y:S01]  /*b110*/  IMAD.X R3, RZ, RZ, UR19, P1 ;  /* 0x00000013ff037e24 */ /* 0x000fe200088e06ff */
[----:B------:R-:W-:Y:S01]  /*b120*/  LOP3.LUT P1, RZ, R33, 0x7f, RZ, 0xc0, !PT ;  /* 0x0000007f21ff7812 */ /* 0x000fe2000782c0ff */
[----:B------:R-:W-:Y:S01]  /*b130*/  IMAD.MOV.U32 R8, RZ, RZ, 0x1 ;  /* 0x00000001ff087424 */ /* 0x000fe200078e00ff */
[----:B------:R-:W-:Y:S01]  /*b140*/  BSSY B0, `(.L_x_198) ;  /* 0x00000f5000007945 */ /* 0x000fe20003800000 */
[----:B------:R-:W-:Y:S01]  /*b150*/  MOV R0, RZ ;  /* 0x000000ff00007202 */ /* 0x000fe20000000f00 */
[----:B------:R-:W-:Y:S01]  /*b160*/  IMAD.MOV.U32 R20, RZ, RZ, 0x1 ;  /* 0x00000001ff147424 */ /* 0x000fe200078e00ff */
[----:B------:R-:W-:Y:S01]  /*b170*/  ISETP.EQ.OR P2, PT, R34, RZ, P1 ;  /* 0x000000ff2200720c */ /* 0x000fe20000f42670 */
[----:B------:R-:W-:-:S02]  /*b180*/  IMAD.MOV.U32 R21, RZ, RZ, RZ ;  /* 0x000000ffff157224 */ /* 0x000fc400078e00ff */
[----:B------:R-:W-:Y:S01]  /*b190*/  IMAD.MOV.U32 R22, RZ, RZ, RZ ;  /* 0x000000ffff167224 */ /* 0x000fe200078e00ff */
[----:B------:R-:W-:Y:S02]  /*b1a0*/  ULOP3.LUT UR30, UR54, 0x1, URZ, 0xfc, !UPT ;  /* 0x00000001361e7892 */ /* 0x000fe4000f8efc3f */
[----:B------:R-:W-:Y:S02]  /*b1b0*/  ULOP3.LUT UR23, UR53, 0x2, URZ, 0xfc, !UPT ;  /* 0x0000000235177892 */ /* 0x000fe4000f8efc3f */
[----:B------:R-:W-:Y:S01]  /*b1c0*/  UIADD3 UR29, UR22, 0x38600, URZ ;  /* 0x00038600161d7890 */ /* 0x000fe2000fffe03f */
[----:B--2---:R-:W5:Y:S04]  /*b1d0*/  ATOMG.E.EXCH.STRONG.GPU PT, RZ, [R4], R7 ;  /* 0x0000000704ff73a8 */ /* 0x004f6800041ee100 */
[----:B-1----:R1:W5:Y:S02]  /*b1e0*/  ATOMG.E.EXCH.STRONG.GPU PT, RZ, [R2], R9 ;  /* 0x0000000902ff73a8 */ /* 0x00236400041ee100 */
[----:B-1----:R-:W-:-:S02]  /*b1f0*/  PRMT R2, R6, 0x7610, R2 ;  /* 0x0000761006027816 */ /* 0x002fc40000000002 */
[----:B------:R-:W-:-:S07]  /*b200*/  PRMT R3, R8, 0x7610, R3 ;  /* 0x0000761008037816 */ /* 0x000fce0000000003 */
.L_x_218:
[----:B------:R-:W-:Y:S01]  /*b210*/  LOP3.LUT P0, RZ, R3, 0xff, RZ, 0xc0, !PT ;  /* 0x000000ff03ff7812 */ /* 0x000fe2000780c0ff */
[----:B-----5:R-:W-:Y:S01]  /*b220*/  VIADD R4, R19, 0x7f ;  /* 0x0000007f13047836 */ /* 0x020fe20000000000 */
[----:B------:R-:W-:Y:S05]  /*b230*/  YIELD ;  /* 0x0000000000007946 */ /* 0x000fea0003800000 */
[----:B------:R-:W-:Y:S01]  /*b240*/  SHF.R.S32.HI R5, RZ, 0x1f, R4 ;  /* 0x0000001fff057819 */ /* 0x000fe20000011404 */
[----:B------:R-:W-:Y:S03]  /*b250*/  BSSY B1, `(.L_x_199) ;  /* 0x0000008000017945 */ /* 0x000fe60003800000 */
[----:B------:R-:W-:-:S02]  /*b260*/  LEA.HI R5, R5, R4, RZ, 0x7 ;  /* 0x0000000405057211 */ /* 0x000fc400078f38ff */
[----:B------:R-:W-:Y:S05]  /*b270*/  @!P0 BRA `(.L_x_200) ;  /* 0x0000000000148947 */ /* 0x000fea0003800000 */
[----:B------:R-:W-:-:S04]  /*b280*/  DEPBAR {5,4,3,2,1,0} ;  /* 0x0000003f0000791a */ /* 0x000fc80000000000 */
[----:B------:R1:W-:Y:S01]  /*b290*/  UTMACCTL.IV [UR16] ;  /* 0x00000000100079b9 */ /* 0x0003e20008000000 */
[----:B------:R-:W-:-:S04]  /*b2a0*/  DEPBAR {5,4,3,2,1,0} ;  /* 0x0000003f0000791a */ /* 0x000fc80000000000 */
[----:B------:R1:W-:Y:S02]  /*b2b0*/  UTMACCTL.IV [UR18] ;  /* 0x00000000120079b9 */ /* 0x0003e40008000000 */
[----:B-1----:R-:W-:Y:S01]  /*b2c0*/  NOP ;  /* 0x0000000000007918 */ /* 0x002fe20000000000 */
.L_x_200:
[----:B------:R-:W-:Y:S05]  /*b2d0*/  BSYNC B1 ;  /* 0x0000000000017941 */ /* 0x000fea0003800000 */
.L_x_199:
[----:B------:R-:W-:Y:S01]  /*b2e0*/  UMOV UR4, 0xffffffff ;  /* 0xffffffff00047882 */ /* 0x000fe20000000000 */
[----:B------:R-:W-:Y:S02]  /*b2f0*/  SHF.R.S32.HI R7, RZ, 0x7, R5 ;  /* 0x00000007ff077819 */ /* 0x000fe40000011405 */
[----:B------:R-:W-:Y:S05]  /*b300*/  BRA.DIV UR4, `(.L_x_201) ;  /* 0x0000003a04fc7947 */ /* 0x000fea000b800000 */
[----:B-----5:R-:W-:-:S13]  /*b310*/  ELECT P6, URZ, PT ;  /* 0x00000000003f782f */ /* 0x020fda00038c0000 */
.L_x_288:
[----:B------:R-:W-:Y:S01]  /*b320*/  ISETP.LT.OR P6, PT, R19, 0x1, !P6 ;  /* 0x000000011300780c */ /* 0x000fe200077c1670 */
[----:B------:R-:W-:-:S12]  /*b330*/  BSSY B1, `(.L_x_202) ;  /* 0x0000038000017945 */ /* 0x000fd80003800000 */
[----:B------:R-:W-:Y:S05]  /*b340*/  @P6 BRA `(.L_x_203) ;  /* 0x0000000000d86947 */ /* 0x000fea0003800000 */
[----:B------:R-:W-:Y:S01]  /*b350*/  IMAD.SHL.U32 R16, R16, 0x80, RZ ;  /* 0x0000008010107824 */ /* 0x000fe200078e00ff */
[----:B------:R-:W-:Y:S01]  /*b360*/  MOV R10, RZ ;  /* 0x000000ff000a7202 */ /* 0x000fe20000000f00 */
[----:B------:R-:W-:Y:S02]  /*b370*/  IMAD.SHL.U32 R17, R17, 0x100, RZ ;  /* 0x0000010011117824 */ /* 0x000fe400078e00ff */
[----:B------:R-:W-:Y:S02]  /*b380*/  VIADD R9, R7, 0x1 ;  /* 0x0000000107097836 */ /* 0x000fe40000000000 */
[----:B------:R-:W-:Y:S02]  /*b390*/  IMAD.MOV.U32 R3, RZ, RZ, R20 ;  /* 0x000000ffff037224 */ /* 0x000fe400078e0014 */
[----:B------:R-:W-:-:S07]  /*b3a0*/  IMAD.MOV.U32 R4, RZ, RZ, R0 ;  /* 0x000000ffff047224 */ /* 0x000fce00078e0000 */
.L_x_207:
[----:B--2---:R-:W-:Y:S01]  /*b3b0*/  LEA R8, R4, UR22, 0x3 ;  /* 0x0000001604087c11 */ /* 0x004fe2000f8e18ff */
[----:B------:R-:W-:Y:S05]  /*b3c0*/  YIELD ;  /* 0x0000000000007946 */ /* 0x000fea0003800000 */
[----:B------:R-:W-:Y:S01]  /*b3d0*/  SHF.L.U32 R5, R3, 0x1f, RZ ;  /* 0x0000001f03057819 */ /* 0x000fe200000006ff */
[----:B------:R-:W1:Y:S03]  /*b3e0*/  @!P1 LDC R6, c[0x0][0x500] ;  /* 0x00014000ff069b82 */ /* 0x000e660000000800 */
[----:B------:R-:W2:Y:S02]  /*b3f0*/  SYNCS.PHASECHK.TRANS64.TRYWAIT P0, [R8+URZ+0x38490], R5 ;  /* 0x03849005080075a7 */ /* 0x000ea4000800017f */
[----:B--2---:R-:W-:Y:S05]  /*b400*/  @!P0 BRA `(.L_x_204) ;  /* 0x0000003800dc8947 */ /* 0x004fea0003800000 */
.L_x_289:
[----:B------:R-:W-:Y:S01]  /*b410*/  UPRMT UR4, UR23, 0x9910, URZ ;  /* 0x0000991017047896 */ /* 0x000fe2000800003f */
[----:B-1----:R1:W-:Y:S03]  /*b420*/  @!P1 SYNCS.ARRIVE.TRANS64 RZ, [R8+URZ+0x38480], R6 ;  /* 0x0384800608ff99a7 */ /* 0x0023e6000800003f */
[----:B------:R-:W-:-:S06]  /*b430*/  UISETP.NE.AND UP0, UPT, UR4, 0x2, UPT ;  /* 0x000000020400788c */ /* 0x000fcc000bf05270 */
[----:B------:R-:W-:-:S13]  /*b440*/  PLOP3.LUT P0, PT, PT, PT, UP0, 0x80, 0x0 ;  /* 0x000000000000781c */ /* 0x000fda0003f0f008 */
[----:B-1----:R-:W-:Y:S05]  /*b450*/  @P0 BRA `(.L_x_205) ;  /* 0x0000000000040947 */ /* 0x002fea0003800000 */
[----:B------:R-:W-:Y:S01]  /*b460*/  BPT.TRAP 0x1 ;  /* 0x000000040000795c */ /* 0x000fe20000300000 */
.L_x_205:
[----:B------:R-:W-:Y:S05]  /*b470*/  @P2 BRA `(.L_x_206) ;  /* 0x0000000000042947 */ /* 0x000fea0003800000 */
[----:B------:R-:W-:Y:S01]  /*b480*/  BPT.TRAP 0x1 ;  /* 0x000000040000795c */ /* 0x000fe20000300000 */
.L_x_206:
[----:B------:R-:W-:Y:S01]  /*b490*/  R2UR UR4, R4 ;  /* 0x00000000040472ca */ /* 0x000fe200000e0000 */
[----:B------:R-:W-:Y:S01]  /*b4a0*/  VIADD R9, R9, 0xffffffff ;  /* 0xffffffff09097836 */ /* 0x000fe20000000000 */
[----:B------:R-:W-:Y:S01]  /*b4b0*/  R2UR UR5, R8 ;  /* 0x00000000080572ca */ /* 0x000fe200000e0000 */
[----:B------:R-:W-:Y:S01]  /*b4c0*/  VIADD R4, R4, 0x1 ;  /* 0x0000000104047836 */ /* 0x000fe20000000000 */
[----:B------:R-:W-:Y:S01]  /*b4d0*/  R2UR UR6, R10 ;  /* 0x000000000a0672ca */ /* 0x000fe200000e0000 */
[----:B------:R-:W-:Y:S01]  /*b4e0*/  UMOV UR20, 0x0 ;  /* 0x0000000000147882 */ /* 0x000fe20000000000 */
[----:B------:R-:W-:Y:S01]  /*b4f0*/  R2UR UR7, R16 ;  /* 0x00000000100772ca */ /* 0x000fe200000e0000 */
[----:B------:R-:W-:Y:S01]  /*b500*/  UMOV UR21, 0x10000000 ;  /* 0x1000000000157882 */ /* 0x000fe20000000000 */
[----:B------:R-:W-:Y:S01]  /*b510*/  R2UR UR27, R17 ;  /* 0x00000000111b72ca */ /* 0x000fe200000e0000 */
[----:B------:R-:W-:Y:S01]  /*b520*/  VIADD R10, R10, 0x80 ;  /* 0x000000800a0a7836 */ /* 0x000fe20000000000 */
[----:B------:R-:W-:-:S02]  /*b530*/  ISETP.GT.AND P3, PT, R9, 0x1, PT ;  /* 0x000000010900780c */ /* 0x000fc40003f64270 */
[C---:B------:R-:W-:Y:S01]  /*b540*/  ISETP.NE.AND P0, PT, R4.reuse, 0x2, PT ;  /* 0x000000020400780c */ /* 0x040fe20003f05270 */
[----:B------:R-:W-:Y:S02]  /*b550*/  ULEA UR12, UR4, UR22, 0x10 ;  /* 0x00000016040c7291 */ /* 0x000fe4000f8e803f */
[----:B------:R-:W-:Y:S01]  /*b560*/  ULEA UR4, UR4, UR22, 0xf ;  /* 0x0000001604047291 */ /* 0x000fe2000f8e783f */
[----:B------:R-:W-:Y:S01]  /*b570*/  SEL R6, RZ, 0x1, P0 ;  /* 0x00000001ff067807 */ /* 0x000fe20000000000 */
[----:B------:R-:W-:Y:S01]  /*b580*/  UIADD3 UR5, UR5, 0x38480, URZ ;  /* 0x0003848005057890 */ /* 0x000fe2000fffe03f */
[----:B------:R-:W-:Y:S01]  /*b590*/  SEL R4, R4, RZ, P0 ;  /* 0x000000ff04047207 */ /* 0x000fe20000000000 */
[----:B------:R-:W-:Y:S01]  /*b5a0*/  UIADD3 UR10, UR6, 0x40, URZ ;  /* 0x00000040060a7890 */ /* 0x000fe2000fffe03f */
[----:B------:R-:W-:Y:S01]  /*b5b0*/  LOP3.LUT R3, R3, R6, RZ, 0x3c, !PT ;  /* 0x0000000603037212 */ /* 0x000fe200078e3cff */
[----:B------:R-:W-:Y:S02]  /*b5c0*/  UIADD3 UR8, UR4, 0x4000, URZ ;  /* 0x0000400004087890 */ /* 0x000fe4000fffe03f */
[----:B------:R-:W-:-:S02]  /*b5d0*/  UIADD3 UR24, UR12, 0x10000, URZ ;  /* 0x000100000c187890 */ /* 0x000fc4000fffe03f */
[----:B------:R-:W-:Y:S01]  /*b5e0*/  UIADD3 UR12, UR12, 0x18000, URZ ;  /* 0x000180000c0c7890 */ /* 0x000fe2000fffe03f */
[----:B------:R1:W-:Y:S01]  /*b5f0*/  UTMALDG.2D [UR4], [UR16], desc[UR20] ;  /* 0x00001404100075b4 */ /* 0x0003e20008009000 */
[----:B------:R-:W-:Y:S01]  /*b600*/  UMOV UR11, UR7 ;  /* 0x00000007000b7c82 */ /* 0x000fe20008000000 */
[----:B------:R-:W-:Y:S01]  /*b610*/  UMOV UR9, UR5 ;  /* 0x0000000500097c82 */ /* 0x000fe20008000000 */
[----:B------:R-:W-:Y:S01]  /*b620*/  UMOV UR26, UR6 ;  /* 0x00000006001a7c82 */ /* 0x000fe20008000000 */
[----:B------:R-:W-:Y:S01]  /*b630*/  UMOV UR25, UR5 ;  /* 0x0000000500197c82 */ /* 0x000fe20008000000 */
[----:B------:R-:W-:Y:S01]  /*b640*/  UMOV UR15, UR27 ;  /* 0x0000001b000f7c82 */ /* 0x000fe20008000000 */
[----:B------:R-:W-:Y:S01]  /*b650*/  UMOV UR13, UR5 ;  /* 0x00000005000d7c82 */ /* 0x000fe20008000000 */
[----:B------:R-:W-:Y:S01]  /*b660*/  UMOV UR14, UR10 ;  /* 0x0000000a000e7c82 */ /* 0x000fe20008000000 */
[----:B------:R1:W-:Y:S01]  /*b670*/  UTMALDG.2D [UR8], [UR16], desc[UR20] ;  /* 0x00001408100075b4 */ /* 0x0003e20008009000 */
[----:B------:R1:W-:Y:S01]  /*b680*/  UTMALDG.2D [UR24], [UR18], desc[UR20] ;  /* 0x00001418120075b4 */ /* 0x0003e20008009000 */
[----:B------:R1:W-:Y:S02]  /*b690*/  UTMALDG.2D [UR12], [UR18], desc[UR20] ;  /* 0x0000140c120075b4 */ /* 0x0003e40008009000 */
[----:B-1----:R-:W-:Y:S05]  /*b6a0*/  @P3 BRA `(.L_x_207) ;  /* 0xfffffffc00403947 */ /* 0x002fea000383ffff */
.L_x_203:
[----:B------:R-:W-:Y:S05]  /*b6b0*/  BSYNC B1 ;  /* 0x0000000000017941 */ /* 0x000fea0003800000 */
.L_x_202:
[----:B------:R-:W-:Y:S01]  /*b6c0*/  IMAD.IADD R0, R7, 0x1, R0 ;  /* 0x0000000107007824 */ /* 0x000fe200078e0200 */
[----:B------:R-:W-:-:S04]  /*b6d0*/  LOP3.LUT P0, RZ, R2, 0xff, RZ, 0xc0, !PT ;  /* 0x000000ff02ff7812 */ /* 0x000fc8000780c0ff */
[----:B------:R-:W-:-:S04]  /*b6e0*/  SHF.R.U32.HI R2, RZ, 0x1, R0 ;  /* 0x00000001ff027819 */ /* 0x000fc80000011600 */
[----:B------:R-:W-:-:S04]  /*b6f0*/  LOP3.LUT R2, R2, 0x1, RZ, 0xc0, !PT ;  /* 0x0000000102027812 */ /* 0x000fc800078ec0ff */
[----:B------:R-:W-:Y:S01]  /*b700*/  ISETP.NE.U32.AND P3, PT, R2, 0x1, PT ;  /* 0x000000010200780c */ /* 0x000fe20003f65070 */
[----:B------:R-:W-:Y:S01]  /*b710*/  IMAD.U32 R2, RZ, RZ, UR30 ;  /* 0x0000001eff027e24 */ /* 0x000fe2000f8e00ff */
[----:B------:R-:W-:Y:S01]  /*b720*/  @P0 SYNCS.ARRIVE.TRANS64.A1T0 RZ, [UR22+0x384e8], RZ ;  /* 0x0384e8ffffff09a7 */ /* 0x000fe20008100016 */
[----:B------:R-:W-:Y:S02]  /*b730*/  ISETP.GT.U32.AND P0, PT, R0, 0x1, PT ;  /* 0x000000010000780c */ /* 0x000fe40003f04070 */
[C---:B------:R-:W-:Y:S02]  /*b740*/  ISETP.GT.U32.AND P3, PT, R7.reuse, 0x1, !P3 ;  /* 0x000000010700780c */ /* 0x040fe40005f64070 */
[----:B------:R-:W-:Y:S02]  /*b750*/  ISETP.NE.AND P4, PT, R2, 0x3, PT ;  /* 0x000000030200780c */ /* 0x000fe40003f85270 */
[----:B------:R-:W-:Y:S02]  /*b760*/  ISETP.LT.U32.AND P0, PT, R7, 0x2, P0 ;  /* 0x000000020700780c */ /* 0x000fe40000701070 */
[----:B------:R-:W-:-:S02]  /*b770*/  SEL R2, RZ, 0x1, !P3 ;  /* 0x00000001ff027807 */ /* 0x000fc40005800000 */
[----:B------:R-:W-:Y:S02]  /*b780*/  SEL R3, RZ, 0x1, !P0 ;  /* 0x00000001ff037807 */ /* 0x000fe40004000000 */
[----:B------:R-:W-:Y:S02]  /*b790*/  LOP3.LUT R0, R0, 0x1, RZ, 0xc0, !PT ;  /* 0x0000000100007812 */ /* 0x000fe400078ec0ff */
[----:B------:R-:W-:-:S03]  /*b7a0*/  LOP3.LUT R20, R2, R20, R3, 0x96, !PT ;  /* 0x0000001402147212 */ /* 0x000fc600078e9603 */
[----:B------:R-:W-:Y:S05]  /*b7b0*/  @!P4 BRA `(.L_x_208) ;  /* 0x000000000004c947 */ /* 0x000fea0003800000 */
[----:B------:R-:W-:Y:S01]  /*b7c0*/  BPT.TRAP 0x1 ;  /* 0x000000040000795c */ /* 0x000fe20000300000 */
.L_x_208:
[C---:B------:R-:W-:Y:S01]  /*b7d0*/  LEA R3, R21.reuse, UR22, 0x3 ;  /* 0x0000001615037c11 */ /* 0x040fe2000f8e18ff */
[----:B------:R-:W-:Y:S01]  /*b7e0*/  BSSY B1, `(.L_x_209) ;  /* 0x0000005000017945 */ /* 0x000fe20003800000 */
[----:B------:R-:W-:Y:S02]  /*b7f0*/  SHF.L.U32 R2, R22, 0x1f, RZ ;  /* 0x0000001f16027819 */ /* 0x000fe400000006ff */
[----:B--2---:R-:W-:Y:S02]  /*b800*/  LEA R8, R21, UR22, 0x4 ;  /* 0x0000001615087c11 */ /* 0x004fe4000f8e20ff */
[----:B------:R-:W1:Y:S02]  /*b810*/  SYNCS.PHASECHK.TRANS64.TRYWAIT P0, [R3+URZ+0x38400], R2 ;  /* 0x03840002030075a7 */ /* 0x000e64000800017f */
[----:B-1----:R-:W-:Y:S05]  /*b820*/  @!P0 BRA `(.L_x_210) ;  /* 0x0000003400e88947 */ /* 0x002fea0003800000 */
.L_x_290:
[----:B------:R-:W-:Y:S05]  /*b830*/  BSYNC B1 ;  /* 0x0000000000017941 */ /* 0x000fea0003800000 */
.L_x_209:
[----:B------:R-:W2:Y:S01]  /*b840*/  LDS.128 R8, [R8+0x384f0] ;  /* 0x0384f00008087984 */ /* 0x000ea20000000c00 */
[----:B------:R-:W-:Y:S01]  /*b850*/  @!PT LDS RZ, [RZ] ;  /* 0x00000000fffff984 */ /* 0x000fe20000000800 */
[----:B------:R-:W-:Y:S01]  /*b860*/  @!PT LDS RZ, [RZ] ;  /* 0x00000000fffff984 */ /* 0x000fe20000000800 */
[----:B------:R-:W-:Y:S01]  /*b870*/  @!PT LDS RZ, [RZ] ;  /* 0x00000000fffff984 */ /* 0x000fe20000000800 */
[----:B------:R-:W-:Y:S01]  /*b880*/  @!PT LDS RZ, [RZ] ;  /* 0x00000000fffff984 */ /* 0x000fe20000000800 */
[----:B------:R3:W-:Y:S06]  /*b890*/  MEMBAR.ALL.CTA ;  /* 0x0000000000007992 */ /* 0x0007ec0000008000 */
[----:B---3--:R-:W3:Y:S01]  /*b8a0*/  FENCE.VIEW.ASYNC.S ;  /* 0x00000000000073c6 */ /* 0x008ee20000000000 */
[----:B--2---:R-:W-:Y:S02]  /*b8b0*/  IMAD.MOV.U32 R17, RZ, RZ, R9 ;  /* 0x000000ffff117224 */ /* 0x004fe400078e0009 */
[----:B------:R-:W-:Y:S01]  /*b8c0*/  IMAD.MOV.U32 R16, RZ, RZ, R8 ;  /* 0x000000ffff107224 */ /* 0x000fe200078e0008 */
[----:B---3--:R-:W-:Y:S06]  /*b8d0*/  @!P4 BRA `(.L_x_211) ;  /* 0x000000000004c947 */ /* 0x008fec0003800000 */
[----:B------:R-:W-:Y:S01]  /*b8e0*/  BPT.TRAP 0x1 ;  /* 0x000000040000795c */ /* 0x000fe20000300000 */
.L_x_211:
[----:B------:R-:W2:Y:S01]  /*b8f0*/  S2R R5, SR_CgaCtaId ;  /* 0x0000000000057919 */ /* 0x000ea20000008800 */
[----:B------:R-:W-:Y:S02]  /*b900*/  ISETP.NE.AND P0, PT, R11, RZ, PT ;  /* 0x000000ff0b00720c */ /* 0x000fe40003f05270 */
[----:B-1----:R-:W-:Y:S02]  /*b910*/  IADD3 R2, R3, 0x38440, RZ ;  /* 0x0003844003027810 */ /* 0x002fe40007ffe0ff */
[CC--:B------:R-:W-:Y:S02]  /*b920*/  ISETP.EQ.OR P0, PT, R10.reuse, R18.reuse, !P0 ;  /* 0x000000120a00720c */ /* 0x0c0fe40004702670 */
[----:B------:R-:W-:Y:S02]  /*b930*/  ISETP.NE.AND P3, PT, R10, R18, PT ;  /* 0x000000120a00720c */ /* 0x000fe40003f65270 */
[----:B--2---:R-:W-:-:S04]  /*b940*/  PRMT R2, R5, 0x654, R2 ;  /* 0x0000065405027816 */ /* 0x004fc80000000002 */
[----:B------:R1:W-:Y:S05]  /*b950*/  SYNCS.ARRIVE.TRANS64.RED.A1T0 RZ, [R2+URZ], RZ ;  /* 0x000000ff02ff79a7 */ /* 0x0003ea000810043f */
[----:B------:R-:W-:Y:S05]  /*b960*/  @P0 BRA `(.L_x_212) ;  /* 0x0000000400a40947 */ /* 0x000fea0003800000 */
[----:B-1----:R-:W1:Y:S02]  /*b970*/  LDC.64 R2, c[0x0][0x290] ;  /* 0x0000a400ff027b82 */ /* 0x002e640000000a00 */
[----:B-1----:R-:W-:-:S05]  /*b980*/  IMAD.WIDE R2, R10, 0xc, R2 ;  /* 0x0000000c0a027825 */ /* 0x002fca00078e0202 */
[----:B------:R1:W5:Y:S01]  /*b990*/  LDG.E R19, desc[UR58][R2.64+0x8] ;  /* 0x0000083a02137981 */ /* 0x000362000c1e1900 */
[----:B------:R-:W-:-:S03]  /*b9a0*/  UMOV UR4, 0xffffffff ;  /* 0xffffffff00047882 */ /* 0x000fc60000000000 */
[----:B------:R-:W-:Y:S05]  /*b9b0*/  BRA.DIV UR4, `(.L_x_213) ;  /* 0x0000003604987947 */ /* 0x000fea000b800000 */
[----:B------:R-:W-:-:S13]  /*b9c0*/  ELECT P6, URZ, PT ;  /* 0x00000000003f782f */ /* 0x000fda00038c0000 */
.L_x_293:
[----:B------:R-:W-:Y:S04]  /*b9d0*/  BSSY B1, `(.L_x_214) ;  /* 0x000004f000017945 */ /* 0x000fe80003800000 */
[----:B------:R-:W-:Y:S05]  /*b9e0*/  @!P6 BRA `(.L_x_215) ;  /* 0x000000040034e947 */ /* 0x000fea0003800000 */
[C---:B------:R-:W-:Y:S01]  /*b9f0*/  IMAD.SHL.U32 R4, R10.reuse, 0x8, RZ ;  /* 0x000000080a047824 */ /* 0x040fe200078e00ff */
[----:B------:R-:W-:Y:S01]  /*ba00*/  SHF.R.S32.HI R5, RZ, 0x1f, R10 ;  /* 0x0000001fff057819 */ /* 0x000fe2000001140a */
[----:B------:R-:W-:Y:S01]  /*ba10*/  ULDC.64 UR4, c[0x0][0x510] ;  /* 0x0001440000047ab9 */ /* 0x000fe20000000a00 */
[----:B------:R-:W-:Y:S01]  /*ba20*/  ULDC.64 UR6, c[0x0][0x520] ;  /* 0x0001480000067ab9 */ /* 0x000fe20000000a00 */
[----:B------:R-:W2:Y:S01]  /*ba30*/  LDG.E R18, desc[UR58][R2.64] ;  /* 0x0000003a02127981 */ /* 0x000ea2000c1e1900 */
[----:B------:R-:W-:Y:S02]  /*ba40*/  SHF.L.U64.HI R5, R10, 0x3, R5 ;  /* 0x000000030a057819 */ /* 0x000fe40000010205 */
[C---:B------:R-:W-:Y:S02]  /*ba50*/  IADD3 R12, P0, R4.reuse, UR4, RZ ;  /* 0x00000004040c7c10 */ /* 0x040fe4000ff1e0ff */
[C---:B------:R-:W-:Y:S02]  /*ba60*/  IADD3 R8, P4, R4.reuse, UR6, RZ ;  /* 0x0000000604087c10 */ /* 0x040fe4000ff9e0ff */
[C---:B------:R-:W-:Y:S01]  /*ba70*/  IADD3.X R13, R5.reuse, UR5, RZ, P0, !PT ;  /* 0x00000005050d7c10 */ /* 0x040fe200087fe4ff */
[----:B------:R-:W-:Y:S01]  /*ba80*/  ULDC.64 UR4, c[0x0][0x518] ;  /* 0x0001460000047ab9 */ /* 0x000fe20000000a00 */
[----:B------:R-:W-:Y:S01]  /*ba90*/  IADD3.X R9, R5, UR7, RZ, P4, !PT ;  /* 0x0000000705097c10 */ /* 0x000fe2000a7fe4ff */
[----:B-1----:R1:W3:Y:S04]  /*baa0*/  LDG.E R2, desc[UR58][R2.64+0x4] ;  /* 0x0000043a02027981 */ /* 0x0022e8000c1e1900 */
[----:B------:R-:W4:Y:S04]  /*bab0*/  LDG.E.64 R12, desc[UR58][R12.64] ;  /* 0x0000003a0c0c7981 */ /* 0x000f28000c1e1b00 */
[----:B------:R-:W2:Y:S01]  /*bac0*/  LDG.E.64 R8, desc[UR58][R8.64] ;  /* 0x0000003a08087981 */ /* 0x000ea2000c1e1b00 */
[----:B------:R-:W-:-:S04]  /*bad0*/  IADD3 R6, P0, R4, UR4, RZ ;  /* 0x0000000404067c10 */ /* 0x000fc8000ff1e0ff */
[----:B------:R-:W-:Y:S01]  /*bae0*/  IADD3.X R7, R5, UR5, RZ, P0, !PT ;  /* 0x0000000505077c10 */ /* 0x000fe200087fe4ff */
[----:B------:R-:W-:-:S05]  /*baf0*/  ULDC.64 UR4, c[0x0][0x528] ;  /* 0x00014a0000047ab9 */ /* 0x000fca0000000a00 */
[----:B------:R-:W3:Y:S01]  /*bb00*/  LDG.E.64 R6, desc[UR58][R6.64] ;  /* 0x0000003a06067981 */ /* 0x000ee2000c1e1b00 */
[----:B------:R-:W-:-:S04]  /*bb10*/  IADD3 R4, P0, R4, UR4, RZ ;  /* 0x0000000404047c10 */ /* 0x000fc8000ff1e0ff */
[----:B------:R-:W-:-:S06]  /*bb20*/  IADD3.X R5, R5, UR5, RZ, P0, !PT ;  /* 0x0000000505057c10 */ /* 0x000fcc00087fe4ff */
[----:B------:R-:W3:Y:S04]  /*bb30*/  LDG.E.64 R4, desc[UR58][R4.64] ;  /* 0x0000003a04047981 */ /* 0x000ee8000c1e1b00 */
[----:B----4-:R-:W-:Y:S04]  /*bb40*/  STS.64 [UR28], R12 ;  /* 0x0000000cff007988 */ /* 0x010fe80008000a1c */
[----:B--2---:R-:W-:Y:S04]  /*bb50*/  STS.64 [UR29], R8 ;  /* 0x00000008ff007988 */ /* 0x004fe80008000a1d */
[----:B------:R-:W2:Y:S01]  /*bb60*/  LDS R14, [UR28+0x1c] ;  /* 0x00001c1cff0e7984 */ /* 0x000ea20008000800 */
[----:B---3--:R-:W-:-:S04]  /*bb70*/  SHF.L.U64.HI R24, R6, 0x1, R7 ;  /* 0x0000000106187819 */ /* 0x008fc80000010207 */
[----:B------:R-:W-:-:S04]  /*bb80*/  LOP3.LUT R24, R24, 0x1fffffff, RZ, 0xc0, !PT ;  /* 0x1fffffff18187812 */ /* 0x000fc800078ec0ff */
[----:B------:R-:W-:-:S04]  /*bb90*/  SHF.R.U32.HI R7, RZ, 0x4, R24 ;  /* 0x00000004ff077819 */ /* 0x000fc80000011618 */
[----:B--2---:R-:W-:-:S05]  /*bba0*/  LOP3.LUT R14, R14, 0xf, R7, 0xb8, !PT ;  /* 0x0000000f0e0e7812 */ /* 0x004fca00078eb807 */
[----:B------:R-:W-:Y:S04]  /*bbb0*/  STS [UR28+0x1c], R14 ;  /* 0x00001c0eff007988 */ /* 0x000fe8000800081c */
[----:B------:R-:W2:Y:S02]  /*bbc0*/  LDS R7, [UR28+0x1c] ;  /* 0x00001c1cff077984 */ /* 0x000ea40008000800 */
[----:B--2---:R-:W-:-:S05]  /*bbd0*/  LOP3.LUT R7, R7, 0xf0, RZ, 0xb8, !PT ;  /* 0x000000f007077812 */ /* 0x004fca00078eb8ff */
[----:B------:R-:W-:Y:S04]  /*bbe0*/  STS [UR28+0x1c], R7 ;  /* 0x00001c07ff007988 */ /* 0x000fe8000800081c */
[----:B------:R-:W2:Y:S01]  /*bbf0*/  LDS R9, [UR28+0x1c] ;  /* 0x00001c1cff097984 */ /* 0x000ea20008000800 */
[----:B------:R-:W-:-:S05]  /*bc00*/  IMAD.U32 R8, RZ, RZ, UR28 ;  /* 0x0000001cff087e24 */ /* 0x000fca000f8e00ff */
[----:B------:R-:W-:Y:S02]  /*bc10*/  SHF.R.U64 R8, R8, 0x4, RZ ;  /* 0x0000000408087819 */ /* 0x000fe400000012ff */
[----:B--2---:R-:W-:-:S05]  /*bc20*/  LOP3.LUT R9, R9, 0xf00, RZ, 0xb8, !PT ;  /* 0x00000f0009097812 */ /* 0x004fca00078eb8ff */
[----:B------:R-:W-:Y:S04]  /*bc30*/  STS.64 [UR28+0x18], R8 ;  /* 0x00001808ff007988 */ /* 0x000fe80008000a1c */
[----:B------:R-:W1:Y:S01]  /*bc40*/  LDS R25, [UR28+0x1c] ;  /* 0x00001c1cff197984 */ /* 0x000e620008000800 */
[----:B------:R-:W-:Y:S01]  /*bc50*/  IMAD.SHL.U32 R23, R6, 0x2, RZ ;  /* 0x0000000206177824 */ /* 0x000fe200078e00ff */
[----:B------:R-:W-:-:S04]  /*bc60*/  CS2R R14, SRZ ;  /* 0x00000000000e7805 */ /* 0x000fc8000001ff00 */
[----:B------:R-:W-:Y:S01]  /*bc70*/  LOP3.LUT R23, R23, 0xfffffffe, RZ, 0xc0, !PT ;  /* 0xfffffffe17177812 */ /* 0x000fe200078ec0ff */
[----:B-----5:R-:W-:Y:S02]  /*bc80*/  VIADD R12, R19, 0xffffffff ;  /* 0xffffffff130c7836 */ /* 0x020fe40000000000 */
[----:B------:R-:W-:Y:S01]  /*bc90*/  VIADD R13, R18, 0xffffffff ;  /* 0xffffffff120d7836 */ /* 0x000fe20000000000 */
[----:B------:R-:W-:Y:S01]  /*bca0*/  SHF.R.U64 R23, R23, 0x4, R24 ;  /* 0x0000000417177819 */ /* 0x000fe20000001218 */
[----:B------:R-:W-:Y:S04]  /*bcb0*/  STS [UR28+0x10], R8 ;  /* 0x00001008ff007988 */ /* 0x000fe8000800081c */
[----:B------:R-:W-:Y:S04]  /*bcc0*/  STS [UR28+0x14], R8 ;  /* 0x00001408ff007988 */ /* 0x000fe8000800081c */
[----:B------:R-:W-:Y:S04]  /*bcd0*/  STS.128 [UR28+0x20], R12 ;  /* 0x0000200cff007988 */ /* 0x000fe80008000c1c */
[----:B------:R-:W-:Y:S04]  /*bce0*/  STS [UR28+0xc], R23 ;  /* 0x00000c17ff007988 */ /* 0x000fe8000800081c */
[----:B------:R-:W-:Y:S01]  /*bcf0*/  STS [UR28+0x30], RZ ;  /* 0x000030ffff007988 */ /* 0x000fe2000800081c */
[----:B-1----:R-:W-:-:S05]  /*bd00*/  LOP3.LUT R3, R25, 0xf000, RZ, 0xb8, !PT ;  /* 0x0000f00019037812 */ /* 0x002fca00078eb8ff */
[----:B------:R-:W-:Y:S04]  /*bd10*/  STS [UR28+0x1c], R3 ;  /* 0x00001c03ff007988 */ /* 0x000fe8000800081c */
[----:B------:R-:W1:Y:S01]  /*bd20*/  LDS R6, [UR29+0x1c] ;  /* 0x00001c1dff067984 */ /* 0x000e620008000800 */
[----:B------:R-:W-:-:S04]  /*bd30*/  SHF.L.U64.HI R18, R4, 0x1, R5 ;  /* 0x0000000104127819 */ /* 0x000fc80000010205 */
[----:B------:R-:W-:-:S04]  /*bd40*/  LOP3.LUT R18, R18, 0x1fffffff, RZ, 0xc0, !PT ;  /* 0x1fffffff12127812 */ /* 0x000fc800078ec0ff */
[----:B------:R-:W-:-:S04]  /*bd50*/  SHF.R.U32.HI R5, RZ, 0x4, R18 ;  /* 0x00000004ff057819 */ /* 0x000fc80000011612 */
[----:B-1----:R-:W-:-:S05]  /*bd60*/  LOP3.LUT R5, R6, 0xf, R5, 0xb8, !PT ;  /* 0x0000000f06057812 */ /* 0x002fca00078eb805 */
[----:B------:R-:W-:Y:S04]  /*bd70*/  STS [UR29+0x1c], R5 ;  /* 0x00001c05ff007988 */ /* 0x000fe8000800081d */
[----:B------:R-:W1:Y:S02]  /*bd80*/  LDS R8, [UR29+0x1c] ;  /* 0x00001c1dff087984 */ /* 0x000e640008000800 */
[----:B-1----:R-:W-:-:S05]  /*bd90*/  LOP3.LUT R8, R8, 0xf0, RZ, 0xb8, !PT ;  /* 0x000000f008087812 */ /* 0x002fca00078eb8ff */
[----:B------:R-:W-:Y:S04]  /*bda0*/  STS [UR29+0x1c], R8 ;  /* 0x00001c08ff007988 */ /* 0x000fe8000800081d */
[----:B------:R-:W1:Y:S01]  /*bdb0*/  LDS R7, [UR29+0x1c] ;  /* 0x00001c1dff077984 */ /* 0x000e620008000800 */
[----:B------:R-:W-:-:S05]  /*bdc0*/  IMAD.U32 R6, RZ, RZ, UR29 ;  /* 0x0000001dff067e24 */ /* 0x000fca000f8e00ff */
[----:B------:R-:W-:Y:S02]  /*bdd0*/  SHF.R.U64 R6, R6, 0x4, RZ ;  /* 0x0000000406067819 */ /* 0x000fe400000012ff */
[----:B-1----:R-:W-:-:S05]  /*bde0*/  LOP3.LUT R7, R7, 0xf00, RZ, 0xb8, !PT ;  /* 0x00000f0007077812 */ /* 0x002fca00078eb8ff */
[----:B------:R-:W-:Y:S04]  /*bdf0*/  STS.64 [UR29+0x18], R6 ;  /* 0x00001806ff007988 */ /* 0x000fe80008000a1d */
[----:B------:R-:W1:Y:S01]  /*be00*/  LDS R9, [UR29+0x1c] ;  /* 0x00001c1dff097984 */ /* 0x000e620008000800 */
[----:B------:R-:W-:Y:S02]  /*be10*/  IMAD.SHL.U32 R3, R4, 0x2, RZ ;  /* 0x0000000204037824 */ /* 0x000fe400078e00ff */
[----:B------:R-:W-:-:S03]  /*be20*/  VIADD R13, R2, 0xffffffff ;  /* 0xffffffff020d7836 */ /* 0x000fc60000000000 */
[----:B------:R-:W-:-:S04]  /*be30*/  LOP3.LUT R3, R3, 0xfffffffe, RZ, 0xc0, !PT ;  /* 0xfffffffe03037812 */ /* 0x000fc800078ec0ff */
[----:B------:R-:W-:Y:S01]  /*be40*/  SHF.R.U64 R3, R3, 0x4, R18 ;  /* 0x0000000403037819 */ /* 0x000fe20000001212 */
[----:B------:R2:W-:Y:S04]  /*be50*/  STS.128 [UR29+0x20], R12 ;  /* 0x0000200cff007988 */ /* 0x0005e80008000c1d */
[----:B------:R2:W-:Y:S04]  /*be60*/  STS [UR29+0xc], R3 ;  /* 0x00000c03ff007988 */ /* 0x0005e8000800081d */
[----:B------:R2:W-:Y:S04]  /*be70*/  STS [UR29+0x10], R6 ;  /* 0x00001006ff007988 */ /* 0x0005e8000800081d */
[----:B------:R2:W-:Y:S04]  /*be80*/  STS [UR29+0x14], R6 ;  /* 0x00001406ff007988 */ /* 0x0005e8000800081d */
[----:B------:R-:W-:Y:S01]  /*be90*/  STS [UR29+0x30], RZ ;  /* 0x000030ffff007988 */ /* 0x000fe2000800081d */
[----:B-1----:R-:W-:-:S05]  /*bea0*/  LOP3.LUT R2, R9, 0xf000, RZ, 0xb8, !PT ;  /* 0x0000f00009027812 */ /* 0x002fca00078eb8ff */
[----:B------:R2:W-:Y:S02]  /*beb0*/  STS [UR29+0x1c], R2 ;  /* 0x00001c02ff007988 */ /* 0x0005e4000800081d */
.L_x_215:
[----:B------:R-:W-:Y:S05]  /*bec0*/  BSYNC B1 ;  /* 0x0000000000017941 */ /* 0x000fea0003800000 */
.L_x_214:
[----:B------:R-:W-:-:S03]  /*bed0*/  UMOV UR4, 0xffffffff ;  /* 0xffffffff00047882 */ /* 0x000fc60000000000 */
[----:B------:R-:W-:Y:S05]  /*bee0*/  BRA.DIV UR4, `(.L_x_216) ;  /* 0x00000032046c7947 */ /* 0x000fea000b800000 */
[----:B------:R-:W-:Y:S01]  /*bef0*/  ELECT P6, URZ, PT ;  /* 0x00000000003f782f */ /* 0x000fe200038c0000 */
[----:B------:R-:W-:-:S12]  /*bf00*/  NOP ;  /* 0x0000000000007918 */ /* 0x000fd80000000000 */
.L_x_297:
[----:B-12---:R-:W1:Y:S02]  /*bf10*/  S2R R2, SR_LANEID ;  /* 0x0000000000027919 */ /* 0x006e640000000000 */
[----:B-1----:R-:W-:-:S05]  /*bf20*/  IMAD.SHL.U32 R6, R2, 0x4, RZ ;  /* 0x0000000402067824 */ /* 0x002fca00078e00ff */
[----:B------:R1:W2:Y:S01]  /*bf30*/  LDS R7, [R6+UR28] ;  /* 0x0000001c06077984 */ /* 0x0002a20008000800 */
[C---:B------:R-:W-:Y:S02]  /*bf40*/  IADD3 R4, P0, R6.reuse, UR16, RZ ;  /* 0x0000001006047c10 */ /* 0x040fe4000ff1e0ff */
[----:B------:R-:W-:Y:S01]  /*bf50*/  IADD3 R2, P4, R6, UR18, RZ ;  /* 0x0000001206027c10 */ /* 0x000fe2000ff9e0ff */
[----:B------:R1:W3:Y:S01]  /*bf60*/  LDS R9, [R6+UR28+0x80] ;  /* 0x0000801c06097984 */ /* 0x0002e20008000800 */
[----:B------:R-:W-:Y:S11]  /*bf70*/  @!P6 BRA `(.L_x_217) ;  /* 0x000000000008e947 */ /* 0x000ff60003800000 */
[----:B------:R0:W-:Y:S01]  /*bf80*/  UTMACMDFLUSH ;  /* 0x00000000000079b7 */ /* 0x0001e20000000000 */
[----:B------:R-:W-:-:S04]  /*bf90*/  DEPBAR.LE SB0, 0x0 ;  /* 0x000080000000791a */ /* 0x000fc80000000000 */
.L_x_217:
[----:B------:R-:W-:Y:S01]  /*bfa0*/  IADD3.X R5, RZ, UR17, RZ, P0, !PT ;  /* 0x00000011ff057c10 */ /* 0x000fe200087fe4ff */
[----:B------:R-:W-:Y:S01]  /*bfb0*/  IMAD.X R3, RZ, RZ, UR19, P4 ;  /* 0x00000013ff037e24 */ /* 0x000fe2000a0e06ff */
[----:B------:R-:W-:Y:S05]  /*bfc0*/  WARPSYNC.ALL ;  /* 0x0000000000007948 */ /* 0x000fea0003800000 */
[----:B--2---:R2:W5:Y:S04]  /*bfd0*/  ATOMG.E.EXCH.STRONG.GPU PT, RZ, [R4], R7 ;  /* 0x0000000704ff73a8 */ /* 0x00456800041ee100 */
[----:B---3--:R2:W5:Y:S01]  /*bfe0*/  ATOMG.E.EXCH.STRONG.GPU PT, RZ, [R2], R9 ;  /* 0x0000000902ff73a8 */ /* 0x00856200041ee100 */
[----:B------:R-:W-:-:S07]  /*bff0*/  IMAD.MOV.U32 R18, RZ, RZ, R10 ;  /* 0x000000ffff127224 */ /* 0x000fce00078e000a */
.L_x_212:
[----:B------:R-:W-:Y:S01]  /*c000*/  ISETP.NE.AND P4, PT, R11, RZ, PT ;  /* 0x000000ff0b00720c */ /* 0x000fe20003f85270 */
[----:B------:R-:W-:Y:S01]  /*c010*/  VIADD R21, R21, 0x1 ;  /* 0x0000000115157836 */ /* 0x000fe20000000000 */
[----:B--2---:R-:W-:Y:S02]  /*c020*/  SEL R3, RZ, 0x1, !P3 ;  /* 0x00000001ff037807 */ /* 0x004fe40005800000 */
[----:B-1----:R-:W-:Y:S02]  /*c030*/  PRMT R2, RZ, 0x7610, R2 ;  /* 0x00007610ff027816 */ /* 0x002fe40000000002 */
[----:B------:R-:W-:-:S04]  /*c040*/  ISETP.NE.AND P0, PT, R21, 0x8, PT ;  /* 0x000000081500780c */ /* 0x000fc80003f05270 */
[----:B------:R-:W-:Y:S02]  /*c050*/  SEL R5, RZ, 0x1, P0 ;  /* 0x00000001ff057807 */ /* 0x000fe40000000000 */
[----:B------:R-:W-:Y:S02]  /*c060*/  SEL R21, R21, RZ, P0 ;  /* 0x000000ff15157207 */ /* 0x000fe40000000000 */
[----:B------:R-:W-:Y:S01]  /*c070*/  LOP3.LUT R22, R22, R5, RZ, 0x3c, !PT ;  /* 0x0000000516167212 */ /* 0x000fe200078e3cff */
[----:B------:R-:W-:Y:S06]  /*c080*/  @P4 BRA `(.L_x_218) ;  /* 0xfffffff000604947 */ /* 0x000fec000383ffff */
[----:B------:R-:W-:Y:S05]  /*c090*/  BSYNC B0 ;  /* 0x0000000000007941 */ /* 0x000fea0003800000 */
.L_x_198:
[----:B------:R-:W-:-:S03]  /*c0a0*/  UMOV UR4, 0xffffffff ;  /* 0xffffffff00047882 */ /* 0x000fc60000000000 */
[----:B------:R-:W-:Y:S05]  /*c0b0*/  BRA.DIV UR4, `(.L_x_219) ;  /* 0x0000003204287947 */ /* 0x000fea000b800000 */
[----:B-----5:R-:W-:-:S13]  /*c0c0*/  ELECT P6, URZ, PT ;  /* 0x00000000003f782f */ /* 0x020fda00038c0000 */
.L_x_300:
[----:B------:R-:W-:Y:S04]  /*c0d0*/  BSSY B0, `(.L_x_220) ;  /* 0x0000018000007945 */ /* 0x000fe80003800000 */
[----:B------:R-:W-:Y:S05]  /*c0e0*/  @!P6 BRA `(.L_x_221) ;  /* 0x000000000058e947 */ /* 0x000fea0003800000 */
[----:B------:R-:W-:-:S04]  /*c0f0*/  ULOP3.LUT UR4, UR53, 0x2, URZ, 0xfc, !UPT ;  /* 0x0000000235047892 */ /* 0x000fc8000f8efc3f */
[----:B------:R-:W-:-:S06]  /*c100*/  UISETP.NE.AND UP0, UPT, UR4, 0x3, UPT ;  /* 0x000000030400788c */ /* 0x000fcc000bf05270 */
[----:B------:R-:W-:-:S13]  /*c110*/  PLOP3.LUT P0, PT, PT, PT, UP0, 0x80, 0x0 ;  /* 0x000000000000781c */ /* 0x000fda0003f0f008 */
[----:B------:R-:W-:Y:S05]  /*c120*/  @!P0 BRA `(.L_x_222) ;  /* 0x0000000000048947 */ /* 0x000fea0003800000 */
[----:B------:R-:W-:Y:S01]  /*c130*/  BPT.TRAP 0x1 ;  /* 0x000000040000795c */ /* 0x000fe20000300000 */
.L_x_222:
[----:B------:R-:W-:Y:S01]  /*c140*/  IMAD.U32 R3, RZ, RZ, UR22 ;  /* 0x00000016ff037e24 */ /* 0x000fe2000f8e00ff */
[----:B------:R-:W-:-:S03]  /*c150*/  SHF.L.U32 R2, R20, 0x1f, RZ ;  /* 0x0000001f14027819 */ /* 0x000fc600000006ff */
[----:B------:R-:W-:-:S04]  /*c160*/  VIADD R3, R3, 0x38490 ;  /* 0x0003849003037836 */ /* 0x000fc80000000000 */
[C---:B------:R-:W-:Y:S02]  /*c170*/  IMAD R7, R0.reuse, 0x8, R3 ;  /* 0x0000000800077824 */ /* 0x040fe400078e0203 */
[----:B------:R-:W-:Y:S02]  /*c180*/  VIADD R0, R0, 0x1 ;  /* 0x0000000100007836 */ /* 0x000fe40000000000 */
[----:B------:R-:W1:Y:S03]  /*c190*/  SYNCS.PHASECHK.TRANS64.TRYWAIT P0, [R7+URZ], R2 ;  /* 0x00000002070075a7 */ /* 0x000e66000800017f */
[----:B------:R-:W-:-:S04]  /*c1a0*/  ISETP.NE.AND P1, PT, R0, 0x2, PT ;  /* 0x000000020000780c */ /* 0x000fc80003f25270 */
[----:B------:R-:W-:Y:S02]  /*c1b0*/  SEL R5, RZ, 0x1, P1 ;  /* 0x00000001ff057807 */ /* 0x000fe40000800000 */
[----:B------:R-:W-:Y:S02]  /*c1c0*/  SEL R0, R0, RZ, P1 ;  /* 0x000000ff00007207 */ /* 0x000fe40000800000 */
[----:B------:R-:W-:Y:S01]  /*c1d0*/  LOP3.LUT R5, R20, R5, RZ, 0x3c, !PT ;  /* 0x0000000514057212 */ /* 0x000fe200078e3cff */
[----:B-1----:R-:W-:Y:S06]  /*c1e0*/  @!P0 BRA `(.L_x_223) ;  /* 0x0000002c00fc8947 */ /* 0x002fec0003800000 */
.L_x_301:
[----:B------:R-:W-:Y:S01]  /*c1f0*/  IMAD R3, R0, 0x8, R3 ;  /* 0x0000000800037824 */ /* 0x000fe200078e0203 */
[----:B------:R-:W-:-:S07]  /*c200*/  SHF.L.U32 R0, R5, 0x1f, RZ ;  /* 0x0000001f05007819 */ /* 0x000fce00000006ff */
.L_x_224:
[----:B--2---:R2:W3:Y:S02]  /*c210*/  SYNCS.PHASECHK.TRANS64.TRYWAIT P0, [R3+URZ], R0 ;  /* 0x00000000030075a7 */ /* 0x0044e4000800017f */
[----:B---3--:R-:W-:Y:S05]  /*c220*/  @!P0 NANOSLEEP.SYNCS 0x989680 ;  /* 0x009896800000895d */ /* 0x008fea0003900000 */
[----:B------:R-:W3:Y:S02]  /*c230*/  @!P0 SYNCS.PHASECHK.TRANS64 P0, [R3+URZ], R0 ;  /* 0x00000000030085a7 */ /* 0x000ee4000800007f */
[----:B---3--:R-:W-:Y:S05]  /*c240*/  @!P0 BRA `(.L_x_224) ;  /* 0xfffffffc00f08947 */ /* 0x008fea000383ffff */
.L_x_221:
[----:B------:R-:W-:Y:S05]  /*c250*/  BSYNC B0 ;  /* 0x0000000000007941 */ /* 0x000fea0003800000 */
.L_x_220:
[----:B------:R-:W-:Y:S05]  /*c260*/  EXIT ;  /* 0x000000000000794d */ /* 0x000fea0003800000 */
.L_x_111:
[----:B------:R-:W-:Y:S01]  /*c270*/  PLOP3.LUT P1, PT, PT, PT, UP3, 0x80, 0x0 ;  /* 0x000000000000781c */ /* 0x000fe20003f2f038 */
[----:B------:R-:W-:Y:S01]  /*c280*/  ULDC UR20, c[0x0][0x10] ;  /* 0x0000040000147ab9 */ /* 0x000fe20000000800 */
[----:B------:R-:W-:Y:S01]  /*c290*/  ULDC UR24, c[0x0][0x904] ;  /* 0x0002410000187ab9 */ /* 0x000fe20000000800 */
[----:B------:R-:W-:Y:S01]  /*c2a0*/  UMOV UR19, 0xffffffff ;  /* 0xffffffff00137882 */ /* 0x000fe20000000000 */
[----:B------:R-:W-:Y:S01]  /*c2b0*/  P2R R0, PR, RZ, 0x2 ;  /* 0x00000002ff007803 */ /* 0x000fe20000000000 */
[----:B------:R-:W-:Y:S01]  /*c2c0*/  ULDC.64 UR12, c[0x0][0x8c8] ;  /* 0x00023200000c7ab9 */ /* 0x000fe20000000a00 */
[----:B------:R-:W-:Y:S01]  /*c2d0*/  UIMAD.WIDE.U32 UR20, UR41, UR20, URZ ;  /* 0x00000014291472a5 */ /* 0x000fe2000f8e003f */
[----:B------:R-:W-:Y:S01]  /*c2e0*/  MOV R16, RZ ;  /* 0x000000ff00107202 */ /* 0x000fe20000000f00 */
[----:B------:R-:W-:Y:S01]  /*c2f0*/  ULDC.64 UR14, c[0x0][0x8e0] ;  /* 0x00023800000e7ab9 */ /* 0x000fe20000000a00 */
[----:B------:R-:W-:Y:S02]  /*c300*/  USHF.L.U32 UR25, UR19, UR24, URZ ;  /* 0x0000001813197299 */ /* 0x000fe4000800063f */
[----:B------:R-:W-:-:S02]  /*c310*/  UIADD3 UR11, UP1, UR12, -0x1, URZ ;  /* 0xffffffff0c0b7890 */ /* 0x000fc4000ff3e03f */
[----:B------:R-:W1:Y:S01]  /*c320*/  @P1 S2R R0, SR_CTAID.Y ;  /* 0x0000000000001919 */ /* 0x000e620000002600 */
[----:B------:R-:W-:Y:S01]  /*c330*/  ULDC UR19, c[0x0][0x14] ;  /* 0x0000050000137ab9 */ /* 0x000fe20000000800 */
[----:B------:R-:W-:Y:S02]  /*c340*/  UIADD3 UR12, UP2, UR14, -0x1, URZ ;  /* 0xffffffff0e0c7890 */ /* 0x000fe4000ff5e03f */
[----:B------:R-:W-:Y:S02]  /*c350*/  UIMAD.WIDE.U32 UR22, UR20, UR19, URZ ;  /* 0x00000013141672a5 */ /* 0x000fe4000f8e003f */
[----:B------:R-:W-:Y:S01]  /*c360*/  UIMAD UR21, UR21, UR19, URZ ;  /* 0x00000013151572a4 */ /* 0x000fe2000f8e023f */
[----:B------:R-:W-:Y:S01]  /*c370*/  ULDC UR18, c[0x0][0x8a8] ;  /* 0x00022a0000127ab9 */ /* 0x000fe20000000800 */
[----:B------:R-:W-:Y:S01]  /*c380*/  UMOV UR26, 0x1 ;  /* 0x00000001001a7882 */ /* 0x000fe20000000000 */
[----:B------:R-:W-:Y:S02]  /*c390*/  UIADD3.X UR14, UR15, -0x1, URZ, UP2, !UPT ;  /* 0xffffffff0f0e7890 */ /* 0x000fe400097fe43f */
[----:B------:R-:W-:-:S02]  /*c3a0*/  UIADD3.X UR13, UR13, -0x1, URZ, UP1, !UPT ;  /* 0xffffffff0d0d7890 */ /* 0x000fc40008ffe43f */
[----:B------:R-:W-:Y:S02]  /*c3b0*/  ULOP3.LUT UR15, UR54, 0x2, URZ, 0xfc, !UPT ;  /* 0x00000002360f7892 */ /* 0x000fe4000f8efc3f */
[----:B------:R-:W-:Y:S02]  /*c3c0*/  UIADD3 UR16, UR8, -0x1, URZ ;  /* 0xffffffff08107890 */ /* 0x000fe4000fffe03f */
[----:B------:R-:W-:Y:S02]  /*c3d0*/  UIADD3 UR17, UR7, -0x1, URZ ;  /* 0xffffffff07117890 */ /* 0x000fe4000fffe03f */
[----:B------:R-:W-:Y:S02]  /*c3e0*/  UIADD3 UR18, UR18, -0x1, URZ ;  /* 0xffffffff12127890 */ /* 0x000fe4000fffe03f */
[----:B------:R-:W-:Y:S02]  /*c3f0*/  USHF.L.U32 UR19, UR26, UR24, URZ ;  /* 0x000000181a137299 */ /* 0x000fe4000800063f */
[----:B------:R-:W-:-:S02]  /*c400*/  ULOP3.LUT UR20, URZ, UR25, URZ, 0x33, !UPT ;  /* 0x000000193f147292 */ /* 0x000fc4000f8e333f */
[----:B------:R-:W-:Y:S01]  /*c410*/  UIADD3 UR21, UR23, UR21, URZ ;  /* 0x0000001517157290 */ /* 0x000fe2000fffe03f */
[----:B-1----:R-:W-:Y:S01]  /*c420*/  @P1 R2UR UR40, R0 ;  /* 0x00000000002812ca */ /* 0x002fe200000e0000 */
[----:B------:R-:W-:-:S14]  /*c430*/  IMAD.MOV.U32 R0, RZ, RZ, 0x1 ;  /* 0x00000001ff007424 */ /* 0x000fdc00078e00ff */
.L_x_245:
[----:B------:R-:W1:Y:S01]  /*c440*/  LDC.64 R2, c[0x0][0x8f8] ;  /* 0x00023e00ff027b82 */ /* 0x000e620000000a00 */
[----:B------:R-:W-:Y:S01]  /*c450*/  UIADD3 UR10, UP1, UR10, UR22, URZ ;  /* 0x000000160a0a7290 */ /* 0x000fe2000ff3e03f */
[----:B------:R-:W-:Y:S01]  /*c460*/  ISETP.NE.AND P2, PT, R20, RZ, PT ;  /* 0x000000ff1400720c */ /* 0x000fe20003f45270 */
[----:B------:R-:W-:Y:S01]  /*c470*/  UMOV UR24, 0xffffffff ;  /* 0xffffffff00187882 */ /* 0x000fe20000000000 */
[----:B------:R-:W-:Y:S01]  /*c480*/  UMOV UR25, 0xffffffff ;  /* 0xffffffff00197882 */ /* 0x000fe20000000000 */
[----:B------:R-:W-:Y:S01]  /*c490*/  UIADD3.X UR9, UR9, UR21, URZ, UP1, !UPT ;  /* 0x0000001509097290 */ /* 0x000fe20008ffe43f */
[----:B------:R-:W-:Y:S01]  /*c4a0*/  IMAD.MOV.U32 R15, RZ, RZ, RZ ;  /* 0x000000ffff0f7224 */ /* 0x000fe200078e00ff */
[----:B------:R-:W-:Y:S01]  /*c4b0*/  UMOV UR26, 0xffffffff ;  /* 0xffffffff001a7882 */ /* 0x000fe20000000000 */
[----:B-1----:R-:W-:-:S03]  /*c4c0*/  ISETP.LE.U32.AND P1, PT, R2, UR10, PT ;  /* 0x0000000a02007c0c */ /* 0x002fc6000bf23070 */
[----:B------:R-:W-:-:S05]  /*c4d0*/  IMAD.U32 R2, RZ, RZ, UR9 ;  /* 0x00000009ff027e24 */ /* 0x000fca000f8e00ff */
[----:B------:R-:W-:-:S13]  /*c4e0*/  ISETP.GE.U32.AND.EX P1, PT, R2, R3, PT, P1 ;  /* 0x000000030200720c */ /* 0x000fda0003f26110 */
[----:B---345:R-:W-:Y:S05]  /*c4f0*/  @P2 BRA P1, `(.L_x_225) ;  /* 0x0000001800402947 */ /* 0x038fea0000800000 */
[----:B------:R-:W-:-:S04]  /*c500*/  IADD3 R2, P2, R6, UR5, RZ ;  /* 0x0000000506027c10 */ /* 0x000fc8000ff5e0ff */
[----:B------:R-:W-:Y:S02]  /*c510*/  ISETP.GT.U32.AND P1, PT, R2, UR10, PT ;  /* 0x0000000a02007c0c */ /* 0x000fe4000bf24070 */
[----:B------:R-:W-:-:S04]  /*c520*/  IADD3.X R2, R7, UR4, RZ, P2, !PT ;  /* 0x0000000407027c10 */ /* 0x000fc800097fe4ff */
[----:B------:R-:W-:-:S13]  /*c530*/  ISETP.GT.U32.AND.EX P1, PT, R2, UR9, PT, P1 ;  /* 0x0000000902007c0c */ /* 0x000fda000bf24110 */
[----:B------:R-:W-:Y:S05]  /*c540*/  @P1 BRA `(.L_x_226) ;  /* 0x0000001400201947 */ /* 0x000fea0003800000 */
[----:B------:R-:W-:Y:S01]  /*c550*/  VIADD R12, R34, UR6 ;  /* 0x00000006220c7c36 */ /* 0x000fe20008000000 */
[----:B------:R-:W-:Y:S01]  /*c560*/  ULDC UR24, c[0x0][0x910] ;  /* 0x0002440000187ab9 */ /* 0x000fe20000000800 */
[----:B------:R-:W-:Y:S02]  /*c570*/  IMAD.MOV.U32 R22, RZ, RZ, R8 ;  /* 0x000000ffff167224 */ /* 0x000fe400078e0008 */
[----:B------:R-:W-:Y:S02]  /*c580*/  VIADD R13, R12, 0x20 ;  /* 0x000000200c0d7836 */ /* 0x000fe40000000000 */
[----:B------:R-:W-:-:S03]  /*c590*/  IMAD.MOV.U32 R14, RZ, RZ, R9 ;  /* 0x000000ffff0e7224 */ /* 0x000fc600078e0009 */
[----:B------:R-:W-:-:S13]  /*c5a0*/  ISETP.GE.AND P1, PT, R13, UR24, PT ;  /* 0x000000180d007c0c */ /* 0x000fda000bf26270 */
[----:B------:R-:W1:Y:S01]  /*c5b0*/  @!P1 LDC.64 R2, c[0x0][0x918] ;  /* 0x00024600ff029b82 */ /* 0x000e620000000a00 */
[----:B------:R-:W-:Y:S01]  /*c5c0*/  @!P1 VIADD R7, R12, 0x20 ;  /* 0x000000200c079836 */ /* 0x000fe20000000000 */
[----:B------:R-:W-:Y:S01]  /*c5d0*/  BSSY B0, `(.L_x_227) ;  /* 0x0000064000007945 */ /* 0x000fe20003800000 */
[----:B------:R-:W-:Y:S02]  /*c5e0*/  IMAD.MOV.U32 R6, RZ, RZ, 0x7fffffff ;  /* 0x7fffffffff067424 */ /* 0x000fe400078e00ff */
[----:B-1----:R-:W-:-:S05]  /*c5f0*/  @!P1 IMAD.WIDE R2, R7, 0xc, R2 ;  /* 0x0000000c07029825 */ /* 0x002fca00078e0202 */
[----:B------:R1:W5:Y:S04]  /*c600*/  @!P1 LDG.E R8, desc[UR58][R2.64] ;  /* 0x0000003a02089981 */ /* 0x000368000c1e1900 */
[----:B------:R1:W5:Y:S01]  /*c610*/  @!P1 LDG.E R9, desc[UR58][R2.64+0x4] ;  /* 0x0000043a02099981 */ /* 0x000362000c1e1900 */
[----:B------:R-:W-:Y:S01]  /*c620*/  ISETP.GE.AND P1, PT, R12, UR24, PT ;  /* 0x000000180c007c0c */ /* 0x000fe2000bf26270 */
[----:B------:R-:W-:-:S12]  /*c630*/  IMAD.MOV.U32 R7, RZ, RZ, RZ ;  /* 0x000000ffff077224 */ /* 0x000fd800078e00ff */
[----:B-1----:R-:W-:Y:S05]  /*c640*/  @P1 BRA `(.L_x_228) ;  /* 0x0000000400701947 */ /* 0x002fea0003800000 */
[----:B------:R-:W-:Y:S01]  /*c650*/  IABS R7, R11 ;  /* 0x0000000b00077213 */ /* 0x000fe20000000000 */
[----:B------:R-:W-:Y:S01]  /*c660*/  ULDC UR25, c[0x0][0x8f0] ;  /* 0x00023c0000197ab9 */ /* 0x000fe20000000800 */
[----:B------:R-:W-:Y:S02]  /*c670*/  IABS R6, R10 ;  /* 0x0000000a00067213 */ /* 0x000fe40000000000 */
[----:B------:R-:W1:Y:S01]  /*c680*/  I2F.RP R3, R7 ;  /* 0x0000000700037306 */ /* 0x000e620000209400 */
[----:B------:R-:W-:Y:S02]  /*c690*/  PLOP3.LUT P3, PT, PT, PT, UP0, 0x80, 0x0 ;  /* 0x000000000000781c */ /* 0x000fe40003f6f008 */
[----:B------:R-:W-:Y:S02]  /*c6a0*/  IADD3 R21, P2, R14, UR12, RZ ;  /* 0x0000000c0e157c10 */ /* 0x000fe4000ff5e0ff */
[----:B------:R-:W-:Y:S02]  /*c6b0*/  IADD3 R19, P1, R22, UR11, RZ ;  /* 0x0000000b16137c10 */ /* 0x000fe4000ff3e0ff */
[----:B------:R-:W-:Y:S01]  /*c6c0*/  LEA.HI.X.SX32 R24, R14, UR14, 0x1, P2 ;  /* 0x0000000e0e187c11 */ /* 0x000fe200090f0eff */
[----:B------:R-:W3:Y:S01]  /*c6d0*/  I2F.RP R2, R6 ;  /* 0x0000000600027306 */ /* 0x000ee20000209400 */
[----:B------:R-:W-:-:S07]  /*c6e0*/  LEA.HI.X.SX32 R22, R22, UR13, 0x1, P1 ;  /* 0x0000000d16167c11 */ /* 0x000fce00088f0eff */
[----:B-1----:R-:W1:Y:S08]  /*c6f0*/  MUFU.RCP R3, R3 ;  /* 0x0000000300037308 */ /* 0x002e700000001000 */
[----:B---3--:R-:W3:Y:S01]  /*c700*/  MUFU.RCP R2, R2 ;  /* 0x0000000200027308 */ /* 0x008ee20000001000 */
[----:B-1----:R-:W-:-:S07]  /*c710*/  IADD3 R17, R3, 0xffffffe, RZ ;  /* 0x0ffffffe03117810 */ /* 0x002fce0007ffe0ff */
[----:B------:R-:W1:Y:S01]  /*c720*/  F2I.FTZ.U32.TRUNC.NTZ R17, R17 ;  /* 0x0000001100117305 */ /* 0x000e62000021f000 */
[----:B---3--:R-:W-:-:S07]  /*c730*/  VIADD R15, R2, 0xffffffe ;  /* 0x0ffffffe020f7836 */ /* 0x008fce0000000000 */
[----:B------:R-:W3:Y:S01]  /*c740*/  F2I.FTZ.U32.TRUNC.NTZ R15, R15 ;  /* 0x0000000f000f7305 */ /* 0x000ee2000021f000 */
[----:B-1----:R-:W-:Y:S02]  /*c750*/  IMAD.MOV R18, RZ, RZ, -R17 ;  /* 0x000000ffff127224 */ /* 0x002fe400078e0a11 */
[----:B---3--:R-:W-:Y:S01]  /*c760*/  IMAD.MOV R14, RZ, RZ, -R15 ;  /* 0x000000ffff0e7224 */ /* 0x008fe200078e0a0f */
[----:B------:R-:W-:Y:S06]  /*c770*/  @!P3 BRA `(.L_x_229) ;  /* 0x000000000034b947 */ /* 0x000fec0003800000 */
[----:B------:R-:W-:Y:S01]  /*c780*/  ULDC UR6, c[0x0][0x8dc] ;  /* 0x0002370000067ab9 */ /* 0x000fe20000000800 */
[----:B------:R-:W-:Y:S01]  /*c790*/  ULDC.64 UR26, c[0x0][0x8d0] ;  /* 0x00023400001a7ab9 */ /* 0x000fe20000000a00 */
[----:B------:R-:W-:-:S05]  /*c7a0*/  IADD3 R3, P1, R19, UR6, RZ ;  /* 0x0000000613037c10 */ /* 0x000fca000ff3e0ff */
[----:B------:R-:W-:-:S04]  /*c7b0*/  IMAD.X R19, RZ, RZ, R22, P1 ;  /* 0x000000ffff137224 */ /* 0x000fc800008e0616 */
[----:B------:R-:W-:-:S04]  /*c7c0*/  IMAD.WIDE.U32 R4, R19, UR26, RZ ;  /* 0x0000001a13047c25 */ /* 0x000fc8000f8e00ff */
[----:B------:R-:W-:-:S04]  /*c7d0*/  IMAD.WIDE.U32 R4, P1, R3, UR27, R4 ;  /* 0x0000001b03047c25 */ /* 0x000fc8000f820004 */
[----:B------:R-:W-:-:S04]  /*c7e0*/  IMAD.WIDE.U32 R2, R3, UR26, RZ ;  /* 0x0000001a03027c25 */ /* 0x000fc8000f8e00ff */
[----:B------:R-:W-:Y:S01]  /*c7f0*/  IMAD.MOV.U32 R2, RZ, RZ, R5 ;  /* 0x000000ffff027224 */ /* 0x000fe200078e0005 */
[----:B------:R-:W-:Y:S01]  /*c800*/  IADD3 RZ, P2, R3, R4, RZ ;  /* 0x0000000403ff7210 */ /* 0x000fe20007f5e0ff */
[----:B------:R-:W-:-:S04]  /*c810*/  IMAD.X R3, RZ, RZ, RZ, P1 ;  /* 0x000000ffff037224 */ /* 0x000fc800008e06ff */
[----:B------:R-:W-:-:S04]  /*c820*/  IMAD.WIDE.U32.X R2, R19, UR27, R2, P2 ;  /* 0x0000001b13027c25 */ /* 0x000fc800090e0402 */
[----:B------:R-:W-:Y:S02]  /*c830*/  IMAD.MOV.U32 R19, RZ, RZ, R2 ;  /* 0x000000ffff137224 */ /* 0x000fe400078e0002 */
[----:B------:R-:W-:-:S07]  /*c840*/  IMAD.MOV.U32 R22, RZ, RZ, R3 ;  /* 0x000000ffff167224 */ /* 0x000fce00078e0003 */
.L_x_229:
[----:B------:R-:W-:Y:S05]  /*c850*/  @!P0 BRA `(.L_x_230) ;  /* 0x0000000000348947 */ /* 0x000fea0003800000 */
        /* <DEDUP_REMOVED lines=8> */
[----:B------:R-:W-:Y:S02]  /*c8e0*/  IADD3 RZ, P2, R3, R4, RZ ;  /* 0x0000000403ff7210 */ /* 0x000fe40007f5e0ff */
[----:B------:R-:W-:-:S03]  /*c8f0*/  IADD3.X R3, RZ, RZ, RZ, P1, !PT ;  /* 0x000000ffff037210 */ /* 0x000fc60000ffe4ff */
[----:B------:R-:W-:-:S04]  /*c900*/  IMAD.WIDE.U32.X R2, R21, UR27, R2, P2 ;  /* 0x0000001b15027c25 */ /* 0x000fc800090e0402 */
[----:B------:R-:W-:Y:S02]  /*c910*/  IMAD.MOV.U32 R21, RZ, RZ, R2 ;  /* 0x000000ffff157224 */ /* 0x000fe400078e0002 */
[----:B------:R-:W-:-:S07]  /*c920*/  IMAD.MOV.U32 R24, RZ, RZ, R3 ;  /* 0x000000ffff187224 */ /* 0x000fce00078e0003 */
.L_x_230:
[----:B------:R-:W-:Y:S01]  /*c930*/  IMAD R18, R18, R7, RZ ;  /* 0x0000000712127224 */ /* 0x000fe200078e02ff */
[----:B------:R-:W-:Y:S01]  /*c940*/  ULDC UR6, c[0x0][0x8d8] ;  /* 0x0002360000067ab9 */ /* 0x000fe20000000800 */
[----:B------:R-:W-:Y:S01]  /*c950*/  IMAD.MOV.U32 R2, RZ, RZ, RZ ;  /* 0x000000ffff027224 */ /* 0x000fe200078e00ff */
[----:B------:R-:W-:Y:S01]  /*c960*/  SHF.R.U64 R21, R21, UR25, R24 ;  /* 0x0000001915157c19 */ /* 0x000fe20008001218 */
[----:B------:R-:W-:Y:S01]  /*c970*/  IMAD.MOV.U32 R3, RZ, RZ, R17 ;  /* 0x000000ffff037224 */ /* 0x000fe200078e0011 */
[----:B------:R-:W-:Y:S01]  /*c980*/  SHF.R.U64 R19, R19, UR6, R22 ;  /* 0x0000000613137c19 */ /* 0x000fe20008001216 */
[----:B------:R-:W-:Y:S01]  /*c990*/  IMAD R4, R14, R6, RZ ;  /* 0x000000060e047224 */ /* 0x000fe200078e02ff */
[----:B------:R-:W-:Y:S01]  /*c9a0*/  PLOP3.LUT P5, PT, PT, PT, UP3, 0x80, 0x0 ;  /* 0x000000000000781c */ /* 0x000fe20003faf038 */
[----:B------:R-:W-:-:S04]  /*c9b0*/  IMAD.HI.U32 R17, R17, R18, R2 ;  /* 0x0000001211117227 */ /* 0x000fc800078e0002 */
[----:B------:R-:W-:Y:S02]  /*c9c0*/  IMAD.MOV.U32 R3, RZ, RZ, R15 ;  /* 0x000000ffff037224 */ /* 0x000fe400078e000f */
[----:B------:R-:W-:Y:S02]  /*c9d0*/  VIADD R21, R21, UR17 ;  /* 0x0000001115157c36 */ /* 0x000fe40008000000 */
[----:B------:R-:W-:Y:S02]  /*c9e0*/  VIADD R14, R19, UR16 ;  /* 0x00000010130e7c36 */ /* 0x000fe40008000000 */
[----:B------:R-:W-:Y:S01]  /*c9f0*/  IMAD.HI.U32 R2, R15, R4, R2 ;  /* 0x000000040f027227 */ /* 0x000fe200078e0002 */
[----:B------:R-:W-:Y:S02]  /*ca00*/  IABS R15, R11 ;  /* 0x0000000b000f7213 */ /* 0x000fe40000000000 */
[----:B------:R-:W-:Y:S02]  /*ca10*/  IABS R3, R10 ;  /* 0x0000000a00037213 */ /* 0x000fe40000000000 */
[----:B------:R-:W-:Y:S01]  /*ca20*/  IABS R4, R21 ;  /* 0x0000001500047213 */ /* 0x000fe20000000000 */
[----:B------:R-:W-:Y:S01]  /*ca30*/  IMAD.MOV R18, RZ, RZ, -R15 ;  /* 0x000000ffff127224 */ /* 0x000fe200078e0a0f */
[----:B------:R-:W-:-:S02]  /*ca40*/  IABS R5, R14 ;  /* 0x0000000e00057213 */ /* 0x000fc40000000000 */
[----:B------:R-:W-:Y:S01]  /*ca50*/  IADD3 R15, RZ, -R3, RZ ;  /* 0x80000003ff0f7210 */ /* 0x000fe20007ffe0ff */
[----:B------:R-:W-:-:S04]  /*ca60*/  IMAD.HI.U32 R3, R17, R4, RZ ;  /* 0x0000000411037227 */ /* 0x000fc800078e00ff */
[----:B------:R-:W-:-:S04]  /*ca70*/  IMAD.HI.U32 R2, R2, R5, RZ ;  /* 0x0000000502027227 */ /* 0x000fc800078e00ff */
[----:B------:R-:W-:Y:S02]  /*ca80*/  IMAD R4, R3, R18, R4 ;  /* 0x0000001203047224 */ /* 0x000fe400078e0204 */
[----:B------:R-:W-:-:S03]  /*ca90*/  IMAD R3, R2, R15, R5 ;  /* 0x0000000f02037224 */ /* 0x000fc600078e0205 */
[----:B------:R-:W-:Y:S02]  /*caa0*/  ISETP.GT.U32.AND P2, PT, R7, R4, PT ;  /* 0x000000040700720c */ /* 0x000fe40003f44070 */
[----:B------:R-:W-:-:S11]  /*cab0*/  ISETP.GT.U32.AND P1, PT, R6, R3, PT ;  /* 0x000000030600720c */ /* 0x000fd60003f24070 */
[----:B------:R-:W-:Y:S01]  /*cac0*/  @!P2 IMAD.IADD R4, R4, 0x1, -R7 ;  /* 0x000000010404a824 */ /* 0x000fe200078e0a07 */
[----:B------:R-:W-:Y:S01]  /*cad0*/  ISETP.GE.AND P2, PT, R21, RZ, PT ;  /* 0x000000ff1500720c */ /* 0x000fe20003f46270 */
[----:B------:R-:W-:Y:S01]  /*cae0*/  @!P1 IMAD.IADD R3, R3, 0x1, -R6 ;  /* 0x0000000103039824 */ /* 0x000fe200078e0a06 */
[----:B------:R-:W-:Y:S02]  /*caf0*/  ISETP.GE.AND P1, PT, R14, RZ, PT ;  /* 0x000000ff0e00720c */ /* 0x000fe40003f26270 */
[----:B------:R-:W-:Y:S02]  /*cb00*/  ISETP.GT.U32.AND P4, PT, R7, R4, PT ;  /* 0x000000040700720c */ /* 0x000fe40003f84070 */
[----:B------:R-:W-:-:S11]  /*cb10*/  ISETP.GT.U32.AND P3, PT, R6, R3, PT ;  /* 0x000000030600720c */ /* 0x000fd60003f64070 */
[----:B------:R-:W-:Y:S01]  /*cb20*/  @!P4 IMAD.IADD R4, R4, 0x1, -R7 ;  /* 0x000000010404c824 */ /* 0x000fe200078e0a07 */
[----:B------:R-:W-:Y:S01]  /*cb30*/  ISETP.NE.AND P4, PT, RZ, UR7, PT ;  /* 0x00000007ff007c0c */ /* 0x000fe2000bf85270 */
[----:B------:R-:W-:Y:S01]  /*cb40*/  @!P3 IMAD.IADD R3, R3, 0x1, -R6 ;  /* 0x000000010303b824 */ /* 0x000fe200078e0a06 */
[----:B------:R-:W-:Y:S01]  /*cb50*/  ISETP.NE.AND P3, PT, RZ, UR8, PT ;  /* 0x00000008ff007c0c */ /* 0x000fe2000bf65270 */
[----:B------:R-:W-:Y:S02]  /*cb60*/  @!P2 IMAD.MOV R4, RZ, RZ, -R4 ;  /* 0x000000ffff04a224 */ /* 0x000fe400078e0a04 */
[----:B------:R-:W-:-:S08]  /*cb70*/  @!P1 IMAD.MOV R3, RZ, RZ, -R3 ;  /* 0x000000ffff039224 */ /* 0x000fd000078e0a03 */
[----:B------:R-:W-:Y:S02]  /*cb80*/  @!P4 LOP3.LUT R4, RZ, UR7, RZ, 0x33, !PT ;  /* 0x00000007ff04cc12 */ /* 0x000fe4000f8e33ff */
[----:B------:R-:W-:-:S03]  /*cb90*/  @!P3 LOP3.LUT R3, RZ, UR8, RZ, 0x33, !PT ;  /* 0x00000008ff03bc12 */ /* 0x000fc6000f8e33ff */
[----:B------:R-:W-:Y:S02]  /*cba0*/  IMAD.IADD R4, R21, 0x1, -R4 ;  /* 0x0000000115047824 */ /* 0x000fe400078e0a04 */
[----:B------:R-:W-:-:S04]  /*cbb0*/  IMAD.IADD R3, R14, 0x1, -R3 ;  /* 0x000000010e037824 */ /* 0x000fc800078e0a03 */
[----:B------:R-:W-:Y:S01]  /*cbc0*/  IMAD R6, R3, R4, RZ ;  /* 0x0000000403067224 */ /* 0x000fe200078e02ff */
[----:B------:R-:W-:-:S04]  /*cbd0*/  SEL R2, R4, R3, !P5 ;  /* 0x0000000304027207 */ /* 0x000fc80006800000 */
[--C-:B------:R-:W-:Y:S01]  /*cbe0*/  SHF.R.S32.HI R5, RZ, 0x1f, R2.reuse ;  /* 0x0000001fff057819 */ /* 0x100fe20000011402 */
[----:B------:R-:W-:Y:S01]  /*cbf0*/  IMAD.MOV.U32 R4, RZ, RZ, R2 ;  /* 0x000000ffff047224 */ /* 0x000fe200078e0002 */
[----:B------:R-:W-:-:S07]  /*cc00*/  SHF.R.S32.HI R7, RZ, 0x1f, R6 ;  /* 0x0000001fff077819 */ /* 0x000fce0000011406 */
.L_x_228:
[----:B--2---:R-:W-:Y:S05]  /*cc10*/  BSYNC B0 ;  /* 0x0000000000007941 */ /* 0x004fea0003800000 */
.L_x_227:
[----:B------:R-:W1:Y:S01]  /*cc20*/  SHFL.UP PT, R3, R6, 0x1, RZ ;  /* 0x0420000006037989 */ /* 0x000e6200000e00ff */
[----:B------:R-:W-:-:S03]  /*cc30*/  ISETP.NE.AND P1, PT, R34, RZ, PT ;  /* 0x000000ff2200720c */ /* 0x000fc60003f25270 */
[----:B------:R-:W2:Y:S01]  /*cc40*/  SHFL.UP PT, R2, R7, 0x1, RZ ;  /* 0x0420000007027989 */ /* 0x000ea200000e00ff */
[----:B-1----:R-:W-:Y:S02]  /*cc50*/  SEL R3, R3, RZ, P1 ;  /* 0x000000ff03037207 */ /* 0x002fe40000800000 */
[----:B--2---:R-:W-:Y:S02]  /*cc60*/  SEL R2, R2, RZ, P1 ;  /* 0x000000ff02027207 */ /* 0x004fe40000800000 */
[----:B------:R-:W-:-:S04]  /*cc70*/  IADD3 R18, P2, R3, R6, RZ ;  /* 0x0000000603127210 */ /* 0x000fc80007f5e0ff */
[----:B------:R-:W-:Y:S01]  /*cc80*/  IADD3.X R15, R2, R7, RZ, P2, !PT ;  /* 0x00000007020f7210 */ /* 0x000fe200017fe4ff */
[----:B------:R-:W1:Y:S01]  /*cc90*/  SHFL.UP PT, R3, R18, 0x2, RZ ;  /* 0x0440000012037989 */ /* 0x000e6200000e00ff */
[----:B------:R-:W-:-:S03]  /*cca0*/  ISETP.GE.U32.AND P2, PT, R34, 0x2, PT ;  /* 0x000000022200780c */ /* 0x000fc60003f46070 */
[----:B------:R-:W2:Y:S01]  /*ccb0*/  SHFL.UP PT, R2, R15, 0x2, RZ ;  /* 0x044000000f027989 */ /* 0x000ea200000e00ff */
[----:B-1----:R-:W-:-:S04]  /*ccc0*/  SEL R3, R3, RZ, P2 ;  /* 0x000000ff03037207 */ /* 0x002fc80001000000 */
[----:B------:R-:W-:Y:S02]  /*ccd0*/  IADD3 R14, P3, R3, R18, RZ ;  /* 0x00000012030e7210 */ /* 0x000fe40007f7e0ff */
[----:B--2---:R-:W-:-:S03]  /*cce0*/  SEL R2, R2, RZ, P2 ;  /* 0x000000ff02027207 */ /* 0x004fc60001000000 */
[----:B------:R-:W1:Y:S02]  /*ccf0*/  SHFL.UP PT, R3, R14, 0x4, RZ ;  /* 0x048000000e037989 */ /* 0x000e6400000e00ff */
[----:B------:R-:W-:Y:S01]  /*cd00*/  IMAD.X R17, R2, 0x1, R15, P3 ;  /* 0x0000000102117824 */ /* 0x000fe200018e060f */
[----:B------:R-:W-:-:S04]  /*cd10*/  ISETP.GE.U32.AND P3, PT, R34, 0x4, PT ;  /* 0x000000042200780c */ /* 0x000fc80003f66070 */
        /* <DEDUP_REMOVED lines=17> */
[----:B--2---:R-:W-:-:S05]  /*ce30*/  SEL R2, R2, RZ, P5 ;  /* 0x000000ff02027207 */ /* 0x004fca0002800000 */
[----:B------:R-:W-:Y:S01]  /*ce40*/  IMAD.X R22, R2, 0x1, R17, P6 ;  /* 0x0000000102167824 */ /* 0x000fe200030e0611 */
[----:B------:R-:W-:-:S04]  /*ce50*/  IADD3 R2, P6, R15, UR5, RZ ;  /* 0x000000050f027c10 */ /* 0x000fc8000ffde0ff */
[----:B------:R-:W-:Y:S02]  /*ce60*/  IADD3.X R3, R22, UR4, RZ, P6, !PT ;  /* 0x0000000416037c10 */ /* 0x000fe4000b7fe4ff */
[----:B------:R-:W-:-:S04]  /*ce70*/  ISETP.GT.U32.AND P6, PT, R2, UR10, PT ;  /* 0x0000000a02007c0c */ /* 0x000fc8000bfc4070 */
[----:B------:R-:W-:-:S13]  /*ce80*/  ISETP.GT.U32.AND.EX P6, PT, R3, UR9, PT, P6 ;  /* 0x0000000903007c0c */ /* 0x000fda000bfc4160 */
[----:B------:R-:W-:-:S04]  /*ce90*/  VOTE.ANY R14, PT, P6 ;  /* 0x00000000000e7806 */ /* 0x000fc800030e0100 */
[----:B------:R-:W-:-:S13]  /*cea0*/  ISETP.NE.AND P6, PT, R14, RZ, PT ;  /* 0x000000ff0e00720c */ /* 0x000fda0003fc5270 */
[----:B------:R-:W-:Y:S05]  /*ceb0*/  @P6 BRA `(.L_x_231) ;  /* 0x0000000800746947 */ /* 0x000fea0003800000 */
[----:B------:R-:W-:Y:S01]  /*cec0*/  IMAD.MOV.U32 R17, RZ, RZ, R2 ;  /* 0x000000ffff117224 */ /* 0x000fe200078e0002 */
[----:B------:R-:W-:Y:S01]  /*ced0*/  ULDC UR24, c[0x0][0x910] ;  /* 0x0002440000187ab9 */ /* 0x000fe20000000800 */
[----:B------:R-:W-:Y:S01]  /*cee0*/  IMAD.MOV.U32 R19, RZ, RZ, R3 ;  /* 0x000000ffff137224 */ /* 0x000fe200078e0003 */
[----:B------:R-:W-:Y:S01]  /*cef0*/  ULDC UR25, c[0x0][0x8f4] ;  /* 0x00023d0000197ab9 */ /* 0x000fe20000000800 */
[----:B------:R-:W-:Y:S01]  /*cf00*/  ULDC UR6, c[0x0][0x8dc] ;  /* 0x0002370000067ab9 */ /* 0x000fe20000000800 */
[----:B------:R-:W-:Y:S01]  /*cf10*/  ULDC UR30, c[0x0][0x8d8] ;  /* 0x00023600001e7ab9 */ /* 0x000fe20000000800 */
[----:B------:R-:W-:Y:S01]  /*cf20*/  ULDC UR31, c[0x0][0x8f0] ;  /* 0x00023c00001f7ab9 */ /* 0x000fe20000000800 */
[----:B------:R-:W-:Y:S01]  /*cf30*/  ULDC.64 UR26, c[0x0][0x8d0] ;  /* 0x00023400001a7ab9 */ /* 0x000fe20000000a00 */
[----:B------:R-:W-:-:S05]  /*cf40*/  ULDC.64 UR28, c[0x0][0x8e8] ;  /* 0x00023a00001c7ab9 */ /* 0x000fca0000000a00 */
.L_x_236:
[----:B------:R-:W-:Y:S01]  /*cf50*/  IMAD.MOV.U32 R12, RZ, RZ, R13 ;  /* 0x000000ffff0c7224 */ /* 0x000fe200078e000d */
[----:B-----5:R-:W-:Y:S01]  /*cf60*/  MOV R14, R8 ;  /* 0x00000008000e7202 */ /* 0x020fe20000000f00 */
[----:B------:R-:W-:Y:S02]  /*cf70*/  VIADD R13, R13, 0x20 ;  /* 0x000000200d0d7836 */ /* 0x000fe40000000000 */
[----:B------:R-:W-:-:S03]  /*cf80*/  IMAD.MOV.U32 R15, RZ, RZ, R9 ;  /* 0x000000ffff0f7224 */ /* 0x000fc600078e0009 */
[----:B------:R-:W-:-:S13]  /*cf90*/  ISETP.GE.AND P6, PT, R13, UR24, PT ;  /* 0x000000180d007c0c */ /* 0x000fda000bfc6270 */
[----:B------:R-:W1:Y:S01]  /*cfa0*/  @!P6 LDC.64 R2, c[0x0][0x918] ;  /* 0x00024600ff02eb82 */ /* 0x000e620000000a00 */
[----:B------:R-:W2:Y:S01]  /*cfb0*/  SHFL.IDX PT, R19, R19, 0x1f, 0x1f ;  /* 0x03e01f0013137f89 */ /* 0x000ea200000e0000 */
[----:B------:R-:W-:-:S03]  /*cfc0*/  @!P6 VIADD R7, R12, 0x20 ;  /* 0x000000200c07e836 */ /* 0x000fc60000000000 */
[----:B------:R-:W3:Y:S01]  /*cfd0*/  SHFL.IDX PT, R17, R17, 0x1f, 0x1f ;  /* 0x03e01f0011117f89 */ /* 0x000ee200000e0000 */
[----:B------:R-:W-:Y:S01]  /*cfe0*/  BSSY B0, `(.L_x_232) ;  /* 0x0000063000007945 */ /* 0x000fe20003800000 */
[----:B-1----:R-:W-:-:S05]  /*cff0*/  @!P6 IMAD.WIDE R2, R7, 0xc, R2 ;  /* 0x0000000c0702e825 */ /* 0x002fca00078e0202 */
[----:B------:R1:W5:Y:S04]  /*d000*/  @!P6 LDG.E R8, desc[UR58][R2.64] ;  /* 0x0000003a0208e981 */ /* 0x000368000c1e1900 */
[----:B------:R1:W5:Y:S01]  /*d010*/  @!P6 LDG.E R9, desc[UR58][R2.64+0x4] ;  /* 0x0000043a0209e981 */ /* 0x000362000c1e1900 */
[----:B------:R-:W-:Y:S01]  /*d020*/  ISETP.GE.AND P6, PT, R12, UR24, PT ;  /* 0x000000180c007c0c */ /* 0x000fe2000bfc6270 */
[----:B------:R-:W-:Y:S01]  /*d030*/  IMAD.MOV.U32 R6, RZ, RZ, 0x7fffffff ;  /* 0x7fffffffff067424 */ /* 0x000fe200078e00ff */
[----:B--2---:R-:W-:Y:S01]  /*d040*/  R2UR UR4, R19 ;  /* 0x00000000130472ca */ /* 0x004fe200000e0000 */
[----:B------:R-:W-:Y:S01]  /*d050*/  IMAD.MOV.U32 R7, RZ, RZ, RZ ;  /* 0x000000ffff077224 */ /* 0x000fe200078e00ff */
[----:B---3--:R-:W-:-:S09]  /*d060*/  R2UR UR5, R17 ;  /* 0x00000000110572ca */ /* 0x008fd200000e0000 */
[----:B-1----:R-:W-:Y:S06]  /*d070*/  @P6 BRA `(.L_x_233) ;  /* 0x0000000400646947 */ /* 0x002fec0003800000 */
[----:B------:R-:W-:-:S04]  /*d080*/  IADD3 R17, P6, R14, UR11, RZ ;  /* 0x0000000b0e117c10 */ /* 0x000fc8000ffde0ff */
[----:B------:R-:W-:Y:S02]  /*d090*/  LEA.HI.X.SX32 R22, R14, UR13, 0x1, P6 ;  /* 0x0000000d0e167c11 */ /* 0x000fe4000b0f0eff */
[----:B------:R-:W-:Y:S02]  /*d0a0*/  IABS R14, R11 ;  /* 0x0000000b000e7213 */ /* 0x000fe40000000000 */
[C---:B------:R-:W-:Y:S02]  /*d0b0*/  IADD3 R19, P6, R15.reuse, UR12, RZ ;  /* 0x0000000c0f137c10 */ /* 0x040fe4000ffde0ff */
[----:B------:R-:W1:Y:S02]  /*d0c0*/  I2F.RP R2, R14 ;  /* 0x0000000e00027306 */ /* 0x000e640000209400 */
[----:B------:R-:W-:Y:S02]  /*d0d0*/  LEA.HI.X.SX32 R24, R15, UR14, 0x1, P6 ;  /* 0x0000000e0f187c11 */ /* 0x000fe4000b0f0eff */
[----:B------:R-:W-:-:S04]  /*d0e0*/  PLOP3.LUT P6, PT, PT, PT, UP0, 0x80, 0x0 ;  /* 0x000000000000781c */ /* 0x000fc80003fcf008 */
[----:B-1----:R-:W1:Y:S02]  /*d0f0*/  MUFU.RCP R2, R2 ;  /* 0x0000000200027308 */ /* 0x002e640000001000 */
[----:B-1----:R-:W-:-:S06]  /*d100*/  VIADD R15, R2, 0xffffffe ;  /* 0x0ffffffe020f7836 */ /* 0x002fcc0000000000 */
[----:B------:R-:W1:Y:S02]  /*d110*/  F2I.FTZ.U32.TRUNC.NTZ R15, R15 ;  /* 0x0000000f000f7305 */ /* 0x000e64000021f000 */
[----:B-1----:R-:W-:Y:S01]  /*d120*/  IMAD.MOV R18, RZ, RZ, -R15 ;  /* 0x000000ffff127224 */ /* 0x002fe200078e0a0f */
[----:B------:R-:W-:Y:S06]  /*d130*/  @!P6 BRA `(.L_x_234) ;  /* 0x00000000002ce947 */ /* 0x000fec0003800000 */
        /* <DEDUP_REMOVED lines=9> */
[----:B------:R-:W-:Y:S01]  /*d1d0*/  IMAD.MOV.U32 R17, RZ, RZ, R2 ;  /* 0x000000ffff117224 */ /* 0x000fe200078e0002 */
[----:B------:R-:W-:-:S07]  /*d1e0*/  MOV R22, R3 ;  /* 0x0000000300167202 */ /* 0x000fce0000000f00 */
.L_x_234:
[----:B------:R-:W-:Y:S05]  /*d1f0*/  @!P0 BRA `(.L_x_235) ;  /* 0x00000000002c8947 */ /* 0x000fea0003800000 */
        /* <DEDUP_REMOVED lines=11> */
.L_x_235:
[----:B------:R-:W-:Y:S01]  /*d2b0*/  SHF.R.U64 R4, R19, UR31, R24 ;  /* 0x0000001f13047c19 */ /* 0x000fe20008001218 */
[----:B------:R-:W-:Y:S01]  /*d2c0*/  IMAD R5, R18, R14, RZ ;  /* 0x0000000e12057224 */ /* 0x000fe200078e02ff */
[----:B------:R-:W-:Y:S01]  /*d2d0*/  IABS R2, R11 ;  /* 0x0000000b00027213 */ /* 0x000fe20000000000 */
[----:B------:R-:W-:Y:S01]  /*d2e0*/  IMAD.MOV.U32 R3, RZ, RZ, R15 ;  /* 0x000000ffff037224 */ /* 0x000fe200078e000f */
[----:B------:R-:W-:Y:S01]  /*d2f0*/  SHF.R.U64 R17, R17, UR30, R22 ;  /* 0x0000001e11117c19 */ /* 0x000fe20008001216 */
[----:B------:R-:W-:Y:S01]  /*d300*/  VIADD R4, R4, UR17 ;  /* 0x0000001104047c36 */ /* 0x000fe20008000000 */
[----:B------:R-:W-:Y:S01]  /*d310*/  IABS R19, R10 ;  /* 0x0000000a00137213 */ /* 0x000fe20000000000 */
[----:B------:R-:W-:Y:S02]  /*d320*/  IMAD.MOV R7, RZ, RZ, -R2 ;  /* 0x000000ffff077224 */ /* 0x000fe400078e0a02 */
[----:B------:R-:W-:Y:S01]  /*d330*/  IMAD.MOV.U32 R2, RZ, RZ, RZ ;  /* 0x000000ffff027224 */ /* 0x000fe200078e00ff */
[----:B------:R-:W-:Y:S01]  /*d340*/  IABS R6, R4 ;  /* 0x0000000400067213 */ /* 0x000fe20000000000 */
[----:B------:R-:W-:-:S02]  /*d350*/  VIADD R17, R17, UR16 ;  /* 0x0000001011117c36 */ /* 0x000fc40008000000 */
[----:B------:R-:W-:Y:S01]  /*d360*/  IMAD.HI.U32 R2, R15, R5, R2 ;  /* 0x000000050f027227 */ /* 0x000fe200078e0002 */
[----:B------:R-:W-:-:S03]  /*d370*/  MOV R5, R6 ;  /* 0x0000000600057202 */ /* 0x000fc60000000f00 */
[----:B------:R-:W-:Y:S01]  /*d380*/  IMAD.MOV.U32 R3, RZ, RZ, R7 ;  /* 0x000000ffff037224 */ /* 0x000fe200078e0007 */
[----:B------:R-:W-:Y:S01]  /*d390*/  IABS R7, R10 ;  /* 0x0000000a00077213 */ /* 0x000fe20000000000 */
[----:B------:R-:W-:-:S03]  /*d3a0*/  IMAD.HI.U32 R2, R2, R5, RZ ;  /* 0x0000000502027227 */ /* 0x000fc600078e00ff */
[----:B------:R-:W1:Y:S01]  /*d3b0*/  I2F.RP R6, R7 ;  /* 0x0000000700067306 */ /* 0x000e620000209400 */
[----:B------:R-:W-:-:S05]  /*d3c0*/  IMAD R5, R2, R3, R5 ;  /* 0x0000000302057224 */ /* 0x000fca00078e0205 */
[----:B------:R-:W-:Y:S02]  /*d3d0*/  ISETP.GT.U32.AND P6, PT, R14, R5, PT ;  /* 0x000000050e00720c */ /* 0x000fe40003fc4070 */
[----:B-1----:R-:W1:Y:S11]  /*d3e0*/  MUFU.RCP R6, R6 ;  /* 0x0000000600067308 */ /* 0x002e760000001000 */
[----:B------:R-:W-:-:S02]  /*d3f0*/  @!P6 IMAD.IADD R5, R5, 0x1, -R14 ;  /* 0x000000010505e824 */ /* 0x000fc400078e0a0e */
[----:B-1----:R-:W-:-:S04]  /*d400*/  VIADD R2, R6, 0xffffffe ;  /* 0x0ffffffe06027836 */ /* 0x002fc80000000000 */
[----:B------:R1:W2:Y:S02]  /*d410*/  F2I.FTZ.U32.TRUNC.NTZ R3, R2 ;  /* 0x0000000200037305 */ /* 0x0002a4000021f000 */
[----:B-1----:R-:W-:Y:S02]  /*d420*/  IMAD.MOV.U32 R2, RZ, RZ, RZ ;  /* 0x000000ffff027224 */ /* 0x002fe400078e00ff */
[----:B--2---:R-:W-:-:S04]  /*d430*/  IMAD.MOV R18, RZ, RZ, -R3 ;  /* 0x000000ffff127224 */ /* 0x004fc800078e0a03 */
[----:B------:R-:W-:Y:S01]  /*d440*/  IMAD R15, R18, R7, RZ ;  /* 0x00000007120f7224 */ /* 0x000fe200078e02ff */
[----:B------:R-:W-:-:S03]  /*d450*/  IABS R18, R17 ;  /* 0x0000001100127213 */ /* 0x000fc60000000000 */
[----:B------:R-:W-:-:S04]  /*d460*/  IMAD.HI.U32 R6, R3, R15, R2 ;  /* 0x0000000f03067227 */ /* 0x000fc800078e0002 */
[----:B------:R-:W-:Y:S02]  /*d470*/  IMAD.MOV.U32 R3, RZ, RZ, R18 ;  /* 0x000000ffff037224 */ /* 0x000fe400078e0012 */
[----:B------:R-:W-:Y:S02]  /*d480*/  IMAD.MOV R15, RZ, RZ, -R19 ;  /* 0x000000ffff0f7224 */ /* 0x000fe400078e0a13 */
        /* <DEDUP_REMOVED lines=22> */
[----:B------:R-:W-:Y:S02]  /*d5f0*/  SHF.R.S32.HI R5, RZ, 0x1f, R4 ;  /* 0x0000001fff057819 */ /* 0x000fe40000011404 */
[----:B------:R-:W-:-:S07]  /*d600*/  SHF.R.S32.HI R7, RZ, 0x1f, R6 ;  /* 0x0000001fff077819 */ /* 0x000fce0000011406 */
.L_x_233:
[----:B------:R-:W-:Y:S05]  /*d610*/  BSYNC B0 ;  /* 0x0000000000007941 */ /* 0x000fea0003800000 */
.L_x_232:
[----:B------:R-:W1:Y:S04]  /*d620*/  SHFL.UP PT, R3, R6, 0x1, RZ ;  /* 0x0420000006037989 */ /* 0x000e6800000e00ff */
[----:B------:R-:W2:Y:S01]  /*d630*/  SHFL.UP PT, R2, R7, 0x1, RZ ;  /* 0x0420000007027989 */ /* 0x000ea200000e00ff */
[----:B-1----:R-:W-:Y:S02]  /*d640*/  SEL R3, R3, RZ, P1 ;  /* 0x000000ff03037207 */ /* 0x002fe40000800000 */
[----:B--2---:R-:W-:Y:S02]  /*d650*/  SEL R2, R2, RZ, P1 ;  /* 0x000000ff02027207 */ /* 0x004fe40000800000 */
[----:B------:R-:W-:-:S05]  /*d660*/  IADD3 R18, P6, R3, R6, RZ ;  /* 0x0000000603127210 */ /* 0x000fca0007fde0ff */
[----:B------:R-:W-:Y:S01]  /*d670*/  IMAD.X R15, R2, 0x1, R7, P6 ;  /* 0x00000001020f7824 */ /* 0x000fe200030e0607 */
        /* <DEDUP_REMOVED lines=16> */
[----:B------:R-:W-:-:S04]  /*d780*/  IADD3 R18, P6, R3, R22, RZ ;  /* 0x0000001603127210 */ /* 0x000fc80007fde0ff */
[----:B------:R-:W-:Y:S01]  /*d790*/  IADD3.X R15, R2, R17, RZ, P6, !PT ;  /* 0x00000011020f7210 */ /* 0x000fe200037fe4ff */
[----:B------:R-:W1:Y:S04]  /*d7a0*/  SHFL.UP PT, R3, R18, 0x10, RZ ;  /* 0x0600000012037989 */ /* 0x000e6800000e00ff */
[----:B------:R-:W2:Y:S01]  /*d7b0*/  SHFL.UP PT, R2, R15, 0x10, RZ ;  /* 0x060000000f027989 */ /* 0x000ea200000e00ff */
[----:B-1----:R-:W-:Y:S02]  /*d7c0*/  SEL R3, R3, RZ, P5 ;  /* 0x000000ff03037207 */ /* 0x002fe40002800000 */
[----:B--2---:R-:W-:Y:S02]  /*d7d0*/  SEL R14, R2, RZ, P5 ;  /* 0x000000ff020e7207 */ /* 0x004fe40002800000 */
[----:B------:R-:W-:-:S05]  /*d7e0*/  IADD3 R2, P6, R3, R18, RZ ;  /* 0x0000001203027210 */ /* 0x000fca0007fde0ff */
[----:B------:R-:W-:Y:S01]  /*d7f0*/  IMAD.X R3, R14, 0x1, R15, P6 ;  /* 0x000000010e037824 */ /* 0x000fe200030e060f */
[----:B------:R-:W-:-:S04]  /*d800*/  IADD3 R17, P6, R2, UR5, RZ ;  /* 0x0000000502117c10 */ /* 0x000fc8000ffde0ff */
[----:B------:R-:W-:Y:S02]  /*d810*/  IADD3.X R19, R3, UR4, RZ, P6, !PT ;  /* 0x0000000403137c10 */ /* 0x000fe4000b7fe4ff */
[----:B------:R-:W-:-:S04]  /*d820*/  ISETP.GT.U32.AND P6, PT, R17, UR10, PT ;  /* 0x0000000a11007c0c */ /* 0x000fc8000bfc4070 */
[----:B------:R-:W-:-:S13]  /*d830*/  ISETP.GT.U32.AND.EX P6, PT, R19, UR9, PT, P6 ;  /* 0x0000000913007c0c */ /* 0x000fda000bfc4160 */
[----:B------:R-:W-:-:S04]  /*d840*/  VOTE.ANY R14, PT, P6 ;  /* 0x00000000000e7806 */ /* 0x000fc800030e0100 */
[----:B------:R-:W-:-:S13]  /*d850*/  ISETP.NE.AND P6, PT, R14, RZ, PT ;  /* 0x000000ff0e00720c */ /* 0x000fda0003fc5270 */
[----:B------:R-:W-:Y:S05]  /*d860*/  @!P6 BRA `(.L_x_236) ;  /* 0xfffffff400b8e947 */ /* 0x000fea000383ffff */
[----:B------:R-:W-:Y:S02]  /*d870*/  IMAD.MOV.U32 R15, RZ, RZ, R2 ;  /* 0x000000ffff0f7224 */ /* 0x000fe400078e0002 */
[----:B------:R-:W-:-:S07]  /*d880*/  IMAD.MOV.U32 R22, RZ, RZ, R3 ;  /* 0x000000ffff167224 */ /* 0x000fce00078e0003 */
.L_x_231:
[----:B------:R-:W1:Y:S08]  /*d890*/  BREV R14, R14 ;  /* 0x0000000e000e7301 */ /* 0x000e700000000000 */
[----:B-1----:R-:W1:Y:S02]  /*d8a0*/  FLO.U32.SH R13, R14 ;  /* 0x0000000e000d7300 */ /* 0x002e6400000e0400 */
[----:B-1----:R-:W1:Y:S02]  /*d8b0*/  SHFL.IDX PT, R12, R12, R13, 0x1f ;  /* 0x00001f0d0c0c7589 */ /* 0x002e6400000e0000 */
[----:B-1----:R-:W-:-:S13]  /*d8c0*/  R2UR UR6, R12 ;  /* 0x000000000c0672ca */ /* 0x002fda00000e0000 */
[----:B------:R-:W-:-:S05]  /*d8d0*/  VIADD R17, R34, UR6 ;  /* 0x0000000622117c36 */ /* 0x000fca0008000000 */
[----:B------:R-:W-:-:S13]  /*d8e0*/  ISETP.GE.AND P1, PT, R17, UR24, PT ;  /* 0x0000001811007c0c */ /* 0x000fda000bf26270 */
[----:B------:R-:W1:Y:S02]  /*d8f0*/  @!P1 LDC.64 R2, c[0x0][0x918] ;  /* 0x00024600ff029b82 */ /* 0x000e640000000a00 */
[----:B-1----:R-:W-:-:S05]  /*d900*/  @!P1 IMAD.WIDE R2, R17, 0xc, R2 ;  /* 0x0000000c11029825 */ /* 0x002fca00078e0202 */
[----:B-----5:R1:W5:Y:S04]  /*d910*/  @!P1 LDG.E R8, desc[UR58][R2.64] ;  /* 0x0000003a02089981 */ /* 0x020368000c1e1900 */
[----:B------:R1:W5:Y:S01]  /*d920*/  @!P1 LDG.E R9, desc[UR58][R2.64+0x4] ;  /* 0x0000043a02099981 */ /* 0x000362000c1e1900 */
[----:B------:R-:W-:-:S03]  /*d930*/  IADD3 R18, P1, P2, R15, UR5, -R6 ;  /* 0x000000050f127c10 */ /* 0x000fc6000fa3e806 */
[----:B------:R-:W-:Y:S01]  /*d940*/  SHFL.IDX PT, R6, R6, R13, 0x1f ;  /* 0x00001f0d06067589 */ /* 0x000fe200000e0000 */
[----:B------:R-:W-:-:S03]  /*d950*/  IADD3.X R22, R22, UR4, ~R7, P1, P2 ;  /* 0x0000000416167c10 */ /* 0x000fc60008fe4c07 */
[----:B------:R-:W2:Y:S04]  /*d960*/  SHFL.IDX PT, R18, R18, R13, 0x1f ;  /* 0x00001f0d12127589 */ /* 0x000ea800000e0000 */
[----:B------:R-:W3:Y:S04]  /*d970*/  SHFL.IDX PT, R22, R22, R13, 0x1f ;  /* 0x00001f0d16167589 */ /* 0x000ee800000e0000 */
[----:B------:R1:W4:Y:S04]  /*d980*/  SHFL.IDX PT, R7, R7, R13, 0x1f ;  /* 0x00001f0d07077589 */ /* 0x00032800000e0000 */
[----:B------:R1:W1:Y:S04]  /*d990*/  SHFL.IDX PT, R5, R5, R13, 0x1f ;  /* 0x00001f0d05057589 */ /* 0x00026800000e0000 */
[----:B------:R1:W1:Y:S01]  /*d9a0*/  SHFL.IDX PT, R4, R4, R13, 0x1f ;  /* 0x00001f0d04047589 */ /* 0x00026200000e0000 */
[----:B--2---:R-:W-:-:S02]  /*d9b0*/  R2UR UR5, R18 ;  /* 0x00000000120572ca */ /* 0x004fc400000e0000 */
[----:B---3--:R-:W-:-:S15]  /*d9c0*/  R2UR UR4, R22 ;  /* 0x00000000160472ca */ /* 0x008fde00000e0000 */
.L_x_226:
[----:B-1----:R-:W1:Y:S01]  /*d9d0*/  LDC R2, c[0x0][0x910] ;  /* 0x00024400ff027b82 */ /* 0x002e620000000800 */
[----:B------:R-:W-:Y:S01]  /*d9e0*/  UMOV UR24, 0xffffffff ;  /* 0xffffffff00187882 */ /* 0x000fe20000000000 */
[----:B------:R-:W-:Y:S01]  /*d9f0*/  UMOV UR25, 0xffffffff ;  /* 0xffffffff00197882 */ /* 0x000fe20000000000 */
[----:B------:R-:W-:Y:S01]  /*da00*/  UMOV UR26, 0xffffffff ;  /* 0xffffffff001a7882 */ /* 0x000fe20000000000 */
[----:B------:R-:W-:Y:S01]  /*da10*/  IMAD.MOV.U32 R15, RZ, RZ, RZ ;  /* 0x000000ffff0f7224 */ /* 0x000fe200078e00ff */
[----:B-1----:R-:W-:-:S13]  /*da20*/  ISETP.LE.AND P1, PT, R2, UR6, PT ;  /* 0x0000000602007c0c */ /* 0x002fda000bf23270 */
[----:B------:R-:W-:Y:S05]  /*da30*/  @P1 BRA `(.L_x_225) ;  /* 0x0000000000f01947 */ /* 0x000fea0003800000 */
[C---:B------:R-:W-:Y:S01]  /*da40*/  R2UR UR24, R4.reuse ;  /* 0x00000000041872ca */ /* 0x040fe200000e0000 */
[----:B------:R-:W-:Y:S01]  /*da50*/  UIADD3 UR30, UP1, -UR5, UR10, URZ ;  /* 0x0000000a051e7290 */ /* 0x000fe2000ff3e13f */
[----:B------:R-:W-:Y:S01]  /*da60*/  R2UR UR25, R5 ;  /* 0x00000000051972ca */ /* 0x000fe200000e0000 */
[----:B------:R-:W-:Y:S01]  /*da70*/  ULDC UR26, c[0x0][0x8c0] ;  /* 0x00023000001a7ab9 */ /* 0x000fe20000000800 */
[----:B------:R-:W-:Y:S01]  /*da80*/  ULDC UR27, c[0x0][0x8b0] ;  /* 0x00022c00001b7ab9 */ /* 0x000fe20000000800 */
[----:B------:R-:W-:Y:S01]  /*da90*/  ULDC UR28, c[0x0][0x904] ;  /* 0x00024100001c7ab9 */ /* 0x000fe20000000800 */
[----:B------:R-:W-:-:S03]  /*daa0*/  SHF.R.U64 R2, R4, UR27, R5 ;  /* 0x0000001b04027c19 */ /* 0x000fc60008001205 */
[----:B------:R-:W-:Y:S01]  /*dab0*/  UIADD3.X UR24, ~UR4, UR9, URZ, UP1, !UPT ;  /* 0x0000000904187290 */ /* 0x000fe20008ffe53f */
[----:B------:R-:W-:-:S03]  /*dac0*/  R2UR UR32, R2 ;  /* 0x00000000022072ca */ /* 0x000fc600000e0000 */
[----:B------:R-:W-:Y:S02]  /*dad0*/  USHF.R.U32.HI UR31, URZ, UR26, UR24 ;  /* 0x0000001a3f1f7299 */ /* 0x000fe40008011618 */
[----:B------:R-:W-:Y:S02]  /*dae0*/  USHF.R.U32.HI UR35, URZ, UR27, UR25 ;  /* 0x0000001b3f237299 */ /* 0x000fe40008011619 */
[----:B------:R-:W-:Y:S02]  /*daf0*/  USHF.R.U32.HI UR33, URZ, UR27, UR31 ;  /* 0x0000001b3f217299 */ /* 0x000fe4000801161f */
[----:B------:R-:W-:Y:S02]  /*db00*/  USHF.R.U64 UR30, UR30, UR26, UR24 ;  /* 0x0000001a1e1e7299 */ /* 0x000fe40008001218 */
[----:B------:R-:W-:Y:S02]  /*db10*/  USHF.R.U32.HI UR34, URZ, UR28, UR33 ;  /* 0x0000001c3f227299 */ /* 0x000fe40008011621 */
[----:B------:R-:W-:-:S02]  /*db20*/  USHF.R.U64 UR31, UR30, UR27, UR31 ;  /* 0x0000001b1e1f7299 */ /* 0x000fc4000800121f */
[----:B------:R-:W-:Y:S02]  /*db30*/  ULOP3.LUT UR24, UR34, UR35, URZ, 0xfc, !UPT ;  /* 0x0000002322187292 */ /* 0x000fe4000f8efc3f */
[----:B------:R-:W-:-:S04]  /*db40*/  USHF.R.U64 UR33, UR31, UR28, UR33 ;  /* 0x0000001c1f217299 */ /* 0x000fc80008001221 */
[----:B------:R-:W-:-:S13]  /*db50*/  ISETP.NE.U32.AND P1, PT, RZ, UR24, PT ;  /* 0x00000018ff007c0c */ /* 0x000fda000bf25070 */
[----:B------:R-:W-:Y:S05]  /*db60*/  @!P1 BRA `(.L_x_237) ;  /* 0x0000000000189947 */ /* 0x000fea0003800000 */
[----:B------:R-:W-:-:S07]  /*db70*/  MOV R12, 0xdb90 ;  /* 0x0000db90000c7802 */ /* 0x000fce0000000f00 */
[----:B--2-45:R-:W-:Y:S05]  /*db80*/  CALL.REL.NOINC `(.L_x_238) ;  /* 0x0000001c00487944 */ /* 0x034fea0003c00000 */
[----:B------:R-:W-:-:S04]  /*db90*/  UIADD3 UR24, -UR25, URZ, URZ ;  /* 0x0000003f19187290 */ /* 0x000fc8000fffe13f */
[----:B------:R-:W-:-:S03]  /*dba0*/  UIMAD UR32, UR32, UR24, UR33 ;  /* 0x00000018202072a4 */ /* 0x000fc6000f8e0221 */
[----:B------:R-:W-:Y:S01]  /*dbb0*/  UMOV UR24, UR25 ;  /* 0x0000001900187c82 */ /* 0x000fe20008000000 */
[----:B------:R-:W-:Y:S08]  /*dbc0*/  BRA `(.L_x_239) ;  /* 0x0000000000587947 */ /* 0x000ff00003800000 */
.L_x_237:
[----:B------:R-:W1:Y:S01]  /*dbd0*/  I2F.U32.RP R2, UR32 ;  /* 0x0000002000027d06 */ /* 0x000e620008209000 */
[----:B------:R-:W-:Y:S01]  /*dbe0*/  UMOV UR24, URZ ;  /* 0x0000003f00187c82 */ /* 0x000fe20008000000 */
[----:B------:R-:W-:-:S06]  /*dbf0*/  UISETP.NE.U32.AND UP4, UPT, UR32, URZ, UPT ;  /* 0x0000003f2000728c */ /* 0x000fcc000bf85070 */
[----:B-1----:R-:W1:Y:S02]  /*dc00*/  MUFU.RCP R2, R2 ;  /* 0x0000000200027308 */ /* 0x002e640000001000 */
[----:B-1----:R-:W-:-:S06]  /*dc10*/  VIADD R3, R2, 0xffffffe ;  /* 0x0ffffffe02037836 */ /* 0x002fcc0000000000 */
[----:B------:R-:W1:Y:S02]  /*dc20*/  F2I.FTZ.U32.TRUNC.NTZ R3, R3 ;  /* 0x0000000300037305 */ /* 0x000e64000021f000 */
[----:B-1----:R-:W-:-:S13]  /*dc30*/  R2UR UR25, R3 ;  /* 0x00000000031972ca */ /* 0x002fda00000e0000 */
[----:B------:R-:W-:-:S04]  /*dc40*/  UIADD3 UR26, URZ, -UR25, URZ ;  /* 0x800000193f1a7290 */ /* 0x000fc8000fffe03f */
[----:B------:R-:W-:-:S04]  /*dc50*/  UIMAD UR26, UR26, UR32, URZ ;  /* 0x000000201a1a72a4 */ /* 0x000fc8000f8e023f */
[----:B------:R-:W-:-:S04]  /*dc60*/  UIMAD.WIDE.U32 UR24, UR25, UR26, UR24 ;  /* 0x0000001a191872a5 */ /* 0x000fc8000f8e0018 */
[----:B------:R-:W-:-:S04]  /*dc70*/  UIMAD.WIDE.U32 UR24, UR25, UR33, URZ ;  /* 0x00000021191872a5 */ /* 0x000fc8000f8e003f */
[----:B------:R-:W-:-:S04]  /*dc80*/  UIADD3 UR24, -UR25, URZ, URZ ;  /* 0x0000003f19187290 */ /* 0x000fc8000fffe13f */
[----:B------:R-:W-:-:S04]  /*dc90*/  UIMAD UR24, UR32, UR24, UR33 ;  /* 0x00000018201872a4 */ /* 0x000fc8000f8e0221 */
[----:B------:R-:W-:-:S11]  /*dca0*/  UISETP.GE.U32.AND UP1, UPT, UR24, UR32, UPT ;  /* 0x000000201800728c */ /* 0x000fd6000bf26070 */
[----:B------:R-:W-:Y:S02]  /*dcb0*/  @UP1 UIADD3 UR24, UR24, -UR32, URZ ;  /* 0x8000002018181290 */ /* 0x000fe4000fffe03f */
[----:B------:R-:W-:Y:S02]  /*dcc0*/  @UP1 UIADD3 UR25, UR25, 0x1, URZ ;  /* 0x0000000119191890 */ /* 0x000fe4000fffe03f */
[----:B------:R-:W-:-:S11]  /*dcd0*/  UISETP.GE.U32.AND UP2, UPT, UR24, UR32, UPT ;  /* 0x000000201800728c */ /* 0x000fd6000bf46070 */
[----:B------:R-:W-:Y:S02]  /*dce0*/  @UP2 UIADD3 UR25, UR25, 0x1, URZ ;  /* 0x0000000119192890 */ /* 0x000fe4000fffe03f */
[----:B------:R-:W-:-:S04]  /*dcf0*/  @!UP4 ULOP3.LUT UR25, URZ, UR32, URZ, 0x33, !UPT ;  /* 0x000000203f19c292 */ /* 0x000fc8000f8e333f */
[----:B------:R-:W-:-:S04]  /*dd00*/  UIADD3 UR24, -UR25, URZ, URZ ;  /* 0x0000003f19187290 */ /* 0x000fc8000fffe13f */
[----:B------:R-:W-:-:S03]  /*dd10*/  UIMAD UR32, UR32, UR24, UR33 ;  /* 0x00000018202072a4 */ /* 0x000fc6000f8e0221 */
[----:B------:R-:W-:-:S09]  /*dd20*/  UMOV UR24, UR25 ;  /* 0x0000001900187c82 */ /* 0x000fd20008000000 */
.L_x_239:
[----:B------:R-:W-:Y:S01]  /*dd30*/  ULOP3.LUT UR31, UR31, UR20, URZ, 0xc0, !UPT ;  /* 0x000000141f1f7292 */ /* 0x000fe2000f8ec03f */
[----:B------:R-:W-:Y:S01]  /*dd40*/  IMAD.MOV.U32 R15, RZ, RZ, 0x1 ;  /* 0x00000001ff0f7424 */ /* 0x000fe200078e00ff */
[----:B------:R-:W-:Y:S02]  /*dd50*/  ULOP3.LUT UR30, UR30, UR18, URZ, 0xc0, !UPT ;  /* 0x000000121e1e7292 */ /* 0x000fe4000f8ec03f */
[----:B------:R-:W-:Y:S01]  /*dd60*/  UIMAD UR24, UR19, UR24, UR31 ;  /* 0x00000018131872a4 */ /* 0x000fe2000f8e021f */
[----:B------:R-:W-:Y:S01]  /*dd70*/  ULDC UR26, c[0x0][0x8a8] ;  /* 0x00022a00001a7ab9 */ /* 0x000fe20000000800 */
[----:B------:R-:W-:Y:S01]  /*dd80*/  ULDC UR25, c[0x0][0x8b8] ;  /* 0x00022e0000197ab9 */ /* 0x000fe20000000800 */
[----:B------:R-:W-:Y:S02]  /*dd90*/  UIMAD UR30, UR32, UR26, UR30 ;  /* 0x0000001a201e72a4 */ /* 0x000fe4000f8e021e */
[----:B------:R-:W-:Y:S01]  /*dda0*/  UIMAD UR25, UR24, UR25, UR40 ;  /* 0x00000019181972a4 */ /* 0x000fe2000f8e0228 */
[----:B------:R-:W-:Y:S01]  /*ddb0*/  @UP3 UMOV UR26, UR6 ;  /* 0x00000006001a3c82 */ /* 0x000fe20008000000 */
[----:B------:R-:W-:-:S03]  /*ddc0*/  @!UP3 UMOV UR26, UR6 ;  /* 0x00000006001abc82 */ /* 0x000fc60008000000 */
[----:B------:R-:W-:Y:S02]  /*ddd0*/  @UP3 UMOV UR24, UR30 ;  /* 0x0000001e00183c82 */ /* 0x000fe40008000000 */
[----:B------:R-:W-:Y:S01]  /*dde0*/  @!UP3 UMOV UR24, UR25 ;  /* 0x000000190018bc82 */ /* 0x000fe20008000000 */
[----:B------:R-:W-:-:S05]  /*ddf0*/  @!UP3 UMOV UR25, UR30 ;  /* 0x0000001e0019bc82 */ /* 0x000fca0008000000 */
.L_x_225:
[----:B------:R-:W-:-:S06]  /*de00*/  UISETP.NE.AND UP1, UPT, UR15, 0x3, UPT ;  /* 0x000000030f00788c */ /* 0x000fcc000bf25270 */
[----:B------:R-:W-:-:S13]  /*de10*/  PLOP3.LUT P1, PT, PT, PT, UP1, 0x80, 0x0 ;  /* 0x000000000000781c */ /* 0x000fda0003f2f018 */
[----:B------:R-:W-:Y:S05]  /*de20*/  @!P1 BRA `(.L_x_240) ;  /* 0x0000000000049947 */ /* 0x000fea0003800000 */
[----:B--2---:R-:W-:Y:S01]  /*de30*/  BPT.TRAP 0x1 ;  /* 0x000000040000795c */ /* 0x004fe20000300000 */
.L_x_240:
[----:B------:R-:W1:Y:S01]  /*de40*/  S2R R2, SR_CgaCtaId ;  /* 0x0000000000027919 */ /* 0x000e620000008800 */
[----:B------:R-:W-:-:S04]  /*de50*/  MOV R3, 0x400 ;  /* 0x0000040000037802 */ /* 0x000fc80000000f00 */
[----:B-1----:R-:W-:Y:S02]  /*de60*/  LEA R3, R2, R3, 0x18 ;  /* 0x0000000302037211 */ /* 0x002fe400078ec0ff */
[----:B------:R-:W-:-:S03]  /*de70*/  SHF.L.U32 R2, R0, 0x1f, RZ ;  /* 0x0000001f00027819 */ /* 0x000fc600000006ff */
[----:B------:R-:W-:-:S04]  /*de80*/  IMAD R17, R16, 0x8, R3 ;  /* 0x0000000810117824 */ /* 0x000fc800078e0203 */
[----:B------:R-:W1:Y:S02]  /*de90*/  SYNCS.PHASECHK.TRANS64.TRYWAIT P2, [R17+URZ+0x38440], R2 ;  /* 0x03844002110075a7 */ /* 0x000e64000804017f */
[----:B-1----:R-:W-:Y:S05]  /*dea0*/  @!P2 BRA `(.L_x_241) ;  /* 0x0000001000e0a947 */ /* 0x002fea0003800000 */
.L_x_302:
[----:B------:R-:W-:Y:S01]  /*deb0*/  ELECT P2, URZ, PT ;  /* 0x00000000003f782f */ /* 0x000fe20003840000 */
[----:B------:R-:W-:-:S12]  /*dec0*/  BSSY B0, `(.L_x_242) ;  /* 0x0000010000007945 */ /* 0x000fd80003800000 */
[----:B------:R-:W-:Y:S05]  /*ded0*/  @!P2 BRA `(.L_x_243) ;  /* 0x000000000038a947 */ /* 0x000fea0003800000 */
[----:B-1----:R-:W-:Y:S01]  /*dee0*/  IMAD R2, R16, 0x10, R3 ;  /* 0x0000001010027824 */ /* 0x002fe200078e0203 */
[----:B------:R-:W-:Y:S01]  /*def0*/  MOV R14, UR26 ;  /* 0x0000001a000e7c02 */ /* 0x000fe20008000f00 */
[----:B------:R-:W-:Y:S02]  /*df00*/  IMAD.U32 R13, RZ, RZ, UR25 ;  /* 0x00000019ff0d7e24 */ /* 0x000fe4000f8e00ff */
[----:B------:R-:W-:-:S05]  /*df10*/  IMAD.U32 R12, RZ, RZ, UR24 ;  /* 0x00000018ff0c7e24 */ /* 0x000fca000f8e00ff */
[----:B------:R1:W-:Y:S01]  /*df20*/  STS.128 [R2+0x384f0], R12 ;  /* 0x0384f00c02007388 */ /* 0x0003e20000000c00 */
[----:B------:R-:W-:Y:S01]  /*df30*/  @!PT LDS RZ, [RZ] ;  /* 0x00000000fffff984 */ /* 0x000fe20000000800 */
[----:B------:R-:W-:Y:S01]  /*df40*/  @!PT LDS RZ, [RZ] ;  /* 0x00000000fffff984 */ /* 0x000fe20000000800 */
[----:B------:R-:W-:Y:S01]  /*df50*/  @!PT LDS RZ, [RZ] ;  /* 0x00000000fffff984 */ /* 0x000fe20000000800 */
[----:B------:R-:W-:Y:S01]  /*df60*/  @!PT LDS RZ, [RZ] ;  /* 0x00000000fffff984 */ /* 0x000fe20000000800 */
[----:B------:R3:W-:Y:S06]  /*df70*/  MEMBAR.ALL.CTA ;  /* 0x0000000000007992 */ /* 0x0007ec0000008000 */
[----:B---3--:R-:W3:Y:S01]  /*df80*/  FENCE.VIEW.ASYNC.S ;  /* 0x00000000000073c6 */ /* 0x008ee20000000000 */
[----:B------:R-:W-:Y:S05]  /*df90*/  @!P1 BRA `(.L_x_244) ;  /* 0x0000000000049947 */ /* 0x000fea0003800000 */
[----:B--2---:R-:W-:Y:S01]  /*dfa0*/  BPT.TRAP 0x1 ;  /* 0x000000040000795c */ /* 0x004fe20000300000 */
.L_x_244:
[----:B---3--:R3:W-:Y:S02]  /*dfb0*/  SYNCS.ARRIVE.TRANS64.A1T0 RZ, [R17+URZ+0x38400], RZ ;  /* 0x038400ff11ff79a7 */ /* 0x0087e4000810003f */
.L_x_243:
[----:B--2---:R-:W-:Y:S05]  /*dfc0*/  BSYNC B0 ;  /* 0x0000000000007941 */ /* 0x004fea0003800000 */
.L_x_242:
[----:B------:R-:W-:Y:S01]  /*dfd0*/  ISETP.NE.AND P3, PT, R15, RZ, PT ;  /* 0x000000ff0f00720c */ /* 0x000fe20003f65270 */
[----:B------:R-:W-:-:S05]  /*dfe0*/  VIADD R16, R16, 0x1 ;  /* 0x0000000110107836 */ /* 0x000fca0000000000 */
[----:B------:R-:W-:-:S04]  /*dff0*/  ISETP.NE.AND P2, PT, R16, 0x8, PT ;  /* 0x000000081000780c */ /* 0x000fc80003f45270 */
[----:B-1----:R-:W-:Y:S02]  /*e000*/  SEL R13, RZ, 0x1, P2 ;  /* 0x00000001ff0d7807 */ /* 0x002fe40001000000 */
[----:B------:R-:W-:Y:S02]  /*e010*/  SEL R16, R16, RZ, P2 ;  /* 0x000000ff10107207 */ /* 0x000fe40001000000 */
[----:B------:R-:W-:Y:S01]  /*e020*/  LOP3.LUT R0, R0, R13, RZ, 0x3c, !PT ;  /* 0x0000000d00007212 */ /* 0x000fe200078e3cff */
[----:B------:R-:W-:Y:S06]  /*e030*/  @P3 BRA `(.L_x_245) ;  /* 0xffffffe400003947 */ /* 0x000fec000383ffff */
[----:B------:R-:W-:Y:S05]  /*e040*/  @!P1 BRA `(.L_x_246) ;  /* 0x0000000000049947 */ /* 0x000fea0003800000 */
[----:B------:R-:W-:Y:S01]  /*e050*/  BPT.TRAP 0x1 ;  /* 0x000000040000795c */ /* 0x000fe20000300000 */
.L_x_246:
[----:B------:R-:W-:Y:S01]  /*e060*/  IMAD R5, R16, 0x8, R3 ;  /* 0x0000000810057824 */ /* 0x000fe200078e0203 */
[----:B------:R-:W-:-:S04]  /*e070*/  SHF.L.U32 R2, R0, 0x1f, RZ ;  /* 0x0000001f00027819 */ /* 0x000fc800000006ff */
[----:B------:R-:W1:Y:S02]  /*e080*/  SYNCS.PHASECHK.TRANS64.TRYWAIT P0, [R5+URZ+0x38440], R2 ;  /* 0x03844002050075a7 */ /* 0x000e64000800017f */
[----:B-1----:R-:W-:Y:S05]  /*e090*/  @!P0 BRA `(.L_x_247) ;  /* 0x0000001000788947 */ /* 0x002fea0003800000 */
.L_x_303:
[----:B------:R-:W-:Y:S05]  /*e0a0*/  @!P1 BRA `(.L_x_248) ;  /* 0x0000000000049947 */ /* 0x000fea0003800000 */
[----:B------:R-:W-:Y:S01]  /*e0b0*/  BPT.TRAP 0x1 ;  /* 0x000000040000795c */ /* 0x000fe20000300000 */
.L_x_248:
[----:B------:R-:W-:-:S05]  /*e0c0*/  VIADD R16, R16, 0x1 ;  /* 0x0000000110107836 */ /* 0x000fca0000000000 */
[----:B------:R-:W-:-:S04]  /*e0d0*/  ISETP.NE.AND P0, PT, R16, 0x8, PT ;  /* 0x000000081000780c */ /* 0x000fc80003f05270 */
[----:B-1----:R-:W-:Y:S02]  /*e0e0*/  SEL R5, RZ, 0x1, P0 ;  /* 0x00000001ff057807 */ /* 0x002fe40000000000 */
[----:B------:R-:W-:Y:S02]  /*e0f0*/  SEL R16, R16, RZ, P0 ;  /* 0x000000ff10107207 */ /* 0x000fe40000000000 */
[----:B------:R-:W-:-:S03]  /*e100*/  LOP3.LUT R5, R0, R5, RZ, 0x3c, !PT ;  /* 0x0000000500057212 */ /* 0x000fc600078e3cff */
[----:B----4-:R-:W-:Y:S01]  /*e110*/  IMAD R7, R16, 0x8, R3 ;  /* 0x0000000810077824 */ /* 0x010fe200078e0203 */
[----:B------:R-:W-:-:S04]  /*e120*/  SHF.L.U32 R0, R5, 0x1f, RZ ;  /* 0x0000001f05007819 */ /* 0x000fc800000006ff */
[----:B------:R-:W1:Y:S02]  /*e130*/  SYNCS.PHASECHK.TRANS64.TRYWAIT P0, [R7+URZ+0x38440], R0 ;  /* 0x03844000070075a7 */ /* 0x000e64000800017f */
[----:B-1----:R-:W-:Y:S05]  /*e140*/  @!P0 BRA `(.L_x_249) ;  /* 0x0000001000608947 */ /* 0x002fea0003800000 */
.L_x_304:
[----:B------:R-:W-:Y:S05]  /*e150*/  @!P1 BRA `(.L_x_250) ;  /* 0x0000000000049947 */ /* 0x000fea0003800000 */
[----:B------:R-:W-:Y:S01]  /*e160*/  BPT.TRAP 0x1 ;  /* 0x000000040000795c */ /* 0x000fe20000300000 */
.L_x_250:
[----:B-1----:R-:W-:-:S05]  /*e170*/  VIADD R0, R16, 0x1 ;  /* 0x0000000110007836 */ /* 0x002fca0000000000 */
[----:B------:R-:W-:-:S04]  /*e180*/  ISETP.NE.AND P0, PT, R0, 0x8, PT ;  /* 0x000000080000780c */ /* 0x000fc80003f05270 */
[----:B------:R-:W-:Y:S02]  /*e190*/  SEL R2, RZ, 0x1, P0 ;  /* 0x00000001ff027807 */ /* 0x000fe40000000000 */
[----:B------:R-:W-:Y:S02]  /*e1a0*/  SEL R4, R0, RZ, P0 ;  /* 0x000000ff00047207 */ /* 0x000fe40000000000 */
[----:B------:R-:W-:-:S03]  /*e1b0*/  LOP3.LUT R5, R5, R2, RZ, 0x3c, !PT ;  /* 0x0000000205057212 */ /* 0x000fc600078e3cff */
[----:B------:R-:W-:Y:S01]  /*e1c0*/  IMAD R7, R4, 0x8, R3 ;  /* 0x0000000804077824 */ /* 0x000fe200078e0203 */
[----:B------:R-:W-:-:S04]  /*e1d0*/  SHF.L.U32 R0, R5, 0x1f, RZ ;  /* 0x0000001f05007819 */ /* 0x000fc800000006ff */
[----:B------:R-:W1:Y:S02]  /*e1e0*/  SYNCS.PHASECHK.TRANS64.TRYWAIT P0, [R7+URZ+0x38440], R0 ;  /* 0x03844000070075a7 */ /* 0x000e64000800017f */
[----:B-1----:R-:W-:Y:S05]  /*e1f0*/  @!P0 BRA `(.L_x_251) ;  /* 0x0000001000488947 */ /* 0x002fea0003800000 */
.L_x_305:
[----:B------:R-:W-:Y:S05]  /*e200*/  @!P1 BRA `(.L_x_252) ;  /* 0x0000000000049947 */ /* 0x000fea0003800000 */
[----:B------:R-:W-:Y:S01]  /*e210*/  BPT.TRAP 0x1 ;  /* 0x000000040000795c */ /* 0x000fe20000300000 */
.L_x_252:
[----:B-1----:R-:W-:-:S05]  /*e220*/  VIADD R0, R4, 0x1 ;  /* 0x0000000104007836 */ /* 0x002fca0000000000 */
[----:B------:R-:W-:-:S04]  /*e230*/  ISETP.NE.AND P0, PT, R0, 0x8, PT ;  /* 0x000000080000780c */ /* 0x000fc80003f05270 */
[----:B------:R-:W-:Y:S02]  /*e240*/  SEL R2, RZ, 0x1, P0 ;  /* 0x00000001ff027807 */ /* 0x000fe40000000000 */
[----:B------:R-:W-:Y:S02]  /*e250*/  SEL R4, R0, RZ, P0 ;  /* 0x000000ff00047207 */ /* 0x000fe40000000000 */
[----:B------:R-:W-:Y:S02]  /*e260*/  LOP3.LUT R5, R5, R2, RZ, 0x3c, !PT ;  /* 0x0000000205057212 */ /* 0x000fe400078e3cff */
[----:B------:R-:W-:Y:S02]  /*e270*/  LEA R7, R4, R3, 0x3 ;  /* 0x0000000304077211 */ /* 0x000fe400078e18ff */
[----:B------:R-:W-:-:S04]  /*e280*/  SHF.L.U32 R0, R5, 0x1f, RZ ;  /* 0x0000001f05007819 */ /* 0x000fc800000006ff */
[----:B------:R-:W1:Y:S02]  /*e290*/  SYNCS.PHASECHK.TRANS64.TRYWAIT P0, [R7+URZ+0x38440], R0 ;  /* 0x03844000070075a7 */ /* 0x000e64000800017f */
[----:B-1----:R-:W-:Y:S05]  /*e2a0*/  @!P0 BRA `(.L_x_253) ;  /* 0x0000001000308947 */ /* 0x002fea0003800000 */
.L_x_306:
[----:B------:R-:W-:Y:S05]  /*e2b0*/  @!P1 BRA `(.L_x_254) ;  /* 0x0000000000049947 */ /* 0x000fea0003800000 */
[----:B------:R-:W-:Y:S01]  /*e2c0*/  BPT.TRAP 0x1 ;  /* 0x000000040000795c */ /* 0x000fe20000300000 */
.L_x_254:
        /* <DEDUP_REMOVED lines=9> */
.L_x_307:
[----:B------:R-:W-:Y:S05]  /*e360*/  @!P1 BRA `(.L_x_256) ;  /* 0x0000000000049947 */ /* 0x000fea0003800000 */
[----:B------:R-:W-:Y:S01]  /*e370*/  BPT.TRAP 0x1 ;  /* 0x000000040000795c */ /* 0x000fe20000300000 */
.L_x_256:
        /* <DEDUP_REMOVED lines=9> */
.L_x_308:
[----:B------:R-:W-:Y:S05]  /*e410*/  @!P1 BRA `(.L_x_258) ;  /* 0x0000000000049947 */ /* 0x000fea0003800000 */
[----:B------:R-:W-:Y:S01]  /*e420*/  BPT.TRAP 0x1 ;  /* 0x000000040000795c */ /* 0x000fe20000300000 */
.L_x_258:
        /* <DEDUP_REMOVED lines=9> */
.L_x_309:
[----:B------:R-:W-:Y:S05]  /*e4c0*/  @!P1 BRA `(.L_x_260) ;  /* 0x0000000000049947 */ /* 0x000fea0003800000 */
[----:B------:R-:W-:Y:S01]  /*e4d0*/  BPT.TRAP 0x1 ;  /* 0x000000040000795c */ /* 0x000fe20000300000 */
.L_x_260:
[----:B-1----:R-:W-:-:S05]  /*e4e0*/  VIADD R0, R4, 0x1 ;  /* 0x0000000104007836 */ /* 0x002fca0000000000 */
[----:B------:R-:W-:-:S04]  /*e4f0*/  ISETP.NE.AND P0, PT, R0, 0x8, PT ;  /* 0x000000080000780c */ /* 0x000fc80003f05270 */
[----:B------:R-:W-:Y:S02]  /*e500*/  SEL R2, RZ, 0x1, P0 ;  /* 0x00000001ff027807 */ /* 0x000fe40000000000 */
[----:B------:R-:W-:Y:S02]  /*e510*/  SEL R0, R0, RZ, P0 ;  /* 0x000000ff00007207 */ /* 0x000fe40000000000 */
[----:B------:R-:W-:-:S03]  /*e520*/  LOP3.LUT R2, R5, R2, RZ, 0x3c, !PT ;  /* 0x0000000205027212 */ /* 0x000fc600078e3cff */
[----:B------:R-:W-:Y:S01]  /*e530*/  IMAD R3, R0, 0x8, R3 ;  /* 0x0000000800037824 */ /* 0x000fe200078e0203 */
[----:B------:R-:W-:-:S07]  /*e540*/  SHF.L.U32 R0, R2, 0x1f, RZ ;  /* 0x0000001f02007819 */ /* 0x000fce00000006ff */
.L_x_261:
[----:B-1----:R1:W2:Y:S02]  /*e550*/  SYNCS.PHASECHK.TRANS64.TRYWAIT P0, [R3+URZ+0x38440], R0 ;  /* 0x03844000030075a7 */ /* 0x0022a4000800017f */
[----:B--2---:R-:W-:Y:S05]  /*e560*/  @!P0 NANOSLEEP.SYNCS 0x989680 ;  /* 0x009896800000895d */ /* 0x004fea0003900000 */
[----:B------:R-:W2:Y:S02]  /*e570*/  @!P0 SYNCS.PHASECHK.TRANS64 P0, [R3+URZ+0x38440], R0 ;  /* 0x03844000030085a7 */ /* 0x000ea4000800007f */
[----:B--2---:R-:W-:Y:S05]  /*e580*/  @P0 EXIT ;  /* 0x000000000000094d */ /* 0x004fea0003800000 */
[----:B------:R-:W-:Y:S05]  /*e590*/  BRA `(.L_x_261) ;  /* 0xfffffffc00ec7947 */ /* 0x000fea000383ffff */
.L_x_33:
[----:B--2---:R-:W-:-:S04]  /*e5a0*/  IMAD.U32 R3, RZ, RZ, UR4 ;  /* 0x00000004ff037e24 */ /* 0x004fc8000f8e00ff */
[----:B------:R2:W3:Y:S03]  /*e5b0*/  SYNCS.PHASECHK.TRANS64.TRYWAIT P0, [R3+URZ+0x38480], R0 ;  /* 0x03848000030075a7 */ /* 0x0004e6000800017f */
[----:B---3--:R-:W-:Y:S05]  /*e5c0*/  @!P0 NANOSLEEP.SYNCS 0x989680 ;  /* 0x009896800000895d */ /* 0x008fea0003900000 */
[----:B------:R-:W3:Y:S02]  /*e5d0*/  @!P0 SYNCS.PHASECHK.TRANS64 P0, [R3+URZ+0x38480], R0 ;  /* 0x03848000030085a7 */ /* 0x000ee4000800007f */
[----:B---3--:R-:W-:Y:S05]  /*e5e0*/  @!P0 BRA `(.L_x_33) ;  /* 0xfffffffc00ec8947 */ /* 0x008fea000383ffff */
[----:B------:R-:W-:Y:S05]  /*e5f0*/  BRA `(.L_x_32) ;  /* 0xffffff54007c7947 */ /* 0x000fea000383ffff */
.L_x_38:
[----:B--2---:R-:W-:-:S04]  /*e600*/  MOV R6, UR4 ;  /* 0x0000000400067c02 */ /* 0x004fc80008000f00 */
[----:B------:R2:W3:Y:S03]  /*e610*/  SYNCS.PHASECHK.TRANS64.TRYWAIT P0, [R6+URZ+0x38480], R3 ;  /* 0x03848003060075a7 */ /* 0x0004e6000800017f */
[----:B---3--:R-:W-:Y:S05]  /*e620*/  @!P0 NANOSLEEP.SYNCS 0x989680 ;  /* 0x009896800000895d */ /* 0x008fea0003900000 */
[----:B------:R-:W3:Y:S02]  /*e630*/  @!P0 SYNCS.PHASECHK.TRANS64 P0, [R6+URZ+0x38480], R3 ;  /* 0x03848003060085a7 */ /* 0x000ee4000800007f */
[----:B---3--:R-:W-:Y:S05]  /*e640*/  @!P0 BRA `(.L_x_38) ;  /* 0xfffffffc00ec8947 */ /* 0x008fea000383ffff */
[----:B------:R-:W-:Y:S05]  /*e650*/  BRA `(.L_x_37) ;  /* 0xffffff5800f87947 */ /* 0x000fea000383ffff */
.L_x_55:
[----:B------:R-:W-:-:S07]  /*e660*/  IMAD.MOV.U32 R15, RZ, RZ, -0x1 ;  /* 0xffffffffff0f7424 */ /* 0x000fce00078e00ff */
[----:B-12--5:R-:W-:Y:S05]  /*e670*/  WARPSYNC.COLLECTIVE R15, `(.L_x_262) ;  /* 0x000000000f0c7348 */ /* 0x026fea0003c00000 */
[----:B------:R-:W-:Y:S02]  /*e680*/  ELECT P6, UR62, PT ;  /* 0x00000000003e782f */ /* 0x000fe400038c0000 */
[----:B------:R-:W-:Y:S01]  /*e690*/  MOV R14, UR62 ;  /* 0x0000003e000e7c02 */ /* 0x000fe20008000f00 */
[----:B-12--5:R-:W-:Y:S10]  /*e6a0*/  ENDCOLLECTIVE ;  /* 0x000000000000791b */ /* 0x026ff40003800000 */
.L_x_262:
[----:B------:R-:W-:Y:S05]  /*e6b0*/  BRA `(.L_x_263) ;  /* 0xffffff6800047947 */ /* 0x000fea000383ffff */
.L_x_57:
[----:B-1----:R-:W-:-:S04]  /*e6c0*/  IMAD.U32 R6, RZ, RZ, UR47 ;  /* 0x0000002fff067e24 */ /* 0x002fc8000f8e00ff */
[----:B------:R1:W2:Y:S03]  /*e6d0*/  SYNCS.PHASECHK.TRANS64.TRYWAIT P2, [R6+URZ+0x384a0], R3 ;  /* 0x0384a003060075a7 */ /* 0x0002a6000804017f */
[----:B--2---:R-:W-:Y:S05]  /*e6e0*/  @!P2 NANOSLEEP.SYNCS 0x989680 ;  /* 0x009896800000a95d */ /* 0x004fea0003900000 */
[----:B------:R-:W2:Y:S02]  /*e6f0*/  @!P2 SYNCS.PHASECHK.TRANS64 P2, [R6+URZ+0x384a0], R3 ;  /* 0x0384a0030600a5a7 */ /* 0x000ea4000804007f */
[----:B--2---:R-:W-:Y:S05]  /*e700*/  @!P2 BRA `(.L_x_57) ;  /* 0xfffffffc00eca947 */ /* 0x004fea000383ffff */
[----:B------:R-:W-:Y:S05]  /*e710*/  BRA `(.L_x_264) ;  /* 0xffffff68001c7947 */ /* 0x000fea000383ffff */
.L_x_65:
[----:B--2---:R-:W-:-:S04]  /*e720*/  IMAD.U32 R14, RZ, RZ, UR47 ;  /* 0x0000002fff0e7e24 */ /* 0x004fc8000f8e00ff */
[----:B------:R2:W3:Y:S03]  /*e730*/  SYNCS.PHASECHK.TRANS64.TRYWAIT P3, [R14+URZ+0x384a8], R3 ;  /* 0x0384a8030e0075a7 */ /* 0x0004e6000806017f */
[----:B---3--:R-:W-:Y:S05]  /*e740*/  @!P3 NANOSLEEP.SYNCS 0x989680 ;  /* 0x009896800000b95d */ /* 0x008fea0003900000 */
[----:B------:R-:W3:Y:S02]  /*e750*/  @!P3 SYNCS.PHASECHK.TRANS64 P3, [R14+URZ+0x384a8], R3 ;  /* 0x0384a8030e00b5a7 */ /* 0x000ee4000806007f */
[----:B---3--:R-:W-:Y:S05]  /*e760*/  @!P3 BRA `(.L_x_65) ;  /* 0xfffffffc00ecb947 */ /* 0x008fea000383ffff */
[----:B------:R-:W-:Y:S05]  /*e770*/  BRA `(.L_x_265) ;  /* 0xffffff6c00ac7947 */ /* 0x000fea000383ffff */
.L_x_70:
[----:B--2---:R-:W-:-:S04]  /*e780*/  IMAD.U32 R14, RZ, RZ, UR47 ;  /* 0x0000002fff0e7e24 */ /* 0x004fc8000f8e00ff */
[----:B------:R2:W3:Y:S03]  /*e790*/  SYNCS.PHASECHK.TRANS64.TRYWAIT P3, [R14+URZ+0x384b0], R3 ;  /* 0x0384b0030e0075a7 */ /* 0x0004e6000806017f */
[----:B---3--:R-:W-:Y:S05]  /*e7a0*/  @!P3 NANOSLEEP.SYNCS 0x989680 ;  /* 0x009896800000b95d */ /* 0x008fea0003900000 */
[----:B------:R-:W3:Y:S02]  /*e7b0*/  @!P3 SYNCS.PHASECHK.TRANS64 P3, [R14+URZ+0x384b0], R3 ;  /* 0x0384b0030e00b5a7 */ /* 0x000ee4000806007f */
[----:B---3--:R-:W-:Y:S05]  /*e7c0*/  @!P3 BRA `(.L_x_70) ;  /* 0xfffffffc00ecb947 */ /* 0x008fea000383ffff */
[----:B------:R-:W-:Y:S05]  /*e7d0*/  BRA `(.L_x_266) ;  /* 0xffffff7400087947 */ /* 0x000fea000383ffff */
.L_x_75:
[----:B--2---:R-:W-:-:S04]  /*e7e0*/  IMAD.U32 R14, RZ, RZ, UR47 ;  /* 0x0000002fff0e7e24 */ /* 0x004fc8000f8e00ff */
[----:B------:R2:W3:Y:S03]  /*e7f0*/  SYNCS.PHASECHK.TRANS64.TRYWAIT P3, [R14+URZ+0x384b8], R3 ;  /* 0x0384b8030e0075a7 */ /* 0x0004e6000806017f */
[----:B---3--:R-:W-:Y:S05]  /*e800*/  @!P3 NANOSLEEP.SYNCS 0x989680 ;  /* 0x009896800000b95d */ /* 0x008fea0003900000 */
[----:B------:R-:W3:Y:S02]  /*e810*/  @!P3 SYNCS.PHASECHK.TRANS64 P3, [R14+URZ+0x384b8], R3 ;  /* 0x0384b8030e00b5a7 */ /* 0x000ee4000806007f */
[----:B---3--:R-:W-:Y:S05]  /*e820*/  @!P3 BRA `(.L_x_75) ;  /* 0xfffffffc00ecb947 */ /* 0x008fea000383ffff */
[----:B------:R-:W-:Y:S05]  /*e830*/  BRA `(.L_x_267) ;  /* 0xffffff7800707947 */ /* 0x000fea000383ffff */
.L_x_80:
[----:B--2---:R-:W-:-:S04]  /*e840*/  IMAD.U32 R14, RZ, RZ, UR47 ;  /* 0x0000002fff0e7e24 */ /* 0x004fc8000f8e00ff */
[----:B------:R2:W3:Y:S03]  /*e850*/  SYNCS.PHASECHK.TRANS64.TRYWAIT P3, [R14+URZ+0x384a0], R3 ;  /* 0x0384a0030e0075a7 */ /* 0x0004e6000806017f */
[----:B---3--:R-:W-:Y:S05]  /*e860*/  @!P3 NANOSLEEP.SYNCS 0x989680 ;  /* 0x009896800000b95d */ /* 0x008fea0003900000 */
[----:B------:R-:W3:Y:S02]  /*e870*/  @!P3 SYNCS.PHASECHK.TRANS64 P3, [R14+URZ+0x384a0], R3 ;  /* 0x0384a0030e00b5a7 */ /* 0x000ee4000806007f */
[----:B---3--:R-:W-:Y:S05]  /*e880*/  @!P3 BRA `(.L_x_80) ;  /* 0xfffffffc00ecb947 */ /* 0x008fea000383ffff */
[----:B------:R-:W-:Y:S05]  /*e890*/  BRA `(.L_x_268) ;  /* 0xffffff7c00e07947 */ /* 0x000fea000383ffff */
.L_x_85:
[----:B--2---:R-:W-:-:S04]  /*e8a0*/  IMAD.U32 R14, RZ, RZ, UR47 ;  /* 0x0000002fff0e7e24 */ /* 0x004fc8000f8e00ff */
[----:B------:R2:W3:Y:S03]  /*e8b0*/  SYNCS.PHASECHK.TRANS64.TRYWAIT P3, [R14+URZ+0x384a8], R3 ;  /* 0x0384a8030e0075a7 */ /* 0x0004e6000806017f */
[----:B---3--:R-:W-:Y:S05]  /*e8c0*/  @!P3 NANOSLEEP.SYNCS 0x989680 ;  /* 0x009896800000b95d */ /* 0x008fea0003900000 */
[----:B------:R-:W3:Y:S02]  /*e8d0*/  @!P3 SYNCS.PHASECHK.TRANS64 P3, [R14+URZ+0x384a8], R3 ;  /* 0x0384a8030e00b5a7 */ /* 0x000ee4000806007f */
[----:B---3--:R-:W-:Y:S05]  /*e8e0*/  @!P3 BRA `(.L_x_85) ;  /* 0xfffffffc00ecb947 */ /* 0x008fea000383ffff */
[----:B------:R-:W-:Y:S05]  /*e8f0*/  BRA `(.L_x_269) ;  /* 0xffffff8400487947 */ /* 0x000fea000383ffff */
.L_x_90:
[----:B--2---:R-:W-:-:S04]  /*e900*/  IMAD.U32 R14, RZ, RZ, UR47 ;  /* 0x0000002fff0e7e24 */ /* 0x004fc8000f8e00ff */
[----:B------:R2:W3:Y:S03]  /*e910*/  SYNCS.PHASECHK.TRANS64.TRYWAIT P3, [R14+URZ+0x384b0], R3 ;  /* 0x0384b0030e0075a7 */ /* 0x0004e6000806017f */
[----:B---3--:R-:W-:Y:S05]  /*e920*/  @!P3 NANOSLEEP.SYNCS 0x989680 ;  /* 0x009896800000b95d */ /* 0x008fea0003900000 */
[----:B------:R-:W3:Y:S02]  /*e930*/  @!P3 SYNCS.PHASECHK.TRANS64 P3, [R14+URZ+0x384b0], R3 ;  /* 0x0384b0030e00b5a7 */ /* 0x000ee4000806007f */
[----:B---3--:R-:W-:Y:S05]  /*e940*/  @!P3 BRA `(.L_x_90) ;  /* 0xfffffffc00ecb947 */ /* 0x008fea000383ffff */
[----:B------:R-:W-:Y:S05]  /*e950*/  BRA `(.L_x_270) ;  /* 0xffffff8800b07947 */ /* 0x000fea000383ffff */
.L_x_95:
[----:B--2---:R-:W-:-:S04]  /*e960*/  IMAD.U32 R14, RZ, RZ, UR47 ;  /* 0x0000002fff0e7e24 */ /* 0x004fc8000f8e00ff */
[----:B------:R2:W3:Y:S03]  /*e970*/  SYNCS.PHASECHK.TRANS64.TRYWAIT P3, [R14+URZ+0x384b8], R3 ;  /* 0x0384b8030e0075a7 */ /* 0x0004e6000806017f */
[----:B---3--:R-:W-:Y:S05]  /*e980*/  @!P3 NANOSLEEP.SYNCS 0x989680 ;  /* 0x009896800000b95d */ /* 0x008fea0003900000 */
[----:B------:R-:W3:Y:S02]  /*e990*/  @!P3 SYNCS.PHASECHK.TRANS64 P3, [R14+URZ+0x384b8], R3 ;  /* 0x0384b8030e00b5a7 */ /* 0x000ee4000806007f */
[----:B---3--:R-:W-:Y:S05]  /*e9a0*/  @!P3 BRA `(.L_x_95) ;  /* 0xfffffffc00ecb947 */ /* 0x008fea000383ffff */
[----:B------:R-:W-:Y:S05]  /*e9b0*/  BRA `(.L_x_271) ;  /* 0xffffff9000187947 */ /* 0x000fea000383ffff */
.L_x_102:
[----:B--2---:R-:W-:-:S04]  /*e9c0*/  MOV R3, UR4 ;  /* 0x0000000400037c02 */ /* 0x004fc80008000f00 */
[----:B------:R2:W3:Y:S03]  /*e9d0*/  SYNCS.PHASECHK.TRANS64.TRYWAIT P0, [R3+URZ+0x38400], R0 ;  /* 0x03840000030075a7 */ /* 0x0004e6000800017f */
[----:B---3--:R-:W-:Y:S05]  /*e9e0*/  @!P0 NANOSLEEP.SYNCS 0x989680 ;  /* 0x009896800000895d */ /* 0x008fea0003900000 */
[----:B------:R-:W3:Y:S02]  /*e9f0*/  @!P0 SYNCS.PHASECHK.TRANS64 P0, [R3+URZ+0x38400], R0 ;  /* 0x03840000030085a7 */ /* 0x000ee4000800007f */
[----:B---3--:R-:W-:Y:S05]  /*ea00*/  @!P0 BRA `(.L_x_102) ;  /* 0xfffffffc00ec8947 */ /* 0x008fea000383ffff */
[----:B------:R-:W-:Y:S05]  /*ea10*/  BRA `(.L_x_272) ;  /* 0xffffff9400a87947 */ /* 0x000fea000383ffff */
.L_x_120:
[----:B-1----:R-:W-:-:S04]  /*ea20*/  IMAD.U32 R3, RZ, RZ, UR35 ;  /* 0x00000023ff037e24 */ /* 0x002fc8000f8e00ff */
[----:B------:R1:W2:Y:S03]  /*ea30*/  SYNCS.PHASECHK.TRANS64.TRYWAIT P0, [R3+URZ+0x384e8], R0 ;  /* 0x0384e800030075a7 */ /* 0x0002a6000800017f */
[----:B--2---:R-:W-:Y:S05]  /*ea40*/  @!P0 NANOSLEEP.SYNCS 0x989680 ;  /* 0x009896800000895d */ /* 0x004fea0003900000 */
[----:B------:R-:W2:Y:S02]  /*ea50*/  @!P0 SYNCS.PHASECHK.TRANS64 P0, [R3+URZ+0x384e8], R0 ;  /* 0x0384e800030085a7 */ /* 0x000ea4000800007f */
[----:B--2---:R-:W-:Y:S05]  /*ea60*/  @!P0 BRA `(.L_x_120) ;  /* 0xfffffffc00ec8947 */ /* 0x004fea000383ffff */
[----:B------:R-:W-:Y:S05]  /*ea70*/  BRA `(.L_x_273) ;  /* 0xffffffa4003c7947 */ /* 0x000fea000383ffff */
.L_x_122:
[----:B-1----:R-:W-:-:S04]  /*ea80*/  IMAD.U32 R3, RZ, RZ, UR8 ;  /* 0x00000008ff037e24 */ /* 0x002fc8000f8e00ff */
[----:B------:R1:W2:Y:S03]  /*ea90*/  SYNCS.PHASECHK.TRANS64.TRYWAIT P0, [R3+URZ+0x38400], R0 ;  /* 0x03840000030075a7 */ /* 0x0002a6000800017f */
[----:B--2---:R-:W-:Y:S05]  /*eaa0*/  @!P0 NANOSLEEP.SYNCS 0x989680 ;  /* 0x009896800000895d */ /* 0x004fea0003900000 */
[----:B------:R-:W2:Y:S02]  /*eab0*/  @!P0 SYNCS.PHASECHK.TRANS64 P0, [R3+URZ+0x38400], R0 ;  /* 0x03840000030085a7 */ /* 0x000ea4000800007f */
[----:B--2---:R-:W-:Y:S05]  /*eac0*/  @!P0 BRA `(.L_x_122) ;  /* 0xfffffffc00ec8947 */ /* 0x004fea000383ffff */
[----:B------:R-:W-:Y:S05]  /*ead0*/  BRA `(.L_x_274) ;  /* 0xffffffa4005c7947 */ /* 0x000fea000383ffff */
.L_x_128:
[----:B-1----:R-:W-:-:S04]  /*eae0*/  IMAD.U32 R3, RZ, RZ, UR35 ;  /* 0x00000023ff037e24 */ /* 0x002fc8000f8e00ff */
[----:B------:R1:W3:Y:S03]  /*eaf0*/  SYNCS.PHASECHK.TRANS64.TRYWAIT P1, [R3+URZ+0x384c0], R0 ;  /* 0x0384c000030075a7 */ /* 0x0002e6000802017f */
[----:B---3--:R-:W-:Y:S05]  /*eb00*/  @!P1 NANOSLEEP.SYNCS 0x989680 ;  /* 0x009896800000995d */ /* 0x008fea0003900000 */
[----:B------:R-:W3:Y:S02]  /*eb10*/  @!P1 SYNCS.PHASECHK.TRANS64 P1, [R3+URZ+0x384c0], R0 ;  /* 0x0384c000030095a7 */ /* 0x000ee4000802007f */
[----:B---3--:R-:W-:Y:S05]  /*eb20*/  @!P1 BRA `(.L_x_128) ;  /* 0xfffffffc00ec9947 */ /* 0x008fea000383ffff */
[----:B------:R-:W-:Y:S05]  /*eb30*/  BRA `(.L_x_275) ;  /* 0xffffffa8000c7947 */ /* 0x000fea000383ffff */
.L_x_134:
[----:B-1----:R-:W-:-:S04]  /*eb40*/  IMAD.U32 R3, RZ, RZ, UR35 ;  /* 0x00000023ff037e24 */ /* 0x002fc8000f8e00ff */
[----:B------:R1:W4:Y:S03]  /*eb50*/  SYNCS.PHASECHK.TRANS64.TRYWAIT P1, [R3+URZ+0x384c8], R0 ;  /* 0x0384c800030075a7 */ /* 0x000326000802017f */
[----:B----4-:R-:W-:Y:S05]  /*eb60*/  @!P1 NANOSLEEP.SYNCS 0x989680 ;  /* 0x009896800000995d */ /* 0x010fea0003900000 */
[----:B------:R-:W4:Y:S02]  /*eb70*/  @!P1 SYNCS.PHASECHK.TRANS64 P1, [R3+URZ+0x384c8], R0 ;  /* 0x0384c800030095a7 */ /* 0x000f24000802007f */
[----:B----4-:R-:W-:Y:S05]  /*eb80*/  @!P1 BRA `(.L_x_134) ;  /* 0xfffffffc00ec9947 */ /* 0x010fea000383ffff */
[----:B------:R-:W-:Y:S05]  /*eb90*/  BRA `(.L_x_276) ;  /* 0xffffffa8005c7947 */ /* 0x000fea000383ffff */
.L_x_140:
[----:B-1----:R-:W-:-:S04]  /*eba0*/  IMAD.U32 R3, RZ, RZ, UR35 ;  /* 0x00000023ff037e24 */ /* 0x002fc8000f8e00ff */
[----:B------:R1:W1:Y:S03]  /*ebb0*/  SYNCS.PHASECHK.TRANS64.TRYWAIT P1, [R3+URZ+0x384d0], R0 ;  /* 0x0384d000030075a7 */ /* 0x000266000802017f */
[----:B-1----:R-:W-:Y:S05]  /*ebc0*/  @!P1 NANOSLEEP.SYNCS 0x989680 ;  /* 0x009896800000995d */ /* 0x002fea0003900000 */
[----:B------:R-:W1:Y:S02]  /*ebd0*/  @!P1 SYNCS.PHASECHK.TRANS64 P1, [R3+URZ+0x384d0], R0 ;  /* 0x0384d000030095a7 */ /* 0x000e64000802007f */
[----:B-1----:R-:W-:Y:S05]  /*ebe0*/  @!P1 BRA `(.L_x_140) ;  /* 0xfffffffc00ec9947 */ /* 0x002fea000383ffff */
[----:B------:R-:W-:Y:S05]  /*ebf0*/  BRA `(.L_x_277) ;  /* 0xffffffa800b47947 */ /* 0x000fea000383ffff */
.L_x_146:
[----:B-1----:R-:W-:-:S04]  /*ec00*/  IMAD.U32 R3, RZ, RZ, UR35 ;  /* 0x00000023ff037e24 */ /* 0x002fc8000f8e00ff */
[----:B------:R1:W1:Y:S03]  /*ec10*/  SYNCS.PHASECHK.TRANS64.TRYWAIT P1, [R3+URZ+0x384d8], R0 ;  /* 0x0384d800030075a7 */ /* 0x000266000802017f */
[----:B-1----:R-:W-:Y:S05]  /*ec20*/  @!P1 NANOSLEEP.SYNCS 0x989680 ;  /* 0x009896800000995d */ /* 0x002fea0003900000 */
[----:B------:R-:W1:Y:S02]  /*ec30*/  @!P1 SYNCS.PHASECHK.TRANS64 P1, [R3+URZ+0x384d8], R0 ;  /* 0x0384d800030095a7 */ /* 0x000e64000802007f */
[----:B-1----:R-:W-:Y:S05]  /*ec40*/  @!P1 BRA `(.L_x_146) ;  /* 0xfffffffc00ec9947 */ /* 0x002fea000383ffff */
[----:B------:R-:W-:Y:S05]  /*ec50*/  BRA `(.L_x_278) ;  /* 0xffffffac000c7947 */ /* 0x000fea000383ffff */
.L_x_152:
[----:B-1----:R-:W-:-:S04]  /*ec60*/  IMAD.U32 R3, RZ, RZ, UR35 ;  /* 0x00000023ff037e24 */ /* 0x002fc8000f8e00ff */
[----:B------:R1:W3:Y:S03]  /*ec70*/  SYNCS.PHASECHK.TRANS64.TRYWAIT P1, [R3+URZ+0x384c0], R2 ;  /* 0x0384c002030075a7 */ /* 0x0002e6000802017f */
[----:B---3--:R-:W-:Y:S05]  /*ec80*/  @!P1 NANOSLEEP.SYNCS 0x989680 ;  /* 0x009896800000995d */ /* 0x008fea0003900000 */
[----:B------:R-:W3:Y:S02]  /*ec90*/  @!P1 SYNCS.PHASECHK.TRANS64 P1, [R3+URZ+0x384c0], R2 ;  /* 0x0384c002030095a7 */ /* 0x000ee4000802007f */
[----:B---3--:R-:W-:Y:S05]  /*eca0*/  @!P1 BRA `(.L_x_152) ;  /* 0xfffffffc00ec9947 */ /* 0x008fea000383ffff */
[----:B------:R-:W-:Y:S05]  /*ecb0*/  BRA `(.L_x_279) ;  /* 0xffffffac00687947 */ /* 0x000fea000383ffff */
.L_x_158:
[----:B-1-3--:R-:W-:-:S04]  /*ecc0*/  IMAD.U32 R3, RZ, RZ, UR35 ;  /* 0x00000023ff037e24 */ /* 0x00afc8000f8e00ff */
[----:B------:R1:W3:Y:S03]  /*ecd0*/  SYNCS.PHASECHK.TRANS64.TRYWAIT P1, [R3+URZ+0x384c8], R2 ;  /* 0x0384c802030075a7 */ /* 0x0002e6000802017f */
[----:B---3--:R-:W-:Y:S05]  /*ece0*/  @!P1 NANOSLEEP.SYNCS 0x989680 ;  /* 0x009896800000995d */ /* 0x008fea0003900000 */
[----:B------:R-:W3:Y:S02]  /*ecf0*/  @!P1 SYNCS.PHASECHK.TRANS64 P1, [R3+URZ+0x384c8], R2 ;  /* 0x0384c802030095a7 */ /* 0x000ee4000802007f */
[----:B---3--:R-:W-:Y:S05]  /*ed00*/  @!P1 BRA `(.L_x_158) ;  /* 0xfffffffc00ec9947 */ /* 0x008fea000383ffff */
[----:B------:R-:W-:Y:S05]  /*ed10*/  BRA `(.L_x_280) ;  /* 0xffffffac00b47947 */ /* 0x000fea000383ffff */
.L_x_164:
[----:B-1-34-:R-:W-:-:S04]  /*ed20*/  IMAD.U32 R3, RZ, RZ, UR35 ;  /* 0x00000023ff037e24 */ /* 0x01afc8000f8e00ff */
[----:B------:R1:W3:Y:S03]  /*ed30*/  SYNCS.PHASECHK.TRANS64.TRYWAIT P1, [R3+URZ+0x384d0], R2 ;  /* 0x0384d002030075a7 */ /* 0x0002e6000802017f */
[----:B---3--:R-:W-:Y:S05]  /*ed40*/  @!P1 NANOSLEEP.SYNCS 0x989680 ;  /* 0x009896800000995d */ /* 0x008fea0003900000 */
[----:B------:R-:W3:Y:S02]  /*ed50*/  @!P1 SYNCS.PHASECHK.TRANS64 P1, [R3+URZ+0x384d0], R2 ;  /* 0x0384d002030095a7 */ /* 0x000ee4000802007f */
[----:B---3--:R-:W-:Y:S05]  /*ed60*/  @!P1 BRA `(.L_x_164) ;  /* 0xfffffffc00ec9947 */ /* 0x008fea000383ffff */
[----:B------:R-:W-:Y:S05]  /*ed70*/  BRA `(.L_x_281) ;  /* 0xffffffb000007947 */ /* 0x000fea000383ffff */
.L_x_170:
[----:B-1-34-:R-:W-:-:S04]  /*ed80*/  MOV R3, UR35 ;  /* 0x0000002300037c02 */ /* 0x01afc80008000f00 */
[----:B------:R1:W3:Y:S03]  /*ed90*/  SYNCS.PHASECHK.TRANS64.TRYWAIT P1, [R3+URZ+0x384d8], R2 ;  /* 0x0384d802030075a7 */ /* 0x0002e6000802017f */
[----:B---3--:R-:W-:Y:S05]  /*eda0*/  @!P1 NANOSLEEP.SYNCS 0x989680 ;  /* 0x009896800000995d */ /* 0x008fea0003900000 */
[----:B------:R-:W3:Y:S02]  /*edb0*/  @!P1 SYNCS.PHASECHK.TRANS64 P1, [R3+URZ+0x384d8], R2 ;  /* 0x0384d802030095a7 */ /* 0x000ee4000802007f */
[----:B---3--:R-:W-:Y:S05]  /*edc0*/  @!P1 BRA `(.L_x_170) ;  /* 0xfffffffc00ec9947 */ /* 0x008fea000383ffff */
[----:B------:R-:W-:Y:S05]  /*edd0*/  BRA `(.L_x_282) ;  /* 0xffffffb0004c7947 */ /* 0x000fea000383ffff */
.L_x_185:
[----:B-1-34-:R-:W-:-:S04]  /*ede0*/  IMAD.U32 R3, RZ, RZ, UR35 ;  /* 0x00000023ff037e24 */ /* 0x01afc8000f8e00ff */
[----:B------:R1:W2:Y:S03]  /*edf0*/  SYNCS.PHASECHK.TRANS64.TRYWAIT P0, [R3+URZ+0x384c0], R0 ;  /* 0x0384c000030075a7 */ /* 0x0002a6000800017f */
[----:B--2---:R-:W-:Y:S05]  /*ee00*/  @!P0 NANOSLEEP.SYNCS 0x989680 ;  /* 0x009896800000895d */ /* 0x004fea0003900000 */
[----:B------:R-:W2:Y:S02]  /*ee10*/  @!P0 SYNCS.PHASECHK.TRANS64 P0, [R3+URZ+0x384c0], R0 ;  /* 0x0384c000030085a7 */ /* 0x000ea4000800007f */
[----:B--2---:R-:W-:Y:S05]  /*ee20*/  @!P0 BRA `(.L_x_185) ;  /* 0xfffffffc00ec8947 */ /* 0x004fea000383ffff */
[----:B------:R-:W-:Y:S05]  /*ee30*/  BRA `(.L_x_283) ;  /* 0xffffffb400e47947 */ /* 0x000fea000383ffff */
.L_x_187:
[----:B-1-34-:R-:W-:-:S04]  /*ee40*/  IMAD.U32 R3, RZ, RZ, UR35 ;  /* 0x00000023ff037e24 */ /* 0x01afc8000f8e00ff */
[----:B------:R1:W2:Y:S03]  /*ee50*/  SYNCS.PHASECHK.TRANS64.TRYWAIT P0, [R3+URZ+0x384c8], R0 ;  /* 0x0384c800030075a7 */ /* 0x0002a6000800017f */
[----:B--2---:R-:W-:Y:S05]  /*ee60*/  @!P0 NANOSLEEP.SYNCS 0x989680 ;  /* 0x009896800000895d */ /* 0x004fea0003900000 */
[----:B------:R-:W2:Y:S02]  /*ee70*/  @!P0 SYNCS.PHASECHK.TRANS64 P0, [R3+URZ+0x384c8], R0 ;  /* 0x0384c800030085a7 */ /* 0x000ea4000800007f */
[----:B--2---:R-:W-:Y:S05]  /*ee80*/  @!P0 BRA `(.L_x_187) ;  /* 0xfffffffc00ec8947 */ /* 0x004fea000383ffff */
[----:B------:R-:W-:Y:S05]  /*ee90*/  BRA `(.L_x_284) ;  /* 0xffffffb400dc7947 */ /* 0x000fea000383ffff */
.L_x_189:
[----:B-1-34-:R-:W-:-:S04]  /*eea0*/  IMAD.U32 R3, RZ, RZ, UR35 ;  /* 0x00000023ff037e24 */ /* 0x01afc8000f8e00ff */
[----:B------:R1:W2:Y:S03]  /*eeb0*/  SYNCS.PHASECHK.TRANS64.TRYWAIT P0, [R3+URZ+0x384d0], R0 ;  /* 0x0384d000030075a7 */ /* 0x0002a6000800017f */
[----:B--2---:R-:W-:Y:S05]  /*eec0*/  @!P0 NANOSLEEP.SYNCS 0x989680 ;  /* 0x009896800000895d */ /* 0x004fea0003900000 */
[----:B------:R-:W2:Y:S02]  /*eed0*/  @!P0 SYNCS.PHASECHK.TRANS64 P0, [R3+URZ+0x384d0], R0 ;  /* 0x0384d000030085a7 */ /* 0x000ea4000800007f */
[----:B--2---:R-:W-:Y:S05]  /*eee0*/  @!P0 BRA `(.L_x_189) ;  /* 0xfffffffc00ec8947 */ /* 0x004fea000383ffff */
[----:B------:R-:W-:Y:S05]  /*eef0*/  BRA `(.L_x_285) ;  /* 0xffffffb400d47947 */ /* 0x000fea000383ffff */
.L_x_201:
[----:B------:R-:W-:Y:S01]  /*ef00*/  BSSY B1, `(.L_x_286) ;  /* 0x0000006000017945 */ /* 0x000fe20003800000 */
[----:B------:R-:W-:-:S07]  /*ef10*/  IMAD.MOV.U32 R15, RZ, RZ, -0x1 ;  /* 0xffffffffff0f7424 */ /* 0x000fce00078e00ff */
[----:B-----5:R-:W-:Y:S05]  /*ef20*/  WARPSYNC.COLLECTIVE R15, `(.L_x_287) ;  /* 0x000000000f0c7348 */ /* 0x020fea0003c00000 */
[----:B-----5:R-:W-:Y:S02]  /*ef30*/  ELECT P6, UR62, PT ;  /* 0x00000000003e782f */ /* 0x020fe400038c0000 */
[----:B------:R-:W-:Y:S01]  /*ef40*/  MOV R14, UR62 ;  /* 0x0000003e000e7c02 */ /* 0x000fe20008000f00 */
[----:B------:R-:W-:Y:S10]  /*ef50*/  ENDCOLLECTIVE ;  /* 0x000000000000791b */ /* 0x000ff40003800000 */
.L_x_287:
[----:B------:R-:W-:Y:S05]  /*ef60*/  BSYNC B1 ;  /* 0x0000000000017941 */ /* 0x000fea0003800000 */
.L_x_286:
[----:B------:R-:W-:Y:S05]  /*ef70*/  BRA `(.L_x_288) ;  /* 0xffffffc000e87947 */ /* 0x000fea000383ffff */
.L_x_204:
[----:B--2---:R2:W3:Y:S02]  /*ef80*/  SYNCS.PHASECHK.TRANS64.TRYWAIT P0, [R8+URZ+0x38490], R5 ;  /* 0x03849005080075a7 */ /* 0x0044e4000800017f */
[----:B---3--:R-:W-:Y:S05]  /*ef90*/  @!P0 NANOSLEEP.SYNCS 0x989680 ;  /* 0x009896800000895d */ /* 0x008fea0003900000 */
[----:B------:R-:W3:Y:S02]  /*efa0*/  @!P0 SYNCS.PHASECHK.TRANS64 P0, [R8+URZ+0x38490], R5 ;  /* 0x03849005080085a7 */ /* 0x000ee4000800007f */
[----:B---3--:R-:W-:Y:S05]  /*efb0*/  @!P0 BRA `(.L_x_204) ;  /* 0xfffffffc00f08947 */ /* 0x008fea000383ffff */
[----:B------:R-:W-:Y:S05]  /*efc0*/  BRA `(.L_x_289) ;  /* 0xffffffc400107947 */ /* 0x000fea000383ffff */
.L_x_210:
[----:B-1----:R1:W2:Y:S02]  /*efd0*/  SYNCS.PHASECHK.TRANS64.TRYWAIT P0, [R3+URZ+0x38400], R2 ;  /* 0x03840002030075a7 */ /* 0x0022a4000800017f */
[----:B--2---:R-:W-:Y:S05]  /*efe0*/  @!P0 NANOSLEEP.SYNCS 0x989680 ;  /* 0x009896800000895d */ /* 0x004fea0003900000 */
[----:B------:R-:W2:Y:S02]  /*eff0*/  @!P0 SYNCS.PHASECHK.TRANS64 P0, [R3+URZ+0x38400], R2 ;  /* 0x03840002030085a7 */ /* 0x000ea4000800007f */
[----:B--2---:R-:W-:Y:S05]  /*f000*/  @!P0 BRA `(.L_x_210) ;  /* 0xfffffffc00f08947 */ /* 0x004fea000383ffff */
[----:B------:R-:W-:Y:S05]  /*f010*/  BRA `(.L_x_290) ;  /* 0xffffffc800047947 */ /* 0x000fea000383ffff */
.L_x_213:
[----:B------:R-:W-:Y:S01]  /*f020*/  BSSY B1, `(.L_x_291) ;  /* 0x0000006000017945 */ /* 0x000fe20003800000 */
[----:B------:R-:W-:-:S07]  /*f030*/  IMAD.MOV.U32 R15, RZ, RZ, -0x1 ;  /* 0xffffffffff0f7424 */ /* 0x000fce00078e00ff */
[----:B-1---5:R-:W-:Y:S05]  /*f040*/  WARPSYNC.COLLECTIVE R15, `(.L_x_292) ;  /* 0x000000000f0c7348 */ /* 0x022fea0003c00000 */
[----:B------:R-:W-:Y:S02]  /*f050*/  ELECT P6, UR62, PT ;  /* 0x00000000003e782f */ /* 0x000fe400038c0000 */
[----:B------:R-:W-:Y:S01]  /*f060*/  MOV R14, UR62 ;  /* 0x0000003e000e7c02 */ /* 0x000fe20008000f00 */
[----:B-1---5:R-:W-:Y:S10]  /*f070*/  ENDCOLLECTIVE ;  /* 0x000000000000791b */ /* 0x022ff40003800000 */
.L_x_292:
[----:B------:R-:W-:Y:S05]  /*f080*/  BSYNC B1 ;  /* 0x0000000000017941 */ /* 0x000fea0003800000 */
.L_x_291:
[----:B------:R-:W-:Y:S05]  /*f090*/  BRA `(.L_x_293) ;  /* 0xffffffc8004c7947 */ /* 0x000fea000383ffff */
.L_x_216:
[----:B------:R-:W-:Y:S01]  /*f0a0*/  BSSY B1, `(.L_x_294) ;  /* 0x0000005000017945 */ /* 0x000fe20003800000 */
[----:B--2---:R-:W-:-:S07]  /*f0b0*/  IMAD.MOV.U32 R15, RZ, RZ, -0x1 ;  /* 0xffffffffff0f7424 */ /* 0x004fce00078e00ff */
[----:B-1---5:R-:W-:Y:S05]  /*f0c0*/  WARPSYNC.COLLECTIVE R15, `(.L_x_295) ;  /* 0x000000000f087348 */ /* 0x022fea0003c00000 */
[----:B------:R-:W-:Y:S01]  /*f0d0*/  NOP ;  /* 0x0000000000007918 */ /* 0x000fe20000000000 */
[----:B-1---5:R-:W-:Y:S01]  /*f0e0*/  ENDCOLLECTIVE ;  /* 0x000000000000791b */ /* 0x022fe20003800000 */
.L_x_295:
[----:B------:R-:W-:Y:S05]  /*f0f0*/  BSYNC B1 ;  /* 0x0000000000017941 */ /* 0x000fea0003800000 */
.L_x_294:
[----:B------:R-:W-:-:S07]  /*f100*/  IMAD.MOV.U32 R15, RZ, RZ, -0x1 ;  /* 0xffffffffff0f7424 */ /* 0x000fce00078e00ff */
[----:B------:R-:W-:Y:S05]  /*f110*/  WARPSYNC.COLLECTIVE R15, `(.L_x_296) ;  /* 0x000000000f0c7348 */ /* 0x000fea0003c00000 */
[----:B------:R-:W-:Y:S02]  /*f120*/  ELECT P6, UR62, PT ;  /* 0x00000000003e782f */ /* 0x000fe400038c0000 */
[----:B------:R-:W-:Y:S01]  /*f130*/  MOV R14, UR62 ;  /* 0x0000003e000e7c02 */ /* 0x000fe20008000f00 */
[----:B------:R-:W-:Y:S10]  /*f140*/  ENDCOLLECTIVE ;  /* 0x000000000000791b */ /* 0x000ff40003800000 */
.L_x_296:
[----:B------:R-:W-:Y:S05]  /*f150*/  BRA `(.L_x_297) ;  /* 0xffffffcc006c7947 */ /* 0x000fea000383ffff */
.L_x_219:
[----:B------:R-:W-:Y:S01]  /*f160*/  BSSY B0, `(.L_x_298) ;  /* 0x0000006000007945 */ /* 0x000fe20003800000 */
[----:B------:R-:W-:-:S07]  /*f170*/  IMAD.MOV.U32 R15, RZ, RZ, -0x1 ;  /* 0xffffffffff0f7424 */ /* 0x000fce00078e00ff */
[----:B-----5:R-:W-:Y:S05]  /*f180*/  WARPSYNC.COLLECTIVE R15, `(.L_x_299) ;  /* 0x000000000f0c7348 */ /* 0x020fea0003c00000 */
[----:B-----5:R-:W-:Y:S02]  /*f190*/  ELECT P6, UR62, PT ;  /* 0x00000000003e782f */ /* 0x020fe400038c0000 */
[----:B------:R-:W-:Y:S01]  /*f1a0*/  MOV R14, UR62 ;  /* 0x0000003e000e7c02 */ /* 0x000fe20008000f00 */
[----:B------:R-:W-:Y:S10]  /*f1b0*/  ENDCOLLECTIVE ;  /* 0x000000000000791b */ /* 0x000ff40003800000 */
.L_x_299:
[----:B------:R-:W-:Y:S05]  /*f1c0*/  BSYNC B0 ;  /* 0x0000000000007941 */ /* 0x000fea0003800000 */
.L_x_298:
[----:B------:R-:W-:Y:S05]  /*f1d0*/  BRA `(.L_x_300) ;  /* 0xffffffcc00bc7947 */ /* 0x000fea000383ffff */
.L_x_223:
[----:B-1----:R1:W2:Y:S02]  /*f1e0*/  SYNCS.PHASECHK.TRANS64.TRYWAIT P0, [R7+URZ], R2 ;  /* 0x00000002070075a7 */ /* 0x0022a4000800017f */
[----:B--2---:R-:W-:Y:S05]  /*f1f0*/  @!P0 NANOSLEEP.SYNCS 0x989680 ;  /* 0x009896800000895d */ /* 0x004fea0003900000 */
[----:B------:R-:W2:Y:S02]  /*f200*/  @!P0 SYNCS.PHASECHK.TRANS64 P0, [R7+URZ], R2 ;  /* 0x00000002070085a7 */ /* 0x000ea4000800007f */
[----:B--2---:R-:W-:Y:S05]  /*f210*/  @!P0 BRA `(.L_x_223) ;  /* 0xfffffffc00f08947 */ /* 0x004fea000383ffff */
[----:B------:R-:W-:Y:S05]  /*f220*/  BRA `(.L_x_301) ;  /* 0xffffffcc00f07947 */ /* 0x000fea000383ffff */
.L_x_241:
[----:B-1----:R1:W3:Y:S02]  /*f230*/  SYNCS.PHASECHK.TRANS64.TRYWAIT P2, [R17+URZ+0x38440], R2 ;  /* 0x03844002110075a7 */ /* 0x0022e4000804017f */
[----:B---3--:R-:W-:Y:S05]  /*f240*/  @!P2 NANOSLEEP.SYNCS 0x989680 ;  /* 0x009896800000a95d */ /* 0x008fea0003900000 */
[----:B------:R-:W3:Y:S02]  /*f250*/  @!P2 SYNCS.PHASECHK.TRANS64 P2, [R17+URZ+0x38440], R2 ;  /* 0x038440021100a5a7 */ /* 0x000ee4000804007f */
[----:B---3--:R-:W-:Y:S05]  /*f260*/  @!P2 BRA `(.L_x_241) ;  /* 0xfffffffc00f0a947 */ /* 0x008fea000383ffff */
[----:B------:R-:W-:Y:S05]  /*f270*/  BRA `(.L_x_302) ;  /* 0xffffffec000c7947 */ /* 0x000fea000383ffff */
.L_x_247:
[----:B-1----:R1:W2:Y:S02]  /*f280*/  SYNCS.PHASECHK.TRANS64.TRYWAIT P0, [R5+URZ+0x38440], R2 ;  /* 0x03844002050075a7 */ /* 0x0022a4000800017f */
[----:B--2---:R-:W-:Y:S05]  /*f290*/  @!P0 NANOSLEEP.SYNCS 0x989680 ;  /* 0x009896800000895d */ /* 0x004fea0003900000 */
[----:B------:R-:W2:Y:S02]  /*f2a0*/  @!P0 SYNCS.PHASECHK.TRANS64 P0, [R5+URZ+0x38440], R2 ;  /* 0x03844002050085a7 */ /* 0x000ea4000800007f */
[----:B--2---:R-:W-:Y:S05]  /*f2b0*/  @!P0 BRA `(.L_x_247) ;  /* 0xfffffffc00f08947 */ /* 0x004fea000383ffff */
[----:B------:R-:W-:Y:S05]  /*f2c0*/  BRA `(.L_x_303) ;  /* 0xffffffec00747947 */ /* 0x000fea000383ffff */
.L_x_249:
[----:B-1----:R1:W2:Y:S02]  /*f2d0*/  SYNCS.PHASECHK.TRANS64.TRYWAIT P0, [R7+URZ+0x38440], R0 ;  /* 0x03844000070075a7 */ /* 0x0022a4000800017f */
[----:B--2---:R-:W-:Y:S05]  /*f2e0*/  @!P0 NANOSLEEP.SYNCS 0x989680 ;  /* 0x009896800000895d */ /* 0x004fea0003900000 */
[----:B------:R-:W2:Y:S02]  /*f2f0*/  @!P0 SYNCS.PHASECHK.TRANS64 P0, [R7+URZ+0x38440], R0 ;  /* 0x03844000070085a7 */ /* 0x000ea4000800007f */
[----:B--2---:R-:W-:Y:S05]  /*f300*/  @!P0 BRA `(.L_x_249) ;  /* 0xfffffffc00f08947 */ /* 0x004fea000383ffff */
[----:B------:R-:W-:Y:S05]  /*f310*/  BRA `(.L_x_304) ;  /* 0xffffffec008c7947 */ /* 0x000fea000383ffff */
.L_x_251:
[----:B-1----:R1:W2:Y:S02]  /*f320*/  SYNCS.PHASECHK.TRANS64.TRYWAIT P0, [R7+URZ+0x38440], R0 ;  /* 0x03844000070075a7 */ /* 0x0022a4000800017f */
[----:B--2---:R-:W-:Y:S05]  /*f330*/  @!P0 NANOSLEEP.SYNCS 0x989680 ;  /* 0x009896800000895d */ /* 0x004fea0003900000 */
[----:B------:R-:W2:Y:S02]  /*f340*/  @!P0 SYNCS.PHASECHK.TRANS64 P0, [R7+URZ+0x38440], R0 ;  /* 0x03844000070085a7 */ /* 0x000ea4000800007f */
[----:B--2---:R-:W-:Y:S05]  /*f350*/  @!P0 BRA `(.L_x_251) ;  /* 0xfffffffc00f08947 */ /* 0x004fea000383ffff */
[----:B------:R-:W-:Y:S05]  /*f360*/  BRA `(.L_x_305) ;  /* 0xffffffec00a47947 */ /* 0x000fea000383ffff */
.L_x_253:
[----:B-1----:R1:W2:Y:S02]  /*f370*/  SYNCS.PHASECHK.TRANS64.TRYWAIT P0, [R7+URZ+0x38440], R0 ;  /* 0x03844000070075a7 */ /* 0x0022a4000800017f */
[----:B--2---:R-:W-:Y:S05]  /*f380*/  @!P0 NANOSLEEP.SYNCS 0x989680 ;  /* 0x009896800000895d */ /* 0x004fea0003900000 */
[----:B------:R-:W2:Y:S02]  /*f390*/  @!P0 SYNCS.PHASECHK.TRANS64 P0, [R7+URZ+0x38440], R0 ;  /* 0x03844000070085a7 */ /* 0x000ea4000800007f */
[----:B--2---:R-:W-:Y:S05]  /*f3a0*/  @!P0 BRA `(.L_x_253) ;  /* 0xfffffffc00f08947 */ /* 0x004fea000383ffff */
[----:B------:R-:W-:Y:S05]  /*f3b0*/  BRA `(.L_x_306) ;  /* 0xffffffec00bc7947 */ /* 0x000fea000383ffff */
.L_x_255:
[----:B-1----:R1:W2:Y:S02]  /*f3c0*/  SYNCS.PHASECHK.TRANS64.TRYWAIT P0, [R7+URZ+0x38440], R0 ;  /* 0x03844000070075a7 */ /* 0x0022a4000800017f */
[----:B--2---:R-:W-:Y:S05]  /*f3d0*/  @!P0 NANOSLEEP.SYNCS 0x989680 ;  /* 0x009896800000895d */ /* 0x004fea0003900000 */
[----:B------:R-:W2:Y:S02]  /*f3e0*/  @!P0 SYNCS.PHASECHK.TRANS64 P0, [R7+URZ+0x38440], R0 ;  /* 0x03844000070085a7 */ /* 0x000ea4000800007f */
[----:B--2---:R-:W-:Y:S05]  /*f3f0*/  @!P0 BRA `(.L_x_255) ;  /* 0xfffffffc00f08947 */ /* 0x004fea000383ffff */
[----:B------:R-:W-:Y:S05]  /*f400*/  BRA `(.L_x_307) ;  /* 0xffffffec00d47947 */ /* 0x000fea000383ffff */
.L_x_257:
[----:B-1----:R1:W2:Y:S02]  /*f410*/  SYNCS.PHASECHK.TRANS64.TRYWAIT P0, [R7+URZ+0x38440], R0 ;  /* 0x03844000070075a7 */ /* 0x0022a4000800017f */
[----:B--2---:R-:W-:Y:S05]  /*f420*/  @!P0 NANOSLEEP.SYNCS 0x989680 ;  /* 0x009896800000895d */ /* 0x004fea0003900000 */
[----:B------:R-:W2:Y:S02]  /*f430*/  @!P0 SYNCS.PHASECHK.TRANS64 P0, [R7+URZ+0x38440], R0 ;  /* 0x03844000070085a7 */ /* 0x000ea4000800007f */
[----:B--2---:R-:W-:Y:S05]  /*f440*/  @!P0 BRA `(.L_x_257) ;  /* 0xfffffffc00f08947 */ /* 0x004fea000383ffff */
[----:B------:R-:W-:Y:S05]  /*f450*/  BRA `(.L_x_308) ;  /* 0xffffffec00ec7947 */ /* 0x000fea000383ffff */
.L_x_259:
[----:B-1----:R1:W2:Y:S02]  /*f460*/  SYNCS.PHASECHK.TRANS64.TRYWAIT P0, [R7+URZ+0x38440], R0 ;  /* 0x03844000070075a7 */ /* 0x0022a4000800017f */
[----:B--2---:R-:W-:Y:S05]  /*f470*/  @!P0 NANOSLEEP.SYNCS 0x989680 ;  /* 0x009896800000895d */ /* 0x004fea0003900000 */
[----:B------:R-:W2:Y:S02]  /*f480*/  @!P0 SYNCS.PHASECHK.TRANS64 P0, [R7+URZ+0x38440], R0 ;  /* 0x03844000070085a7 */ /* 0x000ea4000800007f */
[----:B--2---:R-:W-:Y:S05]  /*f490*/  @!P0 BRA `(.L_x_259) ;  /* 0xfffffffc00f08947 */ /* 0x004fea000383ffff */
[----:B------:R-:W-:Y:S05]  /*f4a0*/  BRA `(.L_x_309) ;  /* 0xfffffff000047947 */ /* 0x000fea000383ffff */
        .weak           $__internal_0_$__cuda_sm20_div_u64
        .type           $__internal_0_$__cuda_sm20_div_u64,@function
        .size           $__internal_0_$__cuda_sm20_div_u64,(.L_x_238 - $__internal_0_$__cuda_sm20_div_u64)
$__internal_0_$__cuda_sm20_div_u64:
[----:B------:R-:W-:-:S04]  /*f4b0*/  IMAD.MOV.U32 R17, RZ, RZ, R23 ;  /* 0x000000ffff117224 */ /* 0x000fc800078e0017 */
[----:B------:R-:W1:Y:S08]  /*f4c0*/  I2F.U64.RP R0, R16 ;  /* 0x0000001000007312 */ /* 0x000e700000309000 */
[----:B-1----:R-:W1:Y:S02]  /*f4d0*/  MUFU.RCP R0, R0 ;  /* 0x0000000000007308 */ /* 0x002e640000001000 */
[----:B-1----:R-:W-:-:S06]  /*f4e0*/  IADD3 R2, R0, 0x1ffffffe, RZ ;  /* 0x1ffffffe00027810 */ /* 0x002fcc0007ffe0ff */
[----:B------:R-:W1:Y:S02]  /*f4f0*/  F2I.U64.TRUNC R2, R2 ;  /* 0x0000000200027311 */ /* 0x000e64000020d800 */
[----:B-1----:R-:W-:-:S04]  /*f500*/  IMAD.WIDE.U32 R14, R2, R16, RZ ;  /* 0x00000010020e7225 */ /* 0x002fc800078e00ff */
[----:B------:R-:W-:Y:S01]  /*f510*/  IMAD R15, R2, R23, R15 ;  /* 0x00000017020f7224 */ /* 0x000fe200078e020f */
[----:B------:R-:W-:-:S03]  /*f520*/  IADD3 R19, P1, RZ, -R14, RZ ;  /* 0x8000000eff137210 */ /* 0x000fc60007f3e0ff */
[----:B------:R-:W-:Y:S02]  /*f530*/  IMAD R15, R3, R16, R15 ;  /* 0x00000010030f7224 */ /* 0x000fe400078e020f */
[----:B------:R-:W-:-:S04]  /*f540*/  IMAD.HI.U32 R14, R2, R19, RZ ;  /* 0x00000013020e7227 */ /* 0x000fc800078e00ff */
[----:B------:R-:W-:Y:S02]  /*f550*/  IMAD.X R21, RZ, RZ, ~R15, P1 ;  /* 0x000000ffff157224 */ /* 0x000fe400008e0e0f */
[----:B------:R-:W-:Y:S02]  /*f560*/  IMAD.MOV.U32 R15, RZ, RZ, R2 ;  /* 0x000000ffff0f7224 */ /* 0x000fe400078e0002 */
[-C--:B------:R-:W-:Y:S02]  /*f570*/  IMAD R17, R3, R21.reuse, RZ ;  /* 0x0000001503117224 */ /* 0x080fe400078e02ff */
[----:B------:R-:W-:-:S04]  /*f580*/  IMAD.WIDE.U32 R14, P1, R2, R21, R14 ;  /* 0x00000015020e7225 */ /* 0x000fc8000782000e */
[----:B------:R-:W-:-:S04]  /*f590*/  IMAD.HI.U32 R21, R3, R21, RZ ;  /* 0x0000001503157227 */ /* 0x000fc800078e00ff */
[----:B------:R-:W-:-:S04]  /*f5a0*/  IMAD.HI.U32 R14, P2, R3, R19, R14 ;  /* 0x00000013030e7227 */ /* 0x000fc8000784000e */
[----:B------:R-:W-:Y:S01]  /*f5b0*/  IMAD.X R0, R21, 0x1, R3, P1 ;  /* 0x0000000115007824 */ /* 0x000fe200008e0603 */
[----:B------:R-:W-:-:S04]  /*f5c0*/  IADD3 R15, P3, R17, R14, RZ ;  /* 0x0000000e110f7210 */ /* 0x000fc80007f7e0ff */
[----:B------:R-:W-:Y:S01]  /*f5d0*/  IADD3.X R17, RZ, RZ, R0, P3, P2 ;  /* 0x000000ffff117210 */ /* 0x000fe20001fe4400 */
[----:B------:R-:W-:-:S04]  /*f5e0*/  IMAD.WIDE.U32 R2, R15, R16, RZ ;  /* 0x000000100f027225 */ /* 0x000fc800078e00ff */
[----:B------:R-:W-:Y:S01]  /*f5f0*/  IMAD R0, R15, R23, R3 ;  /* 0x000000170f007224 */ /* 0x000fe200078e0203 */
[----:B------:R-:W-:-:S03]  /*f600*/  IADD3 R3, P1, RZ, -R2, RZ ;  /* 0x80000002ff037210 */ /* 0x000fc60007f3e0ff */
[----:B------:R-:W-:Y:S02]  /*f610*/  IMAD R0, R17, R16, R0 ;  /* 0x0000001011007224 */ /* 0x000fe400078e0200 */
[----:B------:R-:W-:-:S04]  /*f620*/  IMAD.HI.U32 R14, R15, R3, RZ ;  /* 0x000000030f0e7227 */ /* 0x000fc800078e00ff */
[----:B------:R-:W-:-:S04]  /*f630*/  IMAD.X R0, RZ, RZ, ~R0, P1 ;  /* 0x000000ffff007224 */ /* 0x000fc800008e0e00 */
[----:B------:R-:W-:-:S04]  /*f640*/  IMAD.WIDE.U32 R14, P1, R15, R0, R14 ;  /* 0x000000000f0e7225 */ /* 0x000fc8000782000e */
[C---:B------:R-:W-:Y:S02]  /*f650*/  IMAD R2, R17.reuse, R0, RZ ;  /* 0x0000000011027224 */ /* 0x040fe400078e02ff */
[----:B------:R-:W-:-:S04]  /*f660*/  IMAD.HI.U32 R15, P2, R17, R3, R14 ;  /* 0x00000003110f7227 */ /* 0x000fc8000784000e */
[----:B------:R-:W-:Y:S01]  /*f670*/  IMAD.HI.U32 R0, R17, R0, RZ ;  /* 0x0000000011007227 */ /* 0x000fe200078e00ff */
[----:B------:R-:W-:-:S03]  /*f680*/  IADD3 R15, P3, R2, R15, RZ ;  /* 0x0000000f020f7210 */ /* 0x000fc60007f7e0ff */
[----:B------:R-:W-:Y:S02]  /*f690*/  IMAD.X R17, R0, 0x1, R17, P1 ;  /* 0x0000000100117824 */ /* 0x000fe400008e0611 */
[----:B------:R-:W-:-:S03]  /*f6a0*/  IMAD.HI.U32 R2, R15, UR14, RZ ;  /* 0x0000000e0f027c27 */ /* 0x000fc6000f8e00ff */
[----:B------:R-:W-:Y:S01]  /*f6b0*/  IADD3.X R17, RZ, RZ, R17, P3, P2 ;  /* 0x000000ffff117210 */ /* 0x000fe20001fe4411 */
[----:B------:R-:W-:Y:S02]  /*f6c0*/  IMAD.MOV.U32 R3, RZ, RZ, RZ ;  /* 0x000000ffff037224 */ /* 0x000fe400078e00ff */
[----:B------:R-:W-:-:S04]  /*f6d0*/  IMAD.WIDE.U32 R2, R15, UR21, R2 ;  /* 0x000000150f027c25 */ /* 0x000fc8000f8e0002 */
[C---:B------:R-:W-:Y:S02]  /*f6e0*/  IMAD R15, R17.reuse, UR21, RZ ;  /* 0x00000015110f7c24 */ /* 0x040fe4000f8e02ff */
[----:B------:R-:W-:-:S04]  /*f6f0*/  IMAD.HI.U32 R2, P1, R17, UR14, R2 ;  /* 0x0000000e11027c27 */ /* 0x000fc8000f820002 */
[----:B------:R-:W-:Y:S01]  /*f700*/  IMAD.HI.U32 R0, R17, UR21, RZ ;  /* 0x0000001511007c27 */ /* 0x000fe2000f8e00ff */
[----:B------:R-:W-:-:S03]  /*f710*/  IADD3 R15, P2, R15, R2, RZ ;  /* 0x000000020f0f7210 */ /* 0x000fc60007f5e0ff */
[----:B------:R-:W-:Y:S02]  /*f720*/  IMAD.X R0, RZ, RZ, R0, P1 ;  /* 0x000000ffff007224 */ /* 0x000fe400008e0600 */
[----:B------:R-:W-:-:S04]  /*f730*/  IMAD.WIDE.U32 R2, R15, R16, RZ ;  /* 0x000000100f027225 */ /* 0x000fc800078e00ff */
[----:B------:R-:W-:Y:S01]  /*f740*/  IMAD.X R0, RZ, RZ, R0, P2 ;  /* 0x000000ffff007224 */ /* 0x000fe200010e0600 */
[----:B------:R-:W-:Y:S01]  /*f750*/  IADD3 R17, P2, -R2, UR14, RZ ;  /* 0x0000000e02117c10 */ /* 0x000fe2000ff5e1ff */
[----:B------:R-:W-:-:S03]  /*f760*/  IMAD R3, R15, R23, R3 ;  /* 0x000000170f037224 */ /* 0x000fc600078e0203 */
[-C--:B------:R-:W-:Y:S01]  /*f770*/  ISETP.GE.U32.AND P1, PT, R17, R16.reuse, PT ;  /* 0x000000101100720c */ /* 0x080fe20003f26070 */
[----:B------:R-:W-:-:S05]  /*f780*/  IMAD R0, R0, R16, R3 ;  /* 0x0000001000007224 */ /* 0x000fca00078e0203 */
[----:B------:R-:W-:Y:S01]  /*f790*/  IADD3.X R14, ~R0, UR21, RZ, P2, !PT ;  /* 0x00000015000e7c10 */ /* 0x000fe200097fe5ff */
[----:B------:R-:W-:Y:S01]  /*f7a0*/  VIADD R0, R15, 0x1 ;  /* 0x000000010f007836 */ /* 0x000fe20000000000 */
[----:B------:R-:W-:Y:S02]  /*f7b0*/  IADD3 R2, P2, -R16, R17, RZ ;  /* 0x0000001110027210 */ /* 0x000fe40007f5e1ff */
[----:B------:R-:W-:Y:S02]  /*f7c0*/  ISETP.GE.U32.AND.EX P1, PT, R14, R23, PT, P1 ;  /* 0x000000170e00720c */ /* 0x000fe40003f26110 */
[----:B------:R-:W-:Y:S02]  /*f7d0*/  IADD3.X R3, ~R23, R14, RZ, P2, !PT ;  /* 0x0000000e17037210 */ /* 0x000fe400017fe5ff */
[----:B------:R-:W-:Y:S02]  /*f7e0*/  SEL R2, R2, R17, P1 ;  /* 0x0000001102027207 */ /* 0x000fe40000800000 */
[----:B------:R-:W-:-:S02]  /*f7f0*/  SEL R15, R0, R15, P1 ;  /* 0x0000000f000f7207 */ /* 0x000fc40000800000 */
[----:B------:R-:W-:Y:S02]  /*f800*/  SEL R3, R3, R14, P1 ;  /* 0x0000000e03037207 */ /* 0x000fe40000800000 */
[----:B------:R-:W-:Y:S01]  /*f810*/  ISETP.GE.U32.AND P1, PT, R2, R16, PT ;  /* 0x000000100200720c */ /* 0x000fe20003f26070 */
[----:B------:R-:W-:Y:S01]  /*f820*/  VIADD R0, R15, 0x1 ;  /* 0x000000010f007836 */ /* 0x000fe20000000000 */
[----:B------:R-:W-:Y:S01]  /*f830*/  ISETP.NE.U32.AND P2, PT, R16, RZ, PT ;  /* 0x000000ff1000720c */ /* 0x000fe20003f45070 */
[----:B------:R-:W-:Y:S01]  /*f840*/  IMAD.MOV.U32 R2, RZ, RZ, R12 ;  /* 0x000000ffff027224 */ /* 0x000fe200078e000c */
[----:B------:R-:W-:Y:S01]  /*f850*/  ISETP.GE.U32.AND.EX P1, PT, R3, R23, PT, P1 ;  /* 0x000000170300720c */ /* 0x000fe20003f26110 */
[----:B------:R-:W-:Y:S01]  /*f860*/  IMAD.MOV.U32 R3, RZ, RZ, 0x0 ;  /* 0x00000000ff037424 */ /* 0x000fe200078e00ff */
[----:B------:R-:W-:Y:S02]  /*f870*/  ISETP.NE.AND.EX P2, PT, R23, RZ, PT, P2 ;  /* 0x000000ff1700720c */ /* 0x000fe40003f45320 */
[----:B------:R-:W-:-:S04]  /*f880*/  SEL R0, R0, R15, P1 ;  /* 0x0000000f00007207 */ /* 0x000fc80000800000 */
[----:B------:R-:W-:Y:S01]  /*f890*/  SEL R0, R0, 0xffffffff, P2 ;  /* 0xffffffff00007807 */ /* 0x000fe20001000000 */
[----:B------:R-:W-:Y:S06]  /*f8a0*/  RET.REL.NODEC R2 `(_ZN7cutlass13device_kernelINS_4gemm6kernel13GemmUniversalINS1_17GroupProblemShapeIN4cute5tupleIJiiiEEEEENS1_10collective13CollectiveMmaINS1_39MainloopSm90ArrayTmaGmmaWarpSpecializedILi2ENS6_IJNS5_1CILi1EEESD_SD_EEENS1_43KernelPtrArrayTmaWarpSpecializedCooperativeEEENS6_IJNSC_ILi128EEENSC_ILi256EEESH_EEENS_6half_tEPNS6_IJlSD_NSC_ILi0EEEEEESK_SN_NS5_8TiledMMAINS5_8MMA_AtomIJNS5_4SM904GMMA26MMA_64x256x16_F32F16F16_SSILNSR_5MajorE0ELST_0ELNSR_7ScaleInE1ELSU_1EEEEEENS5_6LayoutINS6_IJNSC_ILi2EEESD_SD_EEENS6_IJSD_SL_SL_EEEEENS6_IJNS5_10UnderscoreES12_S12_EEEEENS5_13SM90_TMA_LOADENS5_14ComposedLayoutINS5_7SwizzleILi3ELi4ELi3EEENS5_18smem_ptr_flag_bitsILi16EEENSX_INS6_IJNSC_ILi8EEENSC_ILi64EEEEEENS6_IJS1C_SD_EEEEEEEvNS5_8identityES15_S1G_vS1H_EENS_8epilogue10collective18CollectiveEpilogueINS1J_30Sm90PtrArrayTmaWarpSpecializedILi4ELi2ELi16ELb1ELb0ELi2EEEJSJ_NS6_IJSH_NSC_ILi32EEEEEESK_PNS6_IJSD_lSL_EEESK_S1R_NS1J_6fusion15FusionCallbacksIS1N_NS1S_17LinearCombinationISK_fSK_fLNS_15FloatRoundStyleE2EEESJ_S1P_JEEES15_NS16_IS18_S1A_NSX_INS6_IJS1C_S1B_EEENS6_IJSD_S1C_EEEEEEENS5_17SM75_U16x8_LDSM_TENS5_14SM90_TMA_STOREES21_NS5_17SM90_U16x8_STSM_TENS5_9Copy_AtomIJNS5_17SM90_U32x4_STSM_NESK_EEEvEEEvvEEEEvNT_6ParamsE) ;  /* 0xffffff0402d47950 */ /* 0x000fec0003c3ffff */
.L_x_238:
[----:B------:R-:W-:Y:S01]  /*f8b0*/  UMOV UR24, UR32 ;  /* 0x0000002000187c82 */ /* 0x000fe20008000000 */
[----:B------:R-:W-:Y:S02]  /*f8c0*/  UMOV UR25, UR35 ;  /* 0x0000002300197c82 */ /* 0x000fe40008000000 */
[----:B------:R-:W1:Y:S08]  /*f8d0*/  I2F.U64.RP R13, UR24 ;  /* 0x00000018000d7d12 */ /* 0x000e700008309000 */
[----:B-1----:R-:W1:Y:S02]  /*f8e0*/  MUFU.RCP R13, R13 ;  /* 0x0000000d000d7308 */ /* 0x002e640000001000 */
[----:B-1----:R-:W-:-:S06]  /*f8f0*/  VIADD R2, R13, 0x1ffffffe ;  /* 0x1ffffffe0d027836 */ /* 0x002fcc0000000000 */
[----:B------:R-:W1:Y:S02]  /*f900*/  F2I.U64.TRUNC R2, R2 ;  /* 0x0000000200027311 */ /* 0x000e64000020d800 */
[----:B-1----:R-:W-:Y:S01]  /*f910*/  R2UR UR24, R2 ;  /* 0x00000000021872ca */ /* 0x002fe200000e0000 */
[----:B------:R-:W-:Y:S01]  /*f920*/  IMAD.MOV.U32 R2, RZ, RZ, R12 ;  /* 0x000000ffff027224 */ /* 0x000fe200078e000c */
[----:B------:R-:W-:Y:S01]  /*f930*/  R2UR UR25, R3 ;  /* 0x00000000031972ca */ /* 0x000fe200000e0000 */
[----:B------:R-:W-:-:S10]  /*f940*/  IMAD.MOV.U32 R3, RZ, RZ, 0x0 ;  /* 0x00000000ff037424 */ /* 0x000fd400078e00ff */
[----:B------:R-:W-:-:S04]  /*f950*/  UIMAD.WIDE.U32 UR26, UR24, UR32, URZ ;  /* 0x00000020181a72a5 */ /* 0x000fc8000f8e003f */
[----:B------:R-:W-:Y:S02]  /*f960*/  UIMAD UR27, UR24, UR35, UR27 ;  /* 0x00000023181b72a4 */ /* 0x000fe4000f8e021b */
[----:B------:R-:W-:Y:S02]  /*f970*/  UIADD3 UR36, UP1, URZ, -UR26, URZ ;  /* 0x8000001a3f247290 */ /* 0x000fe4000ff3e03f */
[----:B------:R-:W-:Y:S02]  /*f980*/  UIMAD UR28, UR25, UR32, UR27 ;  /* 0x00000020191c72a4 */ /* 0x000fe4000f8e021b */
[----:B------:R-:W-:Y:S02]  /*f990*/  UIMAD.WIDE.U32 UR26, UR24, UR36, URZ ;  /* 0x00000024181a72a5 */ /* 0x000fe4000f8e003f */
[----:B------:R-:W-:-:S05]  /*f9a0*/  UIADD3.X UR37, URZ, ~UR28, URZ, UP1, !UPT ;  /* 0x8000001c3f257290 */ /* 0x000fca0008ffe43f */
[----:B------:R-:W-:Y:S01]  /*f9b0*/  UMOV UR26, UR27 ;  /* 0x0000001b001a7c82 */ /* 0x000fe20008000000 */
[----:B------:R-:W-:Y:S02]  /*f9c0*/  UMOV UR27, UR24 ;  /* 0x00000018001b7c82 */ /* 0x000fe40008000000 */
[----:B------:R-:W-:Y:S02]  /*f9d0*/  UIMAD.WIDE.U32 UR28, UP1, UR24, UR37, UR26 ;  /* 0x00000025181c72a5 */ /* 0x000fe4000f82001a */
[----:B------:R-:W-:Y:S02]  /*f9e0*/  UIMAD.WIDE.U32 UR26, UR25, UR37, URZ ;  /* 0x00000025191a72a5 */ /* 0x000fe4000f8e003f */
[----:B------:R-:W-:Y:S02]  /*f9f0*/  UIMAD.WIDE.U32 UR28, UP2, UR25, UR36, UR28 ;  /* 0x00000024191c72a5 */ /* 0x000fe4000f84001c */
[----:B------:R-:W-:Y:S02]  /*fa00*/  UIMAD UR37, UR25, UR37, URZ ;  /* 0x00000025192572a4 */ /* 0x000fe4000f8e023f */
[----:B------:R-:W-:-:S02]  /*fa10*/  UIADD3.X UR26, UR27, UR25, URZ, UP1, !UPT ;  /* 0x000000191b1a7290 */ /* 0x000fc40008ffe43f */
[----:B------:R-:W-:-:S04]  /*fa20*/  UIADD3 UR29, UP4, UR37, UR29, URZ ;  /* 0x0000001d251d7290 */ /* 0x000fc8000ff9e03f */
[----:B------:R-:W-:Y:S02]  /*fa30*/  UIMAD.WIDE.U32 UR24, UR29, UR32, URZ ;  /* 0x000000201d1872a5 */ /* 0x000fe4000f8e003f */
[----:B------:R-:W-:Y:S02]  /*fa40*/  UIADD3.X UR36, URZ, URZ, UR26, UP4, UP2 ;  /* 0x0000003f3f247290 */ /* 0x000fe4000a7e441a */
[----:B------:R-:W-:Y:S02]  /*fa50*/  UIMAD UR25, UR29, UR35, UR25 ;  /* 0x000000231d1972a4 */ /* 0x000fe4000f8e0219 */
[----:B------:R-:W-:Y:S02]  /*fa60*/  UIADD3 UR37, UP1, URZ, -UR24, URZ ;  /* 0x800000183f257290 */ /* 0x000fe4000ff3e03f */
[----:B------:R-:W-:Y:S02]  /*fa70*/  UIMAD UR26, UR36, UR32, UR25 ;  /* 0x00000020241a72a4 */ /* 0x000fe4000f8e0219 */
[----:B------:R-:W-:-:S02]  /*fa80*/  UIMAD.WIDE.U32 UR24, UR29, UR37, URZ ;  /* 0x000000251d1872a5 */ /* 0x000fc4000f8e003f */
[----:B------:R-:W-:-:S05]  /*fa90*/  UIADD3.X UR38, URZ, ~UR26, URZ, UP1, !UPT ;  /* 0x8000001a3f267290 */ /* 0x000fca0008ffe43f */
[----:B------:R-:W-:Y:S01]  /*faa0*/  UMOV UR28, UR25 ;  /* 0x00000019001c7c82 */ /* 0x000fe20008000000 */
[----:B------:R-:W-:Y:S02]  /*fab0*/  UIMAD.WIDE.U32 UR24, UR36, UR38, URZ ;  /* 0x00000026241872a5 */ /* 0x000fe4000f8e003f */
[----:B------:R-:W-:Y:S02]  /*fac0*/  UIMAD.WIDE.U32 UR26, UP1, UR29, UR38, UR28 ;  /* 0x000000261d1a72a5 */ /* 0x000fe4000f82001c */
[----:B------:R-:W-:Y:S02]  /*fad0*/  UIMAD UR28, UR36, UR38, URZ ;  /* 0x00000026241c72a4 */ /* 0x000fe4000f8e023f */
[----:B------:R-:W-:Y:S02]  /*fae0*/  UIMAD.WIDE.U32 UR26, UP2, UR36, UR37, UR26 ;  /* 0x00000025241a72a5 */ /* 0x000fe4000f84001a */
[----:B------:R-:W-:Y:S02]  /*faf0*/  UIADD3.X UR36, UR25, UR36, URZ, UP1, !UPT ;  /* 0x0000002419247290 */ /* 0x000fe40008ffe43f */
[----:B------:R-:W-:Y:S01]  /*fb00*/  UIADD3 UR28, UP4, UR28, UR27, URZ ;  /* 0x0000001b1c1c7290 */ /* 0x000fe2000ff9e03f */
[----:B------:R-:W-:-:S03]  /*fb10*/  UMOV UR25, URZ ;  /* 0x0000003f00197c82 */ /* 0x000fc60008000000 */
[----:B------:R-:W-:Y:S02]  /*fb20*/  UIMAD.WIDE.U32 UR26, UR28, UR33, URZ ;  /* 0x000000211c1a72a5 */ /* 0x000fe4000f8e003f */
[----:B------:R-:W-:-:S05]  /*fb30*/  UIADD3.X UR36, URZ, URZ, UR36, UP4, UP2 ;  /* 0x0000003f3f247290 */ /* 0x000fca000a7e4424 */
[----:B------:R-:W-:Y:S01]  /*fb40*/  UMOV UR24, UR27 ;  /* 0x0000001b00187c82 */ /* 0x000fe20008000000 */
[----:B------:R-:W-:Y:S02]  /*fb50*/  UIMAD.WIDE.U32 UR26, UR36, UR34, URZ ;  /* 0x00000022241a72a5 */ /* 0x000fe4000f8e003f */
[----:B------:R-:W-:Y:S02]  /*fb60*/  UIMAD.WIDE.U32 UR24, UR28, UR34, UR24 ;  /* 0x000000221c1872a5 */ /* 0x000fe4000f8e0018 */
[----:B------:R-:W-:Y:S02]  /*fb70*/  UIMAD UR28, UR36, UR34, URZ ;  /* 0x00000022241c72a4 */ /* 0x000fe4000f8e023f */
[----:B------:R-:W-:-:S04]  /*fb80*/  UIMAD.WIDE.U32 UR24, UP1, UR36, UR33, UR24 ;  /* 0x00000021241872a5 */ /* 0x000fc8000f820018 */
[----:B------:R-:W-:Y:S02]  /*fb90*/  UIADD3 UR28, UP2, UR28, UR25, URZ ;  /* 0x000000191c1c7290 */ /* 0x000fe4000ff5e03f */
[----:B------:R-:W-:Y:S02]  /*fba0*/  UIADD3.X UR26, UR27, URZ, URZ, UP1, !UPT ;  /* 0x0000003f1b1a7290 */ /* 0x000fe40008ffe43f */
[----:B------:R-:W-:Y:S02]  /*fbb0*/  UIMAD.WIDE.U32 UR24, UR28, UR32, URZ ;  /* 0x000000201c1872a5 */ /* 0x000fe4000f8e003f */
[----:B------:R-:W-:Y:S02]  /*fbc0*/  UIADD3.X UR26, URZ, UR26, URZ, UP2, !UPT ;  /* 0x0000001a3f1a7290 */ /* 0x000fe400097fe43f */
[----:B------:R-:W-:Y:S02]  /*fbd0*/  UIMAD UR25, UR28, UR35, UR25 ;  /* 0x000000231c1972a4 */ /* 0x000fe4000f8e0219 */
[----:B------:R-:W-:-:S02]  /*fbe0*/  UIADD3 UR27, UP2, -UR24, UR33, URZ ;  /* 0x00000021181b7290 */ /* 0x000fc4000ff5e13f */
[----:B------:R-:W-:Y:S02]  /*fbf0*/  UIMAD UR25, UR26, UR32, UR25 ;  /* 0x000000201a1972a4 */ /* 0x000fe4000f8e0219 */
[----:B------:R-:W-:Y:S02]  /*fc00*/  UISETP.GE.U32.AND UP1, UPT, UR27, UR32, UPT ;  /* 0x000000201b00728c */ /* 0x000fe4000bf26070 */
[----:B------:R-:W-:Y:S02]  /*fc10*/  UIADD3.X UR34, ~UR25, UR34, URZ, UP2, !UPT ;  /* 0x0000002219227290 */ /* 0x000fe400097fe53f */
[----:B------:R-:W-:Y:S02]  /*fc20*/  UIADD3 UR25, UP2, -UR32, UR27, URZ ;  /* 0x0000001b20197290 */ /* 0x000fe4000ff5e13f */
[----:B------:R-:W-:Y:S02]  /*fc30*/  UISETP.GE.U32.AND.EX UP1, UPT, UR34, UR35, UPT, UP1 ;  /* 0x000000232200728c */ /* 0x000fe4000bf26110 */
[----:B------:R-:W-:-:S02]  /*fc40*/  UIADD3 UR24, UR28, 0x1, URZ ;  /* 0x000000011c187890 */ /* 0x000fc4000fffe03f */
[----:B------:R-:W-:Y:S02]  /*fc50*/  UIADD3.X UR26, ~UR35, UR34, URZ, UP2, !UPT ;  /* 0x00000022231a7290 */ /* 0x000fe400097fe53f */
[----:B------:R-:W-:Y:S02]  /*fc60*/  USEL UR25, UR25, UR27, UP1 ;  /* 0x0000001b19197287 */ /* 0x000fe40008800000 */
[----:B------:R-:W-:Y:S02]  /*fc70*/  USEL UR26, UR26, UR34, UP1 ;  /* 0x000000221a1a7287 */ /* 0x000fe40008800000 */
[----:B------:R-:W-:Y:S02]  /*fc80*/  USEL UR28, UR24, UR28, UP1 ;  /* 0x0000001c181c7287 */ /* 0x000fe40008800000 */
[----:B------:R-:W-:Y:S02]  /*fc90*/  UISETP.GE.U32.AND UP1, UPT, UR25, UR32, UPT ;  /* 0x000000201900728c */ /* 0x000fe4000bf26070 */
[----:B------:R-:W-:-:S02]  /*fca0*/  UISETP.NE.U32.AND UP2, UPT, UR32, URZ, UPT ;  /* 0x0000003f2000728c */ /* 0x000fc4000bf45070 */
[----:B------:R-:W-:Y:S02]  /*fcb0*/  UIADD3 UR24, UR28, 0x1, URZ ;  /* 0x000000011c187890 */ /* 0x000fe4000fffe03f */
[----:B------:R-:W-:Y:S02]  /*fcc0*/  UISETP.GE.U32.AND.EX UP1, UPT, UR26, UR35, UPT, UP1 ;  /* 0x000000231a00728c */ /* 0x000fe4000bf26110 */
[----:B------:R-:W-:Y:S02]  /*fcd0*/  UISETP.NE.AND.EX UP2, UPT, UR35, URZ, UPT, UP2 ;  /* 0x0000003f2300728c */ /* 0x000fe4000bf45320 */
[----:B------:R-:W-:-:S04]  /*fce0*/  USEL UR24, UR24, UR28, UP1 ;  /* 0x0000001c18187287 */ /* 0x000fc80008800000 */
[----:B------:R-:W-:Y:S01]  /*fcf0*/  USEL UR25, UR24, 0xffffffff, UP2 ;  /* 0xffffffff18197887 */ /* 0x000fe20009000000 */
[----:B------:R-:W-:Y:S11]  /*fd00*/  RET.REL.NODEC R2 `(_ZN7cutlass13device_kernelINS_4gemm6kernel13GemmUniversalINS1_17GroupProblemShapeIN4cute5tupleIJiiiEEEEENS1_10collective13CollectiveMmaINS1_39MainloopSm90ArrayTmaGmmaWarpSpecializedILi2ENS6_IJNS5_1CILi1EEESD_SD_EEENS1_43KernelPtrArrayTmaWarpSpecializedCooperativeEEENS6_IJNSC_ILi128EEENSC_ILi256EEESH_EEENS_6half_tEPNS6_IJlSD_NSC_ILi0EEEEEESK_SN_NS5_8TiledMMAINS5_8MMA_AtomIJNS5_4SM904GMMA26MMA_64x256x16_F32F16F16_SSILNSR_5MajorE0ELST_0ELNSR_7ScaleInE1ELSU_1EEEEEENS5_6LayoutINS6_IJNSC_ILi2EEESD_SD_EEENS6_IJSD_SL_SL_EEEEENS6_IJNS5_10UnderscoreES12_S12_EEEEENS5_13SM90_TMA_LOADENS5_14ComposedLayoutINS5_7SwizzleILi3ELi4ELi3EEENS5_18smem_ptr_flag_bitsILi16EEENSX_INS6_IJNSC_ILi8EEENSC_ILi64EEEEEENS6_IJS1C_SD_EEEEEEEvNS5_8identityES15_S1G_vS1H_EENS_8epilogue10collective18CollectiveEpilogueINS1J_30Sm90PtrArrayTmaWarpSpecializedILi4ELi2ELi16ELb1ELb0ELi2EEEJSJ_NS6_IJSH_NSC_ILi32EEEEEESK_PNS6_IJSD_lSL_EEESK_S1R_NS1J_6fusion15FusionCallbacksIS1N_NS1S_17LinearCombinationISK_fSK_fLNS_15FloatRoundStyleE2EEESJ_S1P_JEEES15_NS16_IS18_S1A_NSX_INS6_IJS1C_S1B_EEENS6_IJSD_S1C_EEEEEEENS5_17SM75_U16x8_LDSM_TENS5_14SM90_TMA_STOREES21_NS5_17SM90_U16x8_STSM_TENS5_9Copy_AtomIJNS5_17SM90_U32x4_STSM_NESK_EEEvEEEvvEEEEvNT_6ParamsE) ;  /* 0xffffff0002bc7950 */ /* 0x000ff60003c3ffff */
.L_x_310:
[----:B------:R-:W-:-:S00]  /*fd10*/  BRA `(.L_x_310) ;  /* 0xfffffffc00fc7947 */ /* 0x000fc0000383ffff */
[----:B------:R-:W-:-:S00]  /*fd20*/  NOP ;  /* 0x0000000000007918 */ /* 0x000fc00000000000 */
        /* <DEDUP_REMOVED lines=13> */
.L_x_311:


//--------------------- .nv.global.init           --------------------------
	.section	.nv.global.init,"aw",@progbits
.nv.global.init:
	.type		$str$24,@object
	.size		$str$24,($str$25 - $str$24)
$str$24:
        /*0000*/ 	.byte	0x28, 0x61, 0x64, 0x64, 0x72, 0x65, 0x73, 0x73, 0x20, 0x26, 0x20, 0x6d, 0x61, 0x73, 0x6b, 0x29
        /*0010*/ 	.byte	0x20, 0x3d, 0x3d, 0x20, 0x30, 0x00
	.type		$str$25,@object
	.size		$str$25,(__unnamed_1 - $str$25)
$str$25:
        /*0016*/ 	.byte	0x2f, 0x74, 0x6d, 0x70, 0x2f, 0x63, 0x75, 0x74, 0x6c, 0x61, 0x73, 0x73, 0x5f, 0x73, 0x77, 0x65
        /*0026*/ 	.byte	0x65, 0x70, 0x5f, 0x73, 0x72, 0x63, 0x2f, 0x69, 0x6e, 0x63, 0x6c, 0x75, 0x64, 0x65, 0x2f, 0x63
        /*0036*/ 	.byte	0x75, 0x74, 0x65, 0x2f, 0x70, 0x6f, 0x69, 0x6e, 0x74, 0x65, 0x72, 0x5f, 0x66, 0x6c, 0x61, 0x67
        /*0046*/ 	.byte	0x67, 0x65, 0x64, 0x2e, 0x68, 0x70, 0x70, 0x00
	.type		__unnamed_1,@object
	.size		__unnamed_1,(.L_0 - __unnamed_1)
__unnamed_1:
        /*004e*/ 	.byte	0x61, 0x75, 0x74, 0x6f, 0x20, 0x63, 0x75, 0x74, 0x65, 0x3a, 0x3a, 0x61, 0x73, 0x5f, 0x70, 0x6f
        /* <DEDUP_REMOVED lines=27> */
        /*020e*/ 	.byte	0x30, 0x39, 0x36, 0x3e, 0x3e, 0x3e, 0x3e, 0x3e, 0x5d, 0x00
.L_0:


//--------------------- .nv.shared._ZN7cutlass13device_kernelINS_4gemm6kernel13GemmUniversalINS1_17GroupProblemShapeIN4cute5tupleIJiiiEEEEENS1_10collective13CollectiveMmaINS1_39MainloopSm90ArrayTmaGmmaWarpSpecializedILi2ENS6_IJNS5_1CILi1EEESD_SD_EEENS1_43KernelPtrArrayTmaWarpSpecializedCooperativeEEENS6_IJNSC_ILi128EEENSC_ILi256EEESH_EEENS_6half_tEPNS6_IJlSD_NSC_ILi0EEEEEESK_SN_NS5_8TiledMMAINS5_8MMA_AtomIJNS5_4SM904GMMA26MMA_64x256x16_F32F16F16_SSILNSR_5MajorE0ELST_0ELNSR_7ScaleInE1ELSU_1EEEEEENS5_6LayoutINS6_IJNSC_ILi2EEESD_SD_EEENS6_IJSD_SL_SL_EEEEENS6_IJNS5_10UnderscoreES12_S12_EEEEENS5_13SM90_TMA_LOADENS5_14ComposedLayoutINS5_7SwizzleILi3ELi4ELi3EEENS5_18smem_ptr_flag_bitsILi16EEENSX_INS6_IJNSC_ILi8EEENSC_ILi64EEEEEENS6_IJS1C_SD_EEEEEEEvNS5_8identityES15_S1G_vS1H_EENS_8epilogue10collective18CollectiveEpilogueINS1J_30Sm90PtrArrayTmaWarpSpecializedILi4ELi2ELi16ELb1ELb0ELi2EEEJSJ_NS6_IJSH_NSC_ILi32EEEEEESK_PNS6_IJSD_lSL_EEESK_S1R_NS1J_6fusion15FusionCallbacksIS1N_NS1S_17LinearCombinationISK_fSK_fLNS_15FloatRoundStyleE2EEESJ_S1P_JEEES15_NS16_IS18_S1A_NSX_INS6_IJS1C_S1B_EEENS6_IJSD_S1C_EEEEEEENS5_17SM75_U16x8_LDSM_TENS5_14SM90_TMA_STOREES21_NS5_17SM90_U16x8_STSM_TENS5_9Copy_AtomIJNS5_17SM90_U32x4_STSM_NESK_EEEvEEEvvEEEEvNT_6ParamsE --------------------------
	.section	.nv.shared._ZN7cutlass13device_kernelINS_4gemm6kernel13GemmUniversalINS1_17GroupProblemShapeIN4cute5tupleIJiiiEEEEENS1_10collective13CollectiveMmaINS1_39MainloopSm90ArrayTmaGmmaWarpSpecializedILi2ENS6_IJNS5_1CILi1EEESD_SD_EEENS1_43KernelPtrArrayTmaWarpSpecializedCooperativeEEENS6_IJNSC_ILi128EEENSC_ILi256EEESH_EEENS_6half_tEPNS6_IJlSD_NSC_ILi0EEEEEESK_SN_NS5_8TiledMMAINS5_8MMA_AtomIJNS5_4SM904GMMA26MMA_64x256x16_F32F16F16_SSILNSR_5MajorE0ELST_0ELNSR_7ScaleInE1ELSU_1EEEEEENS5_6LayoutINS6_IJNSC_ILi2EEESD_SD_EEENS6_IJSD_SL_SL_EEEEENS6_IJNS5_10UnderscoreES12_S12_EEEEENS5_13SM90_TMA_LOADENS5_14ComposedLayoutINS5_7SwizzleILi3ELi4ELi3EEENS5_18smem_ptr_flag_bitsILi16EEENSX_INS6_IJNSC_ILi8EEENSC_ILi64EEEEEENS6_IJS1C_SD_EEEEEEEvNS5_8identityES15_S1G_vS1H_EENS_8epilogue10collective18CollectiveEpilogueINS1J_30Sm90PtrArrayTmaWarpSpecializedILi4ELi2ELi16ELb1ELb0ELi2EEEJSJ_NS6_IJSH_NSC_ILi32EEEEEESK_PNS6_IJSD_lSL_EEESK_S1R_NS1J_6fusion15FusionCallbacksIS1N_NS1S_17LinearCombinationISK_fSK_fLNS_15FloatRoundStyleE2EEESJ_S1P_JEEES15_NS16_IS18_S1A_NSX_INS6_IJS1C_S1B_EEENS6_IJSD_S1C_EEEEEEENS5_17SM75_U16x8_LDSM_TENS5_14SM90_TMA_STOREES21_NS5_17SM90_U16x8_STSM_TENS5_9Copy_AtomIJNS5_17SM90_U32x4_STSM_NESK_EEEvEEEvvEEEEvNT_6ParamsE,"aw",@nobits
	.sectionflags	@""
	.align	16
	.zero		1024


//--------------------- .nv.shared.reserved.0     --------------------------
	.section	.nv.shared.reserved.0,"aw",@nobits
	.weak		__nv_reservedSMEM_offset_0_alias
	.size		__nv_reservedSMEM_offset_0_alias, 0, 0
	.other		__nv_reservedSMEM_offset_0_alias,@"STO_CUDA_RESERVED_SHARED STV_DEFAULT"
__nv_reservedSMEM_offset_0_alias:
	.zero		0


//--------------------- .nv.global                --------------------------
	.section	.nv.global,"aw",@nobits
.nv.global:
	.type		_ZN39_INTERNAL_26c88a90_4_k_cu_06f8677c_38754cute1_E,@object
	.size		_ZN39_INTERNAL_26c88a90_4_k_cu_06f8677c_38754cute1_E,(_ZN39_INTERNAL_26c88a90_4_k_cu_06f8677c_38754cuda3std3__45__cpo6cbeginE - _ZN39_INTERNAL_26c88a90_4_k_cu_06f8677c_38754cute1_E)
_ZN39_INTERNAL_26c88a90_4_k_cu_06f8677c_38754cute1_E:
	.zero		1
	.type		_ZN39_INTERNAL_26c88a90_4_k_cu_06f8677c_38754cuda3std3__45__cpo6cbeginE,@object
	.size		_ZN39_INTERNAL_26c88a90_4_k_cu_06f8677c_38754cuda3std3__45__cpo6cbeginE,(_ZN39_INTERNAL_26c88a90_4_k_cu_06f8677c_38754cuda3std3__48in_placeE - _ZN39_INTERNAL_26c88a90_4_k_cu_06f8677c_38754cuda3std3__45__cpo6cbeginE)
_ZN39_INTERNAL_26c88a90_4_k_cu_06f8677c_38754cuda3std3__45__cpo6cbeginE:
	.zero		1
	.type		_ZN39_INTERNAL_26c88a90_4_k_cu_06f8677c_38754cuda3std3__48in_placeE,@object
	.size		_ZN39_INTERNAL_26c88a90_4_k_cu_06f8677c_38754cuda3std3__48in_placeE,(_ZN39_INTERNAL_26c88a90_4_k_cu_06f8677c_38754cuda3std6ranges3__45__cpo9iter_moveE - _ZN39_INTERNAL_26c88a90_4_k_cu_06f8677c_38754cuda3std3__48in_placeE)
_ZN39_INTERNAL_26c88a90_4_k_cu_06f8677c_38754cuda3std3__48in_placeE:
	.zero		1
	.type		_ZN39_INTERNAL_26c88a90_4_k_cu_06f8677c_38754cuda3std6ranges3__45__cpo9iter_moveE,@object
	.size		_ZN39_INTERNAL_26c88a90_4_k_cu_06f8677c_38754cuda3std6ranges3__45__cpo9iter_moveE,(_ZN39_INTERNAL_26c88a90_4_k_cu_06f8677c_38754cuda3std3__45__cpo5beginE - _ZN39_INTERNAL_26c88a90_4_k_cu_06f8677c_38754cuda3std6ranges3__45__cpo9iter_moveE)
_ZN39_INTERNAL_26c88a90_4_k_cu_06f8677c_38754cuda3std6ranges3__45__cpo9iter_moveE:
	.zero		1
	.type		_ZN39_INTERNAL_26c88a90_4_k_cu_06f8677c_38754cuda3std3__45__cpo5beginE,@object
	.size		_ZN39_INTERNAL_26c88a90_4_k_cu_06f8677c_38754cuda3std3__45__cpo5beginE,(_ZN39_INTERNAL_26c88a90_4_k_cu_06f8677c_38754cuda3std3__441_GLOBAL__N__26c88a90_4_k_cu_06f8677c_38756ignoreE - _ZN39_INTERNAL_26c88a90_4_k_cu_06f8677c_38754cuda3std3__45__cpo5beginE)
_ZN39_INTERNAL_26c88a90_4_k_cu_06f8677c_38754cuda3std3__45__cpo5beginE:
	.zero		1
	.type		_ZN39_INTERNAL_26c88a90_4_k_cu_06f8677c_38754cuda3std3__441_GLOBAL__N__26c88a90_4_k_cu_06f8677c_38756ignoreE,@object
	.size		_ZN39_INTERNAL_26c88a90_4_k_cu_06f8677c_38754cuda3std3__441_GLOBAL__N__26c88a90_4_k_cu_06f8677c_38756ignoreE,(_ZN39_INTERNAL_26c88a90_4_k_cu_06f8677c_38754cute7productE - _ZN39_INTERNAL_26c88a90_4_k_cu_06f8677c_38754cuda3std3__441_GLOBAL__N__26c88a90_4_k_cu_06f8677c_38756ignoreE)
_ZN39_INTERNAL_26c88a90_4_k_cu_06f8677c_38754cuda3std3__441_GLOBAL__N__26c88a90_4_k_cu_06f8677c_38756ignoreE:
	.zero		1
	.type		_ZN39_INTERNAL_26c88a90_4_k_cu_06f8677c_38754cute7productE,@object
	.size		_ZN39_INTERNAL_26c88a90_4_k_cu_06f8677c_38754cute7productE,(_ZN39_INTERNAL_26c88a90_4_k_cu_06f8677c_38754cuda3std3__45__cpo3endE - _ZN39_INTERNAL_26c88a90_4_k_cu_06f8677c_38754cute7productE)
_ZN39_INTERNAL_26c88a90_4_k_cu_06f8677c_38754cute7productE:
	.zero		1
	.type		_ZN39_INTERNAL_26c88a90_4_k_cu_06f8677c_38754cuda3std3__45__cpo3endE,@object
	.size		_ZN39_INTERNAL_26c88a90_4_k_cu_06f8677c_38754cuda3std3__45__cpo3endE,(_ZN39_INTERNAL_26c88a90_4_k_cu_06f8677c_38754cuda3std3__419piecewise_constructE - _ZN39_INTERNAL_26c88a90_4_k_cu_06f8677c_38754cuda3std3__45__cpo3endE)
_ZN39_INTERNAL_26c88a90_4_k_cu_06f8677c_38754cuda3std3__45__cpo3endE:
	.zero		1
	.type		_ZN39_INTERNAL_26c88a90_4_k_cu_06f8677c_38754cuda3std3__419piecewise_constructE,@object
	.size		_ZN39_INTERNAL_26c88a90_4_k_cu_06f8677c_38754cuda3std3__419piecewise_constructE,(_ZN39_INTERNAL_26c88a90_4_k_cu_06f8677c_38754cuda3std3__45__cpo4cendE - _ZN39_INTERNAL_26c88a90_4_k_cu_06f8677c_38754cuda3std3__419piecewise_constructE)
_ZN39_INTERNAL_26c88a90_4_k_cu_06f8677c_38754cuda3std3__419piecewise_constructE:
	.zero		1
	.type		_ZN39_INTERNAL_26c88a90_4_k_cu_06f8677c_38754cuda3std3__45__cpo4cendE,@object
	.size		_ZN39_INTERNAL_26c88a90_4_k_cu_06f8677c_38754cuda3std3__45__cpo4cendE,(_ZN39_INTERNAL_26c88a90_4_k_cu_06f8677c_38754cuda3std6ranges3__45__cpo4swapE - _ZN39_INTERNAL_26c88a90_4_k_cu_06f8677c_38754cuda3std3__45__cpo4cendE)
_ZN39_INTERNAL_26c88a90_4_k_cu_06f8677c_38754cuda3std3__45__cpo4cendE:
	.zero		1
	.type		_ZN39_INTERNAL_26c88a90_4_k_cu_06f8677c_38754cuda3std6ranges3__45__cpo4swapE,@object
	.size		_ZN39_INTERNAL_26c88a90_4_k_cu_06f8677c_38754cuda3std6ranges3__45__cpo4swapE,(.L_8 - _ZN39_INTERNAL_26c88a90_4_k_cu_06f8677c_38754cuda3std6ranges3__45__cpo4swapE)
_ZN39_INTERNAL_26c88a90_4_k_cu_06f8677c_38754cuda3std6ranges3__45__cpo4swapE:
	.zero		1
.L_8:


//--------------------- .nv.constant0._ZN7cutlass13device_kernelINS_4gemm6kernel13GemmUniversalINS1_17GroupProblemShapeIN4cute5tupleIJiiiEEEEENS1_10collective13CollectiveMmaINS1_39MainloopSm90ArrayTmaGmmaWarpSpecializedILi2ENS6_IJNS5_1CILi1EEESD_SD_EEENS1_43KernelPtrArrayTmaWarpSpecializedCooperativeEEENS6_IJNSC_ILi128EEENSC_ILi256EEESH_EEENS_6half_tEPNS6_IJlSD_NSC_ILi0EEEEEESK_SN_NS5_8TiledMMAINS5_8MMA_AtomIJNS5_4SM904GMMA26MMA_64x256x16_F32F16F16_SSILNSR_5MajorE0ELST_0ELNSR_7ScaleInE1ELSU_1EEEEEENS5_6LayoutINS6_IJNSC_ILi2EEESD_SD_EEENS6_IJSD_SL_SL_EEEEENS6_IJNS5_10UnderscoreES12_S12_EEEEENS5_13SM90_TMA_LOADENS5_14ComposedLayoutINS5_7SwizzleILi3ELi4ELi3EEENS5_18smem_ptr_flag_bitsILi16EEENSX_INS6_IJNSC_ILi8EEENSC_ILi64EEEEEENS6_IJS1C_SD_EEEEEEEvNS5_8identityES15_S1G_vS1H_EENS_8epilogue10collective18CollectiveEpilogueINS1J_30Sm90PtrArrayTmaWarpSpecializedILi4ELi2ELi16ELb1ELb0ELi2EEEJSJ_NS6_IJSH_NSC_ILi32EEEEEESK_PNS6_IJSD_lSL_EEESK_S1R_NS1J_6fusion15FusionCallbacksIS1N_NS1S_17LinearCombinationISK_fSK_fLNS_15FloatRoundStyleE2EEESJ_S1P_JEEES15_NS16_IS18_S1A_NSX_INS6_IJS1C_S1B_EEENS6_IJSD_S1C_EEEEEEENS5_17SM75_U16x8_LDSM_TENS5_14SM90_TMA_STOREES21_NS5_17SM90_U16x8_STSM_TENS5_9Copy_AtomIJNS5_17SM90_U32x4_STSM_NESK_EEEvEEEvvEEEEvNT_6ParamsE --------------------------
	.section	.nv.constant0._ZN7cutlass13device_kernelINS_4gemm6kernel13GemmUniversalINS1_17GroupProblemShapeIN4cute5tupleIJiiiEEEEENS1_10collective13CollectiveMmaINS1_39MainloopSm90ArrayTmaGmmaWarpSpecializedILi2ENS6_IJNS5_1CILi1EEESD_SD_EEENS1_43KernelPtrArrayTmaWarpSpecializedCooperativeEEENS6_IJNSC_ILi128EEENSC_ILi256EEESH_EEENS_6half_tEPNS6_IJlSD_NSC_ILi0EEEEEESK_SN_NS5_8TiledMMAINS5_8MMA_AtomIJNS5_4SM904GMMA26MMA_64x256x16_F32F16F16_SSILNSR_5MajorE0ELST_0ELNSR_7ScaleInE1ELSU_1EEEEEENS5_6LayoutINS6_IJNSC_ILi2EEESD_SD_EEENS6_IJSD_SL_SL_EEEEENS6_IJNS5_10UnderscoreES12_S12_EEEEENS5_13SM90_TMA_LOADENS5_14ComposedLayoutINS5_7SwizzleILi3ELi4ELi3EEENS5_18smem_ptr_flag_bitsILi16EEENSX_INS6_IJNSC_ILi8EEENSC_ILi64EEEEEENS6_IJS1C_SD_EEEEEEEvNS5_8identityES15_S1G_vS1H_EENS_8epilogue10collective18CollectiveEpilogueINS1J_30Sm90PtrArrayTmaWarpSpecializedILi4ELi2ELi16ELb1ELb0ELi2EEEJSJ_NS6_IJSH_NSC_ILi32EEEEEESK_PNS6_IJSD_lSL_EEESK_S1R_NS1J_6fusion15FusionCallbacksIS1N_NS1S_17LinearCombinationISK_fSK_fLNS_15FloatRoundStyleE2EEESJ_S1P_JEEES15_NS16_IS18_S1A_NSX_INS6_IJS1C_S1B_EEENS6_IJSD_S1C_EEEEEEENS5_17SM75_U16x8_LDSM_TENS5_14SM90_TMA_STOREES21_NS5_17SM90_U16x8_STSM_TENS5_9Copy_AtomIJNS5_17SM90_U32x4_STSM_NESK_EEEvEEEvvEEEEvNT_6ParamsE,"a",@progbits
	.sectionflags	@""
	.align	4
.nv.constant0._ZN7cutlass13device_kernelINS_4gemm6kernel13GemmUniversalINS1_17GroupProblemShapeIN4cute5tupleIJiiiEEEEENS1_10collective13CollectiveMmaINS1_39MainloopSm90ArrayTmaGmmaWarpSpecializedILi2ENS6_IJNS5_1CILi1EEESD_SD_EEENS1_43KernelPtrArrayTmaWarpSpecializedCooperativeEEENS6_IJNSC_ILi128EEENSC_ILi256EEESH_EEENS_6half_tEPNS6_IJlSD_NSC_ILi0EEEEEESK_SN_NS5_8TiledMMAINS5_8MMA_AtomIJNS5_4SM904GMMA26MMA_64x256x16_F32F16F16_SSILNSR_5MajorE0ELST_0ELNSR_7ScaleInE1ELSU_1EEEEEENS5_6LayoutINS6_IJNSC_ILi2EEESD_SD_EEENS6_IJSD_SL_SL_EEEEENS6_IJNS5_10UnderscoreES12_S12_EEEEENS5_13SM90_TMA_LOADENS5_14ComposedLayoutINS5_7SwizzleILi3ELi4ELi3EEENS5_18smem_ptr_flag_bitsILi16EEENSX_INS6_IJNSC_ILi8EEENSC_ILi64EEEEEENS6_IJS1C_SD_EEEEEEEvNS5_8identityES15_S1G_vS1H_EENS_8epilogue10collective18CollectiveEpilogueINS1J_30Sm90PtrArrayTmaWarpSpecializedILi4ELi2ELi16ELb1ELb0ELi2EEEJSJ_NS6_IJSH_NSC_ILi32EEEEEESK_PNS6_IJSD_lSL_EEESK_S1R_NS1J_6fusion15FusionCallbacksIS1N_NS1S_17LinearCombinationISK_fSK_fLNS_15FloatRoundStyleE2EEESJ_S1P_JEEES15_NS16_IS18_S1A_NSX_INS6_IJS1C_S1B_EEENS6_IJSD_S1C_EEEEEEENS5_17SM75_U16x8_LDSM_TENS5_14SM90_TMA_STOREES21_NS5_17SM90_U16x8_STSM_TENS5_9Copy_AtomIJNS5_17SM90_U32x4_STSM_NESK_EEEvEEEvvEEEEvNT_6ParamsE:
	.zero		2432


//--------------------- SYMBOLS --------------------------

	.type		.nv.reservedSmem.offset0,@object
	.size		.nv.reservedSmem.offset0,0x4
	.type		__assertfail,@function
